//
// Generated by NVIDIA NVVM Compiler
//
// Compiler Build ID: CL-36424714
// Cuda compilation tools, release 13.0, V13.0.88
// Based on NVVM 20.0.0
//

.version 9.0
.target sm_100
.address_size 64

	// .globl	_Z9addKernelPiPKiS1_
.extern .func  (.param .b32 func_retval0) vprintf
(
	.param .b64 vprintf_param_0,
	.param .b64 vprintf_param_1
)
;
.global .align 1 .b8 $str$1[11] = {69, 114, 114, 111, 114, 32, 114, 111, 32, 10};
.global .align 1 .b8 $str$2[34] = {69, 82, 82, 79, 82, 32, 32, 55, 48, 55, 32, 32, 112, 32, 60, 32, 48, 32, 61, 32, 37, 108, 102, 32, 95, 95, 32, 32, 37, 108, 102, 32, 10};
.global .align 1 .b8 $str$3[35] = {69, 82, 82, 79, 82, 32, 32, 55, 48, 55, 32, 32, 114, 111, 32, 60, 32, 48, 32, 61, 32, 37, 108, 102, 32, 95, 95, 32, 32, 37, 108, 102, 32, 10};
.global .align 1 .b8 $str$4[44] = {69, 82, 82, 79, 82, 32, 32, 55, 48, 55, 32, 32, 112, 32, 60, 32, 48, 32, 61, 32, 37, 108, 102, 32, 32, 95, 95, 32, 32, 37, 108, 102, 32, 32, 95, 95, 32, 32, 37, 108, 102, 32, 10};
.global .align 1 .b8 $str$5[37] = {69, 82, 82, 79, 82, 32, 32, 55, 48, 48, 32, 32, 112, 50, 32, 60, 32, 48, 32, 61, 32, 37, 108, 102, 32, 95, 95, 32, 32, 37, 49, 48, 108, 102, 32, 10};
.global .align 1 .b8 $str$6[42] = {37, 49, 51, 46, 49, 48, 108, 102, 32, 95, 95, 32, 32, 37, 49, 51, 46, 49, 48, 108, 102, 95, 95, 32, 32, 37, 49, 48, 108, 102, 95, 95, 32, 32, 37, 49, 48, 108, 102, 32, 10};
.global .align 1 .b8 $str$7[55] = {69, 82, 82, 79, 82, 32, 32, 55, 48, 55, 32, 32, 112, 112, 50, 32, 60, 32, 48, 32, 61, 32, 37, 108, 102, 32, 95, 95, 32, 32, 37, 49, 51, 46, 49, 48, 108, 102, 32, 32, 95, 95, 32, 32, 37, 49, 51, 46, 49, 48, 108, 102, 32, 10};
.global .align 1 .b8 $str$8[73] = {37, 49, 51, 46, 49, 48, 108, 102, 32, 95, 95, 32, 32, 37, 49, 51, 46, 49, 48, 108, 102, 95, 95, 32, 32, 37, 49, 51, 46, 49, 48, 108, 102, 95, 95, 32, 32, 37, 49, 51, 46, 49, 48, 108, 102, 32, 95, 95, 32, 10, 32, 37, 49, 51, 46, 49, 48, 108, 102, 95, 95, 32, 32, 37, 49, 51, 46, 49, 48, 108, 102, 10};
.global .align 1 .b8 $str$9[36] = {69, 82, 82, 79, 82, 32, 32, 55, 48, 55, 32, 32, 114, 111, 50, 32, 60, 32, 48, 32, 61, 32, 37, 108, 102, 32, 95, 95, 32, 32, 37, 108, 102, 32, 10};

.visible .entry _Z9addKernelPiPKiS1_(
	.param .u64 .ptr .align 1 _Z9addKernelPiPKiS1__param_0,
	.param .u64 .ptr .align 1 _Z9addKernelPiPKiS1__param_1,
	.param .u64 .ptr .align 1 _Z9addKernelPiPKiS1__param_2
)
{
	.reg .b32 	%r<5>;
	.reg .b64 	%rd<11>;

	ld.param.u64 	%rd1, [_Z9addKernelPiPKiS1__param_0];
	ld.param.u64 	%rd2, [_Z9addKernelPiPKiS1__param_1];
	ld.param.u64 	%rd3, [_Z9addKernelPiPKiS1__param_2];
	cvta.to.global.u64 	%rd4, %rd1;
	cvta.to.global.u64 	%rd5, %rd3;
	cvta.to.global.u64 	%rd6, %rd2;
	mov.u32 	%r1, %tid.x;
	mul.wide.u32 	%rd7, %r1, 4;
	add.s64 	%rd8, %rd6, %rd7;
	ld.global.u32 	%r2, [%rd8];
	add.s64 	%rd9, %rd5, %rd7;
	ld.global.u32 	%r3, [%rd9];
	add.s32 	%r4, %r3, %r2;
	add.s64 	%rd10, %rd4, %rd7;
	st.global.u32 	[%rd10], %r4;
	ret;

}
	// .globl	_Z9funk_timePdS_S_
.visible .entry _Z9funk_timePdS_S_(
	.param .u64 .ptr .align 1 _Z9funk_timePdS_S__param_0,
	.param .u64 .ptr .align 1 _Z9funk_timePdS_S__param_1,
	.param .u64 .ptr .align 1 _Z9funk_timePdS_S__param_2
)
{
	.reg .b64 	%rd<8>;
	.reg .b64 	%fd<5>;

	ld.param.u64 	%rd1, [_Z9funk_timePdS_S__param_0];
	ld.param.u64 	%rd2, [_Z9funk_timePdS_S__param_1];
	ld.param.u64 	%rd3, [_Z9funk_timePdS_S__param_2];
	cvta.to.global.u64 	%rd4, %rd1;
	cvta.to.global.u64 	%rd5, %rd2;
	cvta.to.global.u64 	%rd6, %rd3;
	ld.global.f64 	%fd1, [%rd6];
	ld.global.f64 	%fd2, [%rd5];
	add.f64 	%fd3, %fd1, %fd2;
	st.global.f64 	[%rd6], %fd3;
	ld.global.f64 	%fd4, [%rd4];
	st.global.f64 	[%rd5], %fd4;
	mov.b64 	%rd7, 4581899743718155324;
	st.global.u64 	[%rd4], %rd7;
	ret;

}
	// .globl	_Z16funk_time_devidePd
.visible .entry _Z16funk_time_devidePd(
	.param .u64 .ptr .align 1 _Z16funk_time_devidePd_param_0
)
{
	.reg .b64 	%rd<3>;
	.reg .b64 	%fd<3>;

	ld.param.u64 	%rd1, [_Z16funk_time_devidePd_param_0];
	cvta.to.global.u64 	%rd2, %rd1;
	ld.global.f64 	%fd1, [%rd2];
	mul.f64 	%fd2, %fd1, 0d3FD0000000000000;
	st.global.f64 	[%rd2], %fd2;
	ret;

}
	// .globl	_Z8takeOmniPdS_S_S_S_S_S_S_S_S_Pi
.visible .entry _Z8takeOmniPdS_S_S_S_S_S_S_S_S_Pi(
	.param .u64 .ptr .align 1 _Z8takeOmniPdS_S_S_S_S_S_S_S_S_Pi_param_0,
	.param .u64 .ptr .align 1 _Z8takeOmniPdS_S_S_S_S_S_S_S_S_Pi_param_1,
	.param .u64 .ptr .align 1 _Z8takeOmniPdS_S_S_S_S_S_S_S_S_Pi_param_2,
	.param .u64 .ptr .align 1 _Z8takeOmniPdS_S_S_S_S_S_S_S_S_Pi_param_3,
	.param .u64 .ptr .align 1 _Z8takeOmniPdS_S_S_S_S_S_S_S_S_Pi_param_4,
	.param .u64 .ptr .align 1 _Z8takeOmniPdS_S_S_S_S_S_S_S_S_Pi_param_5,
	.param .u64 .ptr .align 1 _Z8takeOmniPdS_S_S_S_S_S_S_S_S_Pi_param_6,
	.param .u64 .ptr .align 1 _Z8takeOmniPdS_S_S_S_S_S_S_S_S_Pi_param_7,
	.param .u64 .ptr .align 1 _Z8takeOmniPdS_S_S_S_S_S_S_S_S_Pi_param_8,
	.param .u64 .ptr .align 1 _Z8takeOmniPdS_S_S_S_S_S_S_S_S_Pi_param_9,
	.param .u64 .ptr .align 1 _Z8takeOmniPdS_S_S_S_S_S_S_S_S_Pi_param_10
)
{
	.reg .pred 	%p<6>;
	.reg .b32 	%r<6>;
	.reg .b64 	%rd<37>;
	.reg .b64 	%fd<35>;

	ld.param.u64 	%rd5, [_Z8takeOmniPdS_S_S_S_S_S_S_S_S_Pi_param_1];
	ld.param.u64 	%rd7, [_Z8takeOmniPdS_S_S_S_S_S_S_S_S_Pi_param_3];
	ld.param.u64 	%rd8, [_Z8takeOmniPdS_S_S_S_S_S_S_S_S_Pi_param_4];
	ld.param.u64 	%rd9, [_Z8takeOmniPdS_S_S_S_S_S_S_S_S_Pi_param_5];
	ld.param.u64 	%rd10, [_Z8takeOmniPdS_S_S_S_S_S_S_S_S_Pi_param_6];
	ld.param.u64 	%rd11, [_Z8takeOmniPdS_S_S_S_S_S_S_S_S_Pi_param_7];
	ld.param.u64 	%rd12, [_Z8takeOmniPdS_S_S_S_S_S_S_S_S_Pi_param_8];
	ld.param.u64 	%rd13, [_Z8takeOmniPdS_S_S_S_S_S_S_S_S_Pi_param_9];
	ld.param.u64 	%rd14, [_Z8takeOmniPdS_S_S_S_S_S_S_S_S_Pi_param_10];
	cvta.to.global.u64 	%rd1, %rd13;
	cvta.to.global.u64 	%rd2, %rd12;
	cvta.to.global.u64 	%rd3, %rd14;
	ld.global.u32 	%r5, [%rd3];
	setp.gt.s32 	%p1, %r5, 19999;
	@%p1 bra 	$L__BB3_5;
	ld.global.f64 	%fd1, [%rd1];
$L__BB3_2:
	mul.wide.s32 	%rd15, %r5, 8;
	add.s64 	%rd16, %rd2, %rd15;
	ld.global.f64 	%fd2, [%rd16];
	setp.ltu.f64 	%p2, %fd2, %fd1;
	setp.lt.s32 	%p3, %r5, 1;
	or.pred  	%p4, %p3, %p2;
	@%p4 bra 	$L__BB3_4;
	ld.param.u64 	%rd36, [_Z8takeOmniPdS_S_S_S_S_S_S_S_S_Pi_param_2];
	ld.param.u64 	%rd35, [_Z8takeOmniPdS_S_S_S_S_S_S_S_S_Pi_param_0];
	cvta.to.global.u64 	%rd17, %rd5;
	cvta.to.global.u64 	%rd18, %rd10;
	cvta.to.global.u64 	%rd19, %rd11;
	cvta.to.global.u64 	%rd20, %rd35;
	cvta.to.global.u64 	%rd21, %rd9;
	st.global.u32 	[%rd3], %r5;
	add.s32 	%r4, %r5, -1;
	mul.wide.u32 	%rd22, %r4, 8;
	add.s64 	%rd23, %rd2, %rd22;
	add.s64 	%rd24, %rd21, %rd22;
	mul.wide.u32 	%rd25, %r5, 8;
	add.s64 	%rd26, %rd2, %rd25;
	add.s64 	%rd27, %rd21, %rd25;
	ld.global.f64 	%fd3, [%rd24];
	ld.global.f64 	%fd4, [%rd27];
	sub.f64 	%fd5, %fd3, %fd4;
	ld.global.f64 	%fd6, [%rd23];
	ld.global.f64 	%fd7, [%rd26];
	sub.f64 	%fd8, %fd6, %fd7;
	div.rn.f64 	%fd9, %fd5, %fd8;
	ld.global.f64 	%fd10, [%rd1];
	sub.f64 	%fd11, %fd10, %fd7;
	fma.rn.f64 	%fd12, %fd9, %fd11, %fd4;
	st.global.f64 	[%rd20], %fd12;
	add.s64 	%rd28, %rd19, %rd22;
	add.s64 	%rd29, %rd19, %rd25;
	ld.global.f64 	%fd13, [%rd28];
	ld.global.f64 	%fd14, [%rd29];
	sub.f64 	%fd15, %fd13, %fd14;
	ld.global.f64 	%fd16, [%rd23];
	ld.global.f64 	%fd17, [%rd26];
	sub.f64 	%fd18, %fd16, %fd17;
	div.rn.f64 	%fd19, %fd15, %fd18;
	ld.global.f64 	%fd20, [%rd1];
	sub.f64 	%fd21, %fd20, %fd17;
	fma.rn.f64 	%fd22, %fd19, %fd21, %fd14;
	cvta.to.global.u64 	%rd30, %rd8;
	st.global.f64 	[%rd30], %fd22;
	add.s64 	%rd31, %rd18, %rd22;
	add.s64 	%rd32, %rd18, %rd25;
	ld.global.f64 	%fd23, [%rd31];
	ld.global.f64 	%fd24, [%rd32];
	sub.f64 	%fd25, %fd23, %fd24;
	ld.global.f64 	%fd26, [%rd23];
	ld.global.f64 	%fd27, [%rd26];
	sub.f64 	%fd28, %fd26, %fd27;
	div.rn.f64 	%fd29, %fd25, %fd28;
	ld.global.f64 	%fd30, [%rd1];
	sub.f64 	%fd31, %fd30, %fd27;
	fma.rn.f64 	%fd32, %fd29, %fd31, %fd24;
	st.global.f64 	[%rd17], %fd32;
	ld.global.f64 	%fd33, [%rd20];
	cvta.to.global.u64 	%rd33, %rd36;
	st.global.f64 	[%rd33], %fd33;
	ld.global.f64 	%fd34, [%rd17];
	cvta.to.global.u64 	%rd34, %rd7;
	st.global.f64 	[%rd34], %fd34;
	bra.uni 	$L__BB3_5;
$L__BB3_4:
	add.s32 	%r5, %r5, 1;
	setp.ne.s32 	%p5, %r5, 20000;
	@%p5 bra 	$L__BB3_2;
$L__BB3_5:
	ret;

}
	// .globl	_Z9takeOmni2PdS_S_S_S_S_S_S_S_S_S_S_S_S_Pi
.visible .entry _Z9takeOmni2PdS_S_S_S_S_S_S_S_S_S_S_S_S_Pi(
	.param .u64 .ptr .align 1 _Z9takeOmni2PdS_S_S_S_S_S_S_S_S_S_S_S_S_Pi_param_0,
	.param .u64 .ptr .align 1 _Z9takeOmni2PdS_S_S_S_S_S_S_S_S_S_S_S_S_Pi_param_1,
	.param .u64 .ptr .align 1 _Z9takeOmni2PdS_S_S_S_S_S_S_S_S_S_S_S_S_Pi_param_2,
	.param .u64 .ptr .align 1 _Z9takeOmni2PdS_S_S_S_S_S_S_S_S_S_S_S_S_Pi_param_3,
	.param .u64 .ptr .align 1 _Z9takeOmni2PdS_S_S_S_S_S_S_S_S_S_S_S_S_Pi_param_4,
	.param .u64 .ptr .align 1 _Z9takeOmni2PdS_S_S_S_S_S_S_S_S_S_S_S_S_Pi_param_5,
	.param .u64 .ptr .align 1 _Z9takeOmni2PdS_S_S_S_S_S_S_S_S_S_S_S_S_Pi_param_6,
	.param .u64 .ptr .align 1 _Z9takeOmni2PdS_S_S_S_S_S_S_S_S_S_S_S_S_Pi_param_7,
	.param .u64 .ptr .align 1 _Z9takeOmni2PdS_S_S_S_S_S_S_S_S_S_S_S_S_Pi_param_8,
	.param .u64 .ptr .align 1 _Z9takeOmni2PdS_S_S_S_S_S_S_S_S_S_S_S_S_Pi_param_9,
	.param .u64 .ptr .align 1 _Z9takeOmni2PdS_S_S_S_S_S_S_S_S_S_S_S_S_Pi_param_10,
	.param .u64 .ptr .align 1 _Z9takeOmni2PdS_S_S_S_S_S_S_S_S_S_S_S_S_Pi_param_11,
	.param .u64 .ptr .align 1 _Z9takeOmni2PdS_S_S_S_S_S_S_S_S_S_S_S_S_Pi_param_12,
	.param .u64 .ptr .align 1 _Z9takeOmni2PdS_S_S_S_S_S_S_S_S_S_S_S_S_Pi_param_13,
	.param .u64 .ptr .align 1 _Z9takeOmni2PdS_S_S_S_S_S_S_S_S_S_S_S_S_Pi_param_14
)
{
	.reg .pred 	%p<6>;
	.reg .b32 	%r<6>;
	.reg .b64 	%rd<51>;
	.reg .b64 	%fd<55>;

	ld.param.u64 	%rd5, [_Z9takeOmni2PdS_S_S_S_S_S_S_S_S_S_S_S_S_Pi_param_1];
	ld.param.u64 	%rd7, [_Z9takeOmni2PdS_S_S_S_S_S_S_S_S_S_S_S_S_Pi_param_3];
	ld.param.u64 	%rd8, [_Z9takeOmni2PdS_S_S_S_S_S_S_S_S_S_S_S_S_Pi_param_4];
	ld.param.u64 	%rd11, [_Z9takeOmni2PdS_S_S_S_S_S_S_S_S_S_S_S_S_Pi_param_7];
	ld.param.u64 	%rd12, [_Z9takeOmni2PdS_S_S_S_S_S_S_S_S_S_S_S_S_Pi_param_8];
	ld.param.u64 	%rd13, [_Z9takeOmni2PdS_S_S_S_S_S_S_S_S_S_S_S_S_Pi_param_9];
	ld.param.u64 	%rd14, [_Z9takeOmni2PdS_S_S_S_S_S_S_S_S_S_S_S_S_Pi_param_10];
	ld.param.u64 	%rd15, [_Z9takeOmni2PdS_S_S_S_S_S_S_S_S_S_S_S_S_Pi_param_11];
	ld.param.u64 	%rd16, [_Z9takeOmni2PdS_S_S_S_S_S_S_S_S_S_S_S_S_Pi_param_12];
	ld.param.u64 	%rd17, [_Z9takeOmni2PdS_S_S_S_S_S_S_S_S_S_S_S_S_Pi_param_13];
	ld.param.u64 	%rd18, [_Z9takeOmni2PdS_S_S_S_S_S_S_S_S_S_S_S_S_Pi_param_14];
	cvta.to.global.u64 	%rd1, %rd17;
	cvta.to.global.u64 	%rd2, %rd16;
	cvta.to.global.u64 	%rd3, %rd18;
	ld.global.u32 	%r5, [%rd3];
	setp.gt.s32 	%p1, %r5, 19999;
	@%p1 bra 	$L__BB4_5;
	ld.global.f64 	%fd1, [%rd1];
$L__BB4_2:
	mul.wide.s32 	%rd19, %r5, 8;
	add.s64 	%rd20, %rd2, %rd19;
	ld.global.f64 	%fd2, [%rd20];
	setp.ltu.f64 	%p2, %fd2, %fd1;
	setp.lt.s32 	%p3, %r5, 1;
	or.pred  	%p4, %p3, %p2;
	@%p4 bra 	$L__BB4_4;
	ld.param.u64 	%rd50, [_Z9takeOmni2PdS_S_S_S_S_S_S_S_S_S_S_S_S_Pi_param_6];
	ld.param.u64 	%rd49, [_Z9takeOmni2PdS_S_S_S_S_S_S_S_S_S_S_S_S_Pi_param_5];
	ld.param.u64 	%rd48, [_Z9takeOmni2PdS_S_S_S_S_S_S_S_S_S_S_S_S_Pi_param_2];
	ld.param.u64 	%rd47, [_Z9takeOmni2PdS_S_S_S_S_S_S_S_S_S_S_S_S_Pi_param_0];
	cvta.to.global.u64 	%rd21, %rd5;
	cvta.to.global.u64 	%rd22, %rd12;
	cvta.to.global.u64 	%rd23, %rd15;
	cvta.to.global.u64 	%rd24, %rd14;
	cvta.to.global.u64 	%rd25, %rd13;
	cvta.to.global.u64 	%rd26, %rd47;
	cvta.to.global.u64 	%rd27, %rd11;
	st.global.u32 	[%rd3], %r5;
	add.s32 	%r4, %r5, -1;
	mul.wide.u32 	%rd28, %r4, 8;
	add.s64 	%rd29, %rd2, %rd28;
	add.s64 	%rd30, %rd27, %rd28;
	mul.wide.u32 	%rd31, %r5, 8;
	add.s64 	%rd32, %rd2, %rd31;
	add.s64 	%rd33, %rd27, %rd31;
	ld.global.f64 	%fd3, [%rd30];
	ld.global.f64 	%fd4, [%rd33];
	sub.f64 	%fd5, %fd3, %fd4;
	ld.global.f64 	%fd6, [%rd29];
	ld.global.f64 	%fd7, [%rd32];
	sub.f64 	%fd8, %fd6, %fd7;
	div.rn.f64 	%fd9, %fd5, %fd8;
	ld.global.f64 	%fd10, [%rd1];
	sub.f64 	%fd11, %fd10, %fd7;
	fma.rn.f64 	%fd12, %fd9, %fd11, %fd4;
	st.global.f64 	[%rd26], %fd12;
	add.s64 	%rd34, %rd25, %rd28;
	add.s64 	%rd35, %rd25, %rd31;
	ld.global.f64 	%fd13, [%rd34];
	ld.global.f64 	%fd14, [%rd35];
	sub.f64 	%fd15, %fd13, %fd14;
	ld.global.f64 	%fd16, [%rd29];
	ld.global.f64 	%fd17, [%rd32];
	sub.f64 	%fd18, %fd16, %fd17;
	div.rn.f64 	%fd19, %fd15, %fd18;
	ld.global.f64 	%fd20, [%rd1];
	sub.f64 	%fd21, %fd20, %fd17;
	fma.rn.f64 	%fd22, %fd19, %fd21, %fd14;
	cvta.to.global.u64 	%rd36, %rd8;
	st.global.f64 	[%rd36], %fd22;
	add.s64 	%rd37, %rd24, %rd28;
	add.s64 	%rd38, %rd24, %rd31;
	ld.global.f64 	%fd23, [%rd37];
	ld.global.f64 	%fd24, [%rd38];
	sub.f64 	%fd25, %fd23, %fd24;
	ld.global.f64 	%fd26, [%rd29];
	ld.global.f64 	%fd27, [%rd32];
	sub.f64 	%fd28, %fd26, %fd27;
	div.rn.f64 	%fd29, %fd25, %fd28;
	ld.global.f64 	%fd30, [%rd1];
	sub.f64 	%fd31, %fd30, %fd27;
	fma.rn.f64 	%fd32, %fd29, %fd31, %fd24;
	cvta.to.global.u64 	%rd39, %rd49;
	st.global.f64 	[%rd39], %fd32;
	add.s64 	%rd40, %rd23, %rd28;
	add.s64 	%rd41, %rd23, %rd31;
	ld.global.f64 	%fd33, [%rd40];
	ld.global.f64 	%fd34, [%rd41];
	sub.f64 	%fd35, %fd33, %fd34;
	ld.global.f64 	%fd36, [%rd29];
	ld.global.f64 	%fd37, [%rd32];
	sub.f64 	%fd38, %fd36, %fd37;
	div.rn.f64 	%fd39, %fd35, %fd38;
	ld.global.f64 	%fd40, [%rd1];
	sub.f64 	%fd41, %fd40, %fd37;
	fma.rn.f64 	%fd42, %fd39, %fd41, %fd34;
	cvta.to.global.u64 	%rd42, %rd50;
	st.global.f64 	[%rd42], %fd42;
	add.s64 	%rd43, %rd22, %rd28;
	add.s64 	%rd44, %rd22, %rd31;
	ld.global.f64 	%fd43, [%rd43];
	ld.global.f64 	%fd44, [%rd44];
	sub.f64 	%fd45, %fd43, %fd44;
	ld.global.f64 	%fd46, [%rd29];
	ld.global.f64 	%fd47, [%rd32];
	sub.f64 	%fd48, %fd46, %fd47;
	div.rn.f64 	%fd49, %fd45, %fd48;
	ld.global.f64 	%fd50, [%rd1];
	sub.f64 	%fd51, %fd50, %fd47;
	fma.rn.f64 	%fd52, %fd49, %fd51, %fd44;
	st.global.f64 	[%rd21], %fd52;
	ld.global.f64 	%fd53, [%rd26];
	cvta.to.global.u64 	%rd45, %rd48;
	st.global.f64 	[%rd45], %fd53;
	ld.global.f64 	%fd54, [%rd21];
	cvta.to.global.u64 	%rd46, %rd7;
	st.global.f64 	[%rd46], %fd54;
	bra.uni 	$L__BB4_5;
$L__BB4_4:
	add.s32 	%r5, %r5, 1;
	setp.ne.s32 	%p5, %r5, 20000;
	@%p5 bra 	$L__BB4_2;
$L__BB4_5:
	ret;

}
	// .globl	_Z12takeVoyadgerPdS_S_PiS0_
.visible .entry _Z12takeVoyadgerPdS_S_PiS0_(
	.param .u64 .ptr .align 1 _Z12takeVoyadgerPdS_S_PiS0__param_0,
	.param .u64 .ptr .align 1 _Z12takeVoyadgerPdS_S_PiS0__param_1,
	.param .u64 .ptr .align 1 _Z12takeVoyadgerPdS_S_PiS0__param_2,
	.param .u64 .ptr .align 1 _Z12takeVoyadgerPdS_S_PiS0__param_3,
	.param .u64 .ptr .align 1 _Z12takeVoyadgerPdS_S_PiS0__param_4
)
{
	.reg .pred 	%p<5>;
	.reg .b32 	%r<11>;
	.reg .b64 	%rd<15>;
	.reg .b64 	%fd<9>;

	ld.param.u64 	%rd6, [_Z12takeVoyadgerPdS_S_PiS0__param_0];
	ld.param.u64 	%rd7, [_Z12takeVoyadgerPdS_S_PiS0__param_1];
	ld.param.u64 	%rd8, [_Z12takeVoyadgerPdS_S_PiS0__param_2];
	ld.param.u64 	%rd9, [_Z12takeVoyadgerPdS_S_PiS0__param_3];
	ld.param.u64 	%rd5, [_Z12takeVoyadgerPdS_S_PiS0__param_4];
	cvta.to.global.u64 	%rd1, %rd6;
	cvta.to.global.u64 	%rd2, %rd7;
	cvta.to.global.u64 	%rd3, %rd8;
	cvta.to.global.u64 	%rd4, %rd9;
	ld.global.u32 	%r9, [%rd4];
	setp.gt.s32 	%p1, %r9, 127390;
	ld.global.f64 	%fd8, [%rd2];
	@%p1 bra 	$L__BB5_5;
	mov.u32 	%r8, %r9;
$L__BB5_2:
	mul.wide.s32 	%rd10, %r8, 8;
	add.s64 	%rd11, %rd3, %rd10;
	ld.global.f64 	%fd5, [%rd11];
	setp.leu.f64 	%p2, %fd5, %fd8;
	@%p2 bra 	$L__BB5_4;
	st.global.u32 	[%rd4], %r8;
	ld.global.f64 	%fd8, [%rd2];
	mov.u32 	%r9, %r8;
	bra.uni 	$L__BB5_5;
$L__BB5_4:
	add.s32 	%r8, %r8, 1;
	setp.ne.s32 	%p3, %r8, 127391;
	@%p3 bra 	$L__BB5_2;
$L__BB5_5:
	ld.global.f64 	%fd6, [%rd1];
	mul.wide.s32 	%rd12, %r9, 8;
	add.s64 	%rd13, %rd3, %rd12;
	ld.global.f64 	%fd7, [%rd13];
	sub.f64 	%fd4, %fd7, %fd8;
	setp.leu.f64 	%p4, %fd6, %fd4;
	mov.b32 	%r10, 0;
	@%p4 bra 	$L__BB5_7;
	st.global.f64 	[%rd1], %fd4;
	mov.b32 	%r10, 1;
$L__BB5_7:
	cvta.to.global.u64 	%rd14, %rd5;
	st.global.u32 	[%rd14], %r10;
	ret;

}
	// .globl	_Z13takeVoyadger2PdS_S_S_S_PiS_S_S_
.visible .entry _Z13takeVoyadger2PdS_S_S_S_PiS_S_S_(
	.param .u64 .ptr .align 1 _Z13takeVoyadger2PdS_S_S_S_PiS_S_S__param_0,
	.param .u64 .ptr .align 1 _Z13takeVoyadger2PdS_S_S_S_PiS_S_S__param_1,
	.param .u64 .ptr .align 1 _Z13takeVoyadger2PdS_S_S_S_PiS_S_S__param_2,
	.param .u64 .ptr .align 1 _Z13takeVoyadger2PdS_S_S_S_PiS_S_S__param_3,
	.param .u64 .ptr .align 1 _Z13takeVoyadger2PdS_S_S_S_PiS_S_S__param_4,
	.param .u64 .ptr .align 1 _Z13takeVoyadger2PdS_S_S_S_PiS_S_S__param_5,
	.param .u64 .ptr .align 1 _Z13takeVoyadger2PdS_S_S_S_PiS_S_S__param_6,
	.param .u64 .ptr .align 1 _Z13takeVoyadger2PdS_S_S_S_PiS_S_S__param_7,
	.param .u64 .ptr .align 1 _Z13takeVoyadger2PdS_S_S_S_PiS_S_S__param_8
)
{
	.reg .b32 	%r<6>;
	.reg .b64 	%rd<27>;
	.reg .b64 	%fd<29>;

	ld.param.u64 	%rd1, [_Z13takeVoyadger2PdS_S_S_S_PiS_S_S__param_1];
	ld.param.u64 	%rd2, [_Z13takeVoyadger2PdS_S_S_S_PiS_S_S__param_2];
	ld.param.u64 	%rd3, [_Z13takeVoyadger2PdS_S_S_S_PiS_S_S__param_3];
	ld.param.u64 	%rd4, [_Z13takeVoyadger2PdS_S_S_S_PiS_S_S__param_4];
	ld.param.u64 	%rd5, [_Z13takeVoyadger2PdS_S_S_S_PiS_S_S__param_5];
	ld.param.u64 	%rd6, [_Z13takeVoyadger2PdS_S_S_S_PiS_S_S__param_6];
	ld.param.u64 	%rd7, [_Z13takeVoyadger2PdS_S_S_S_PiS_S_S__param_7];
	ld.param.u64 	%rd8, [_Z13takeVoyadger2PdS_S_S_S_PiS_S_S__param_8];
	cvta.to.global.u64 	%rd9, %rd8;
	cvta.to.global.u64 	%rd10, %rd2;
	cvta.to.global.u64 	%rd11, %rd7;
	cvta.to.global.u64 	%rd12, %rd3;
	cvta.to.global.u64 	%rd13, %rd6;
	cvta.to.global.u64 	%rd14, %rd1;
	cvta.to.global.u64 	%rd15, %rd4;
	cvta.to.global.u64 	%rd16, %rd5;
	ld.global.u32 	%r1, [%rd16];
	mul.wide.s32 	%rd17, %r1, 8;
	add.s64 	%rd18, %rd15, %rd17;
	ld.global.f64 	%fd1, [%rd18];
	add.f64 	%fd2, %fd1, 0dBFF0000000000000;
	div.rn.f64 	%fd3, %fd2, 0d3F547AE147AE147B;
	cvt.rzi.s32.f64 	%r2, %fd3;
	cvt.rn.f64.s32 	%fd4, %r2;
	fma.rn.f64 	%fd5, %fd4, 0d3F547AE147AE147B, 0d3FF0000000000000;
	add.s32 	%r3, %r2, 1;
	cvt.rn.f64.s32 	%fd6, %r3;
	fma.rn.f64 	%fd7, %fd6, 0d3F547AE147AE147B, 0d3FF0000000000000;
	mul.wide.s32 	%rd19, %r2, 8;
	add.s64 	%rd20, %rd14, %rd19;
	ld.global.f64 	%fd8, [%rd20];
	ld.global.f64 	%fd9, [%rd20+8];
	sub.f64 	%fd10, %fd8, %fd9;
	sub.f64 	%fd11, %fd5, %fd7;
	div.rn.f64 	%fd12, %fd10, %fd11;
	sub.f64 	%fd13, %fd1, %fd7;
	fma.rn.f64 	%fd14, %fd13, %fd12, %fd9;
	st.global.f64 	[%rd13], %fd14;
	add.s64 	%rd21, %rd12, %rd19;
	ld.global.u32 	%r4, [%rd16];
	mul.wide.s32 	%rd22, %r4, 8;
	add.s64 	%rd23, %rd15, %rd22;
	ld.global.f64 	%fd15, [%rd21];
	ld.global.f64 	%fd16, [%rd21+8];
	sub.f64 	%fd17, %fd15, %fd16;
	div.rn.f64 	%fd18, %fd17, %fd11;
	ld.global.f64 	%fd19, [%rd23];
	sub.f64 	%fd20, %fd19, %fd7;
	fma.rn.f64 	%fd21, %fd18, %fd20, %fd16;
	st.global.f64 	[%rd11], %fd21;
	add.s64 	%rd24, %rd10, %rd19;
	ld.global.u32 	%r5, [%rd16];
	mul.wide.s32 	%rd25, %r5, 8;
	add.s64 	%rd26, %rd15, %rd25;
	ld.global.f64 	%fd22, [%rd24];
	ld.global.f64 	%fd23, [%rd24+8];
	sub.f64 	%fd24, %fd22, %fd23;
	div.rn.f64 	%fd25, %fd24, %fd11;
	ld.global.f64 	%fd26, [%rd26];
	sub.f64 	%fd27, %fd26, %fd7;
	fma.rn.f64 	%fd28, %fd25, %fd27, %fd23;
	st.global.f64 	[%rd9], %fd28;
	ret;

}
	// .globl	_Z15takeVoyadger2_2PdS_S_S_S_S_S_PiS_S_S_
.visible .entry _Z15takeVoyadger2_2PdS_S_S_S_S_S_PiS_S_S_(
	.param .u64 .ptr .align 1 _Z15takeVoyadger2_2PdS_S_S_S_S_S_PiS_S_S__param_0,
	.param .u64 .ptr .align 1 _Z15takeVoyadger2_2PdS_S_S_S_S_S_PiS_S_S__param_1,
	.param .u64 .ptr .align 1 _Z15takeVoyadger2_2PdS_S_S_S_S_S_PiS_S_S__param_2,
	.param .u64 .ptr .align 1 _Z15takeVoyadger2_2PdS_S_S_S_S_S_PiS_S_S__param_3,
	.param .u64 .ptr .align 1 _Z15takeVoyadger2_2PdS_S_S_S_S_S_PiS_S_S__param_4,
	.param .u64 .ptr .align 1 _Z15takeVoyadger2_2PdS_S_S_S_S_S_PiS_S_S__param_5,
	.param .u64 .ptr .align 1 _Z15takeVoyadger2_2PdS_S_S_S_S_S_PiS_S_S__param_6,
	.param .u64 .ptr .align 1 _Z15takeVoyadger2_2PdS_S_S_S_S_S_PiS_S_S__param_7,
	.param .u64 .ptr .align 1 _Z15takeVoyadger2_2PdS_S_S_S_S_S_PiS_S_S__param_8,
	.param .u64 .ptr .align 1 _Z15takeVoyadger2_2PdS_S_S_S_S_S_PiS_S_S__param_9,
	.param .u64 .ptr .align 1 _Z15takeVoyadger2_2PdS_S_S_S_S_S_PiS_S_S__param_10
)
{
	.reg .b32 	%r<6>;
	.reg .b64 	%rd<33>;
	.reg .b64 	%fd<43>;

	ld.param.u64 	%rd1, [_Z15takeVoyadger2_2PdS_S_S_S_S_S_PiS_S_S__param_1];
	ld.param.u64 	%rd2, [_Z15takeVoyadger2_2PdS_S_S_S_S_S_PiS_S_S__param_2];
	ld.param.u64 	%rd3, [_Z15takeVoyadger2_2PdS_S_S_S_S_S_PiS_S_S__param_3];
	ld.param.u64 	%rd4, [_Z15takeVoyadger2_2PdS_S_S_S_S_S_PiS_S_S__param_4];
	ld.param.u64 	%rd5, [_Z15takeVoyadger2_2PdS_S_S_S_S_S_PiS_S_S__param_5];
	ld.param.u64 	%rd6, [_Z15takeVoyadger2_2PdS_S_S_S_S_S_PiS_S_S__param_6];
	ld.param.u64 	%rd7, [_Z15takeVoyadger2_2PdS_S_S_S_S_S_PiS_S_S__param_7];
	ld.param.u64 	%rd8, [_Z15takeVoyadger2_2PdS_S_S_S_S_S_PiS_S_S__param_8];
	ld.param.u64 	%rd9, [_Z15takeVoyadger2_2PdS_S_S_S_S_S_PiS_S_S__param_9];
	ld.param.u64 	%rd10, [_Z15takeVoyadger2_2PdS_S_S_S_S_S_PiS_S_S__param_10];
	cvta.to.global.u64 	%rd11, %rd10;
	cvta.to.global.u64 	%rd12, %rd2;
	cvta.to.global.u64 	%rd13, %rd9;
	cvta.to.global.u64 	%rd14, %rd5;
	cvta.to.global.u64 	%rd15, %rd4;
	cvta.to.global.u64 	%rd16, %rd3;
	cvta.to.global.u64 	%rd17, %rd8;
	cvta.to.global.u64 	%rd18, %rd1;
	cvta.to.global.u64 	%rd19, %rd6;
	cvta.to.global.u64 	%rd20, %rd7;
	ld.global.u32 	%r1, [%rd20];
	mul.wide.s32 	%rd21, %r1, 8;
	add.s64 	%rd22, %rd19, %rd21;
	ld.global.f64 	%fd1, [%rd22];
	add.f64 	%fd2, %fd1, 0dBFF0000000000000;
	div.rn.f64 	%fd3, %fd2, 0d3F547AE147AE147B;
	cvt.rzi.s32.f64 	%r2, %fd3;
	cvt.rn.f64.s32 	%fd4, %r2;
	fma.rn.f64 	%fd5, %fd4, 0d3F547AE147AE147B, 0d3FF0000000000000;
	add.s32 	%r3, %r2, 1;
	cvt.rn.f64.s32 	%fd6, %r3;
	fma.rn.f64 	%fd7, %fd6, 0d3F547AE147AE147B, 0d3FF0000000000000;
	mul.wide.s32 	%rd23, %r2, 8;
	add.s64 	%rd24, %rd18, %rd23;
	ld.global.f64 	%fd8, [%rd24];
	ld.global.f64 	%fd9, [%rd24+8];
	sub.f64 	%fd10, %fd8, %fd9;
	sub.f64 	%fd11, %fd5, %fd7;
	div.rn.f64 	%fd12, %fd10, %fd11;
	sub.f64 	%fd13, %fd1, %fd7;
	fma.rn.f64 	%fd14, %fd13, %fd12, %fd9;
	st.global.f64 	[%rd17], %fd14;
	add.s64 	%rd25, %rd16, %rd23;
	ld.global.u32 	%r4, [%rd20];
	mul.wide.s32 	%rd26, %r4, 8;
	add.s64 	%rd27, %rd19, %rd26;
	ld.global.f64 	%fd15, [%rd25];
	ld.global.f64 	%fd16, [%rd25+8];
	sub.f64 	%fd17, %fd15, %fd16;
	div.rn.f64 	%fd18, %fd17, %fd11;
	ld.global.f64 	%fd19, [%rd27];
	sub.f64 	%fd20, %fd19, %fd7;
	fma.rn.f64 	%fd21, %fd18, %fd20, %fd16;
	add.s64 	%rd28, %rd15, %rd23;
	ld.global.f64 	%fd22, [%rd28];
	ld.global.f64 	%fd23, [%rd28+8];
	sub.f64 	%fd24, %fd22, %fd23;
	div.rn.f64 	%fd25, %fd24, %fd11;
	fma.rn.f64 	%fd26, %fd25, %fd20, %fd23;
	add.s64 	%rd29, %rd14, %rd23;
	ld.global.f64 	%fd27, [%rd29];
	ld.global.f64 	%fd28, [%rd29+8];
	sub.f64 	%fd29, %fd27, %fd28;
	div.rn.f64 	%fd30, %fd29, %fd11;
	fma.rn.f64 	%fd31, %fd30, %fd20, %fd28;
	mul.f64 	%fd32, %fd26, %fd26;
	fma.rn.f64 	%fd33, %fd21, %fd21, %fd32;
	fma.rn.f64 	%fd34, %fd31, %fd31, %fd33;
	sqrt.rn.f64 	%fd35, %fd34;
	st.global.f64 	[%rd13], %fd35;
	add.s64 	%rd30, %rd12, %rd23;
	ld.global.u32 	%r5, [%rd20];
	mul.wide.s32 	%rd31, %r5, 8;
	add.s64 	%rd32, %rd19, %rd31;
	ld.global.f64 	%fd36, [%rd30];
	ld.global.f64 	%fd37, [%rd30+8];
	sub.f64 	%fd38, %fd36, %fd37;
	div.rn.f64 	%fd39, %fd38, %fd11;
	ld.global.f64 	%fd40, [%rd32];
	sub.f64 	%fd41, %fd40, %fd7;
	fma.rn.f64 	%fd42, %fd39, %fd41, %fd37;
	st.global.f64 	[%rd11], %fd42;
	ret;

}
	// .globl	_Z9init_timePdS_
.visible .entry _Z9init_timePdS_(
	.param .u64 .ptr .align 1 _Z9init_timePdS__param_0,
	.param .u64 .ptr .align 1 _Z9init_timePdS__param_1
)
{
	.reg .b64 	%rd<7>;

	ld.param.u64 	%rd1, [_Z9init_timePdS__param_0];
	ld.param.u64 	%rd2, [_Z9init_timePdS__param_1];
	cvta.to.global.u64 	%rd3, %rd2;
	cvta.to.global.u64 	%rd4, %rd1;
	mov.b64 	%rd5, 4490130880612201493;
	st.global.u64 	[%rd4], %rd5;
	mov.b64 	%rd6, 4560075337393866800;
	st.global.u64 	[%rd3], %rd6;
	ret;

}
	// .globl	_Z6calculPdS_S_S_S_S_S_S_Pi
.visible .entry _Z6calculPdS_S_S_S_S_S_S_Pi(
	.param .u64 .ptr .align 1 _Z6calculPdS_S_S_S_S_S_S_Pi_param_0,
	.param .u64 .ptr .align 1 _Z6calculPdS_S_S_S_S_S_S_Pi_param_1,
	.param .u64 .ptr .align 1 _Z6calculPdS_S_S_S_S_S_S_Pi_param_2,
	.param .u64 .ptr .align 1 _Z6calculPdS_S_S_S_S_S_S_Pi_param_3,
	.param .u64 .ptr .align 1 _Z6calculPdS_S_S_S_S_S_S_Pi_param_4,
	.param .u64 .ptr .align 1 _Z6calculPdS_S_S_S_S_S_S_Pi_param_5,
	.param .u64 .ptr .align 1 _Z6calculPdS_S_S_S_S_S_S_Pi_param_6,
	.param .u64 .ptr .align 1 _Z6calculPdS_S_S_S_S_S_S_Pi_param_7,
	.param .u64 .ptr .align 1 _Z6calculPdS_S_S_S_S_S_S_Pi_param_8
)
{
	.reg .pred 	%p<92>;
	.reg .b32 	%r<56>;
	.reg .b32 	%f<3>;
	.reg .b64 	%rd<62>;
	.reg .b64 	%fd<669>;

	ld.param.u64 	%rd11, [_Z6calculPdS_S_S_S_S_S_S_Pi_param_0];
	ld.param.u64 	%rd12, [_Z6calculPdS_S_S_S_S_S_S_Pi_param_1];
	ld.param.u64 	%rd13, [_Z6calculPdS_S_S_S_S_S_S_Pi_param_2];
	ld.param.u64 	%rd14, [_Z6calculPdS_S_S_S_S_S_S_Pi_param_3];
	ld.param.u64 	%rd15, [_Z6calculPdS_S_S_S_S_S_S_Pi_param_4];
	ld.param.u64 	%rd16, [_Z6calculPdS_S_S_S_S_S_S_Pi_param_5];
	ld.param.u64 	%rd19, [_Z6calculPdS_S_S_S_S_S_S_Pi_param_8];
	cvta.to.global.u64 	%rd1, %rd16;
	cvta.to.global.u64 	%rd2, %rd15;
	cvta.to.global.u64 	%rd3, %rd14;
	cvta.to.global.u64 	%rd4, %rd12;
	cvta.to.global.u64 	%rd5, %rd13;
	cvta.to.global.u64 	%rd6, %rd11;
	cvta.to.global.u64 	%rd7, %rd19;
	mov.u32 	%r16, %ctaid.x;
	mov.u32 	%r17, %ntid.x;
	mov.u32 	%r18, %tid.x;
	mad.lo.s32 	%r1, %r16, %r17, %r18;
	ld.global.u32 	%r2, [%rd7];
	setp.ge.s32 	%p2, %r1, %r2;
	setp.eq.s32 	%p3, %r1, 0;
	or.pred  	%p4, %p3, %p2;
	@%p4 bra 	$L__BB9_41;
	add.s32 	%r19, %r2, -1;
	setp.ne.s32 	%p5, %r1, %r19;
	@%p5 bra 	$L__BB9_3;
	mul.wide.s32 	%rd44, %r2, 8;
	add.s64 	%rd45, %rd6, %rd44;
	ld.global.f64 	%fd636, [%rd45+-16];
	mul.wide.s32 	%rd46, %r1, 8;
	add.s64 	%rd47, %rd3, %rd46;
	st.global.f64 	[%rd47], %fd636;
	ld.global.u32 	%r50, [%rd7];
	mul.wide.s32 	%rd48, %r50, 8;
	add.s64 	%rd49, %rd5, %rd48;
	ld.global.f64 	%fd637, [%rd49+-16];
	add.s64 	%rd50, %rd1, %rd48;
	st.global.f64 	[%rd50+-8], %fd637;
	ld.global.u32 	%r51, [%rd7];
	mul.wide.s32 	%rd51, %r51, 8;
	add.s64 	%rd52, %rd4, %rd51;
	ld.global.f64 	%fd638, [%rd52+-16];
	add.s64 	%rd53, %rd2, %rd51;
	st.global.f64 	[%rd53+-8], %fd638;
	bra.uni 	$L__BB9_41;
$L__BB9_3:
	cvt.rn.f64.s32 	%fd152, %r1;
	fma.rn.f64 	%fd1, %fd152, 0d3F547AE147AE147B, 0d3FF0000000000000;
	mul.wide.s32 	%rd20, %r1, 8;
	add.s64 	%rd21, %rd6, %rd20;
	ld.global.f64 	%fd2, [%rd21];
	add.s64 	%rd22, %rd5, %rd20;
	ld.global.f64 	%fd3, [%rd22];
	add.s64 	%rd23, %rd4, %rd20;
	ld.global.f64 	%fd4, [%rd23];
	ld.global.f64 	%fd5, [%rd21+8];
	ld.global.f64 	%fd6, [%rd22+8];
	ld.global.f64 	%fd7, [%rd23+8];
	ld.global.f64 	%fd79, [%rd21+-8];
	ld.global.f64 	%fd9, [%rd22+-8];
	ld.global.f64 	%fd652, [%rd23+-8];
	setp.gt.s32 	%p6, %r1, 1;
	add.s32 	%r20, %r2, -2;
	setp.lt.s32 	%p7, %r1, %r20;
	and.pred  	%p1, %p6, %p7;
	not.pred 	%p8, %p1;
	mov.f64 	%fd639, %fd7;
	mov.f64 	%fd640, %fd6;
	mov.f64 	%fd19, %fd5;
	mov.f64 	%fd642, %fd4;
	mov.f64 	%fd21, %fd3;
	mov.f64 	%fd22, %fd2;
	@%p8 bra 	$L__BB9_6;
	add.f64 	%fd153, %fd1, 0dBF547AE147AE147B;
	add.f64 	%fd154, %fd1, 0d3F547AE147AE147B;
	add.f64 	%fd155, %fd1, 0d3F447AE147AE147B;
	sub.f64 	%fd156, %fd79, %fd2;
	sub.f64 	%fd157, %fd153, %fd1;
	div.rn.f64 	%fd158, %fd156, %fd157;
	sub.f64 	%fd159, %fd2, %fd5;
	sub.f64 	%fd160, %fd1, %fd154;
	div.rn.f64 	%fd161, %fd159, %fd160;
	setp.gt.f64 	%p9, %fd158, 0d0000000000000000;
	setp.lt.f64 	%p10, %fd158, 0d0000000000000000;
	selp.f64 	%fd162, 0dBFF0000000000000, 0d0000000000000000, %p10;
	selp.f64 	%fd163, 0d3FF0000000000000, %fd162, %p9;
	setp.gt.f64 	%p11, %fd161, 0d0000000000000000;
	setp.lt.f64 	%p12, %fd161, 0d0000000000000000;
	selp.f64 	%fd164, 0dBFF0000000000000, 0d0000000000000000, %p12;
	selp.f64 	%fd165, 0d3FF0000000000000, %fd164, %p11;
	add.f64 	%fd166, %fd165, %fd163;
	setp.eq.f64 	%p13, %fd166, 0d0000000000000000;
	mul.f64 	%fd167, %fd166, 0d3FE0000000000000;
	abs.f64 	%fd168, %fd158;
	abs.f64 	%fd169, %fd161;
	min.f64 	%fd170, %fd168, %fd169;
	mul.f64 	%fd171, %fd170, %fd167;
	selp.f64 	%fd172, 0d0000000000000000, %fd171, %p13;
	sub.f64 	%fd173, %fd155, %fd1;
	fma.rn.f64 	%fd174, %fd173, %fd172, %fd2;
	sub.f64 	%fd175, %fd9, %fd3;
	div.rn.f64 	%fd176, %fd175, %fd157;
	sub.f64 	%fd177, %fd3, %fd6;
	div.rn.f64 	%fd178, %fd177, %fd160;
	setp.gt.f64 	%p14, %fd176, 0d0000000000000000;
	setp.lt.f64 	%p15, %fd176, 0d0000000000000000;
	selp.f64 	%fd179, 0dBFF0000000000000, 0d0000000000000000, %p15;
	selp.f64 	%fd180, 0d3FF0000000000000, %fd179, %p14;
	setp.gt.f64 	%p16, %fd178, 0d0000000000000000;
	setp.lt.f64 	%p17, %fd178, 0d0000000000000000;
	selp.f64 	%fd181, 0dBFF0000000000000, 0d0000000000000000, %p17;
	selp.f64 	%fd182, 0d3FF0000000000000, %fd181, %p16;
	add.f64 	%fd183, %fd182, %fd180;
	setp.eq.f64 	%p18, %fd183, 0d0000000000000000;
	mul.f64 	%fd184, %fd183, 0d3FE0000000000000;
	abs.f64 	%fd185, %fd176;
	abs.f64 	%fd186, %fd178;
	min.f64 	%fd187, %fd185, %fd186;
	mul.f64 	%fd188, %fd187, %fd184;
	selp.f64 	%fd189, 0d0000000000000000, %fd188, %p18;
	fma.rn.f64 	%fd190, %fd173, %fd189, %fd3;
	sub.f64 	%fd191, %fd652, %fd4;
	div.rn.f64 	%fd192, %fd191, %fd157;
	sub.f64 	%fd193, %fd4, %fd7;
	div.rn.f64 	%fd194, %fd193, %fd160;
	setp.gt.f64 	%p19, %fd192, 0d0000000000000000;
	setp.lt.f64 	%p20, %fd192, 0d0000000000000000;
	selp.f64 	%fd195, 0dBFF0000000000000, 0d0000000000000000, %p20;
	selp.f64 	%fd196, 0d3FF0000000000000, %fd195, %p19;
	setp.gt.f64 	%p21, %fd194, 0d0000000000000000;
	setp.lt.f64 	%p22, %fd194, 0d0000000000000000;
	selp.f64 	%fd197, 0dBFF0000000000000, 0d0000000000000000, %p22;
	selp.f64 	%fd198, 0d3FF0000000000000, %fd197, %p21;
	add.f64 	%fd199, %fd198, %fd196;
	setp.eq.f64 	%p23, %fd199, 0d0000000000000000;
	mul.f64 	%fd200, %fd199, 0d3FE0000000000000;
	abs.f64 	%fd201, %fd192;
	abs.f64 	%fd202, %fd194;
	min.f64 	%fd203, %fd201, %fd202;
	mul.f64 	%fd204, %fd203, %fd200;
	selp.f64 	%fd205, 0d0000000000000000, %fd204, %p23;
	fma.rn.f64 	%fd642, %fd173, %fd205, %fd4;
	setp.gtu.f64 	%p24, %fd174, 0d0000000000000000;
	selp.f64 	%fd22, %fd174, %fd2, %p24;
	setp.gtu.f64 	%p25, %fd190, 0d0000000000000000;
	selp.f64 	%fd21, %fd190, %fd3, %p25;
	add.f64 	%fd206, %fd1, 0d3F647AE147AE147B;
	mul.wide.u32 	%rd24, %r1, 8;
	add.s64 	%rd25, %rd6, %rd24;
	ld.global.f64 	%fd207, [%rd25+16];
	sub.f64 	%fd208, %fd5, %fd207;
	sub.f64 	%fd209, %fd154, %fd206;
	div.rn.f64 	%fd210, %fd208, %fd209;
	setp.gt.f64 	%p26, %fd210, 0d0000000000000000;
	setp.lt.f64 	%p27, %fd210, 0d0000000000000000;
	selp.f64 	%fd211, 0dBFF0000000000000, 0d0000000000000000, %p27;
	selp.f64 	%fd212, 0d3FF0000000000000, %fd211, %p26;
	add.f64 	%fd213, %fd165, %fd212;
	setp.eq.f64 	%p28, %fd213, 0d0000000000000000;
	mul.f64 	%fd214, %fd213, 0d3FE0000000000000;
	abs.f64 	%fd215, %fd210;
	min.f64 	%fd216, %fd169, %fd215;
	mul.f64 	%fd217, %fd216, %fd214;
	selp.f64 	%fd218, 0d0000000000000000, %fd217, %p28;
	sub.f64 	%fd219, %fd155, %fd154;
	fma.rn.f64 	%fd220, %fd219, %fd218, %fd5;
	add.s64 	%rd26, %rd5, %rd24;
	ld.global.f64 	%fd221, [%rd26+16];
	sub.f64 	%fd222, %fd6, %fd221;
	div.rn.f64 	%fd223, %fd222, %fd209;
	setp.gt.f64 	%p29, %fd223, 0d0000000000000000;
	setp.lt.f64 	%p30, %fd223, 0d0000000000000000;
	selp.f64 	%fd224, 0dBFF0000000000000, 0d0000000000000000, %p30;
	selp.f64 	%fd225, 0d3FF0000000000000, %fd224, %p29;
	add.f64 	%fd226, %fd182, %fd225;
	setp.eq.f64 	%p31, %fd226, 0d0000000000000000;
	mul.f64 	%fd227, %fd226, 0d3FE0000000000000;
	abs.f64 	%fd228, %fd223;
	min.f64 	%fd229, %fd186, %fd228;
	mul.f64 	%fd230, %fd229, %fd227;
	selp.f64 	%fd231, 0d0000000000000000, %fd230, %p31;
	fma.rn.f64 	%fd640, %fd219, %fd231, %fd6;
	add.s64 	%rd27, %rd4, %rd24;
	ld.global.f64 	%fd232, [%rd27+16];
	sub.f64 	%fd233, %fd7, %fd232;
	div.rn.f64 	%fd234, %fd233, %fd209;
	setp.gt.f64 	%p32, %fd234, 0d0000000000000000;
	setp.lt.f64 	%p33, %fd234, 0d0000000000000000;
	selp.f64 	%fd235, 0dBFF0000000000000, 0d0000000000000000, %p33;
	selp.f64 	%fd236, 0d3FF0000000000000, %fd235, %p32;
	add.f64 	%fd237, %fd198, %fd236;
	setp.eq.f64 	%p34, %fd237, 0d0000000000000000;
	mul.f64 	%fd238, %fd237, 0d3FE0000000000000;
	abs.f64 	%fd239, %fd234;
	min.f64 	%fd240, %fd202, %fd239;
	mul.f64 	%fd241, %fd240, %fd238;
	selp.f64 	%fd242, 0d0000000000000000, %fd241, %p34;
	fma.rn.f64 	%fd639, %fd219, %fd242, %fd7;
	setp.gtu.f64 	%p35, %fd220, 0d0000000000000000;
	selp.f64 	%fd19, %fd220, %fd5, %p35;
	setp.gtu.f64 	%p36, %fd640, 0d0000000000000000;
	@%p36 bra 	$L__BB9_6;
	mov.f64 	%fd640, %fd6;
$L__BB9_6:
	add.f64 	%fd23, %fd642, 0d0000000000000000;
	mul.f64 	%fd24, %fd642, 0d0000000000000000;
	add.f64 	%fd25, %fd639, 0d0000000000000000;
	mul.f64 	%fd26, %fd639, 0d0000000000000000;
	mul.f64 	%fd243, %fd21, 0d3FFAAAAAAAAAAAAB;
	div.rn.f64 	%fd244, %fd243, %fd22;
	sqrt.rn.f64 	%fd245, %fd244;
	mul.f64 	%fd246, %fd640, 0d3FFAAAAAAAAAAAAB;
	div.rn.f64 	%fd247, %fd246, %fd19;
	sqrt.rn.f64 	%fd248, %fd247;
	mul.f64 	%fd249, %fd642, %fd642;
	mul.f64 	%fd250, %fd249, 0d3FE0000000000000;
	mul.f64 	%fd251, %fd639, %fd639;
	mul.f64 	%fd252, %fd251, 0d3FE0000000000000;
	min.f64 	%fd253, %fd23, %fd25;
	max.f64 	%fd254, %fd245, %fd248;
	sub.f64 	%fd27, %fd253, %fd254;
	max.f64 	%fd255, %fd23, %fd25;
	add.f64 	%fd28, %fd255, %fd254;
	sub.f64 	%fd256, %fd28, %fd25;
	sub.f64 	%fd257, %fd27, %fd23;
	mul.f64 	%fd29, %fd19, %fd256;
	mul.f64 	%fd258, %fd25, %fd29;
	mul.f64 	%fd30, %fd22, %fd257;
	mul.f64 	%fd259, %fd23, %fd30;
	sub.f64 	%fd260, %fd258, %fd259;
	sub.f64 	%fd261, %fd260, %fd640;
	add.f64 	%fd262, %fd21, %fd261;
	sub.f64 	%fd263, %fd29, %fd30;
	div.rn.f64 	%fd31, %fd262, %fd263;
	div.rn.f64 	%fd264, %fd21, 0d3FE5555555555556;
	fma.rn.f64 	%fd32, %fd22, %fd250, %fd264;
	div.rn.f64 	%fd265, %fd640, 0d3FE5555555555556;
	fma.rn.f64 	%fd33, %fd19, %fd252, %fd265;
	mul.f64 	%fd34, %fd23, %fd22;
	fma.rn.f64 	%fd35, %fd23, %fd34, %fd21;
	mul.f64 	%fd36, %fd24, %fd34;
	add.f64 	%fd266, %fd21, %fd32;
	mul.f64 	%fd37, %fd23, %fd266;
	mul.f64 	%fd38, %fd25, %fd19;
	fma.rn.f64 	%fd39, %fd25, %fd38, %fd640;
	mul.f64 	%fd40, %fd26, %fd38;
	add.f64 	%fd267, %fd640, %fd33;
	mul.f64 	%fd41, %fd25, %fd267;
	mul.f64 	%fd42, %fd24, %fd22;
	mul.f64 	%fd43, %fd26, %fd19;
	setp.ltu.f64 	%p37, %fd27, 0d0000000000000000;
	@%p37 bra 	$L__BB9_8;
	mul.f64 	%fd268, %fd34, 0d0000000000000000;
	sub.f64 	%fd269, %fd35, %fd268;
	mul.f64 	%fd270, %fd42, 0d0000000000000000;
	sub.f64 	%fd271, %fd36, %fd270;
	fma.rn.f64 	%fd650, %fd271, 0d0000000000000000, %fd269;
	mul.f64 	%fd272, %fd22, 0d0000000000000000;
	sub.f64 	%fd649, %fd34, %fd272;
	mul.f64 	%fd273, %fd32, 0d0000000000000000;
	sub.f64 	%fd651, %fd37, %fd273;
	bra.uni 	$L__BB9_15;
$L__BB9_8:
	setp.gtu.f64 	%p38, %fd28, 0d0000000000000000;
	@%p38 bra 	$L__BB9_10;
	mul.f64 	%fd274, %fd38, 0d0000000000000000;
	sub.f64 	%fd275, %fd39, %fd274;
	mul.f64 	%fd276, %fd43, 0d0000000000000000;
	sub.f64 	%fd277, %fd40, %fd276;
	fma.rn.f64 	%fd650, %fd277, 0d0000000000000000, %fd275;
	mul.f64 	%fd278, %fd19, 0d0000000000000000;
	sub.f64 	%fd649, %fd38, %fd278;
	mul.f64 	%fd279, %fd33, 0d0000000000000000;
	sub.f64 	%fd651, %fd41, %fd279;
	bra.uni 	$L__BB9_15;
$L__BB9_10:
	sub.f64 	%fd280, %fd27, %fd31;
	div.rn.f64 	%fd50, %fd30, %fd280;
	sub.f64 	%fd281, %fd28, %fd31;
	div.rn.f64 	%fd51, %fd29, %fd281;
	sub.f64 	%fd282, %fd27, %fd23;
	div.rn.f64 	%fd283, %fd282, %fd280;
	sub.f64 	%fd284, %fd28, %fd25;
	div.rn.f64 	%fd285, %fd284, %fd281;
	sub.f64 	%fd286, %fd31, %fd25;
	fma.rn.f64 	%fd287, %fd29, %fd286, %fd640;
	sub.f64 	%fd288, %fd31, %fd23;
	fma.rn.f64 	%fd289, %fd30, %fd288, %fd21;
	add.f64 	%fd290, %fd287, %fd289;
	mul.f64 	%fd291, %fd290, 0d3FE0000000000000;
	mul.f64 	%fd292, %fd31, %fd291;
	mul.f64 	%fd293, %fd640, %fd25;
	sub.f64 	%fd294, %fd292, %fd293;
	div.rn.f64 	%fd295, %fd294, %fd281;
	fma.rn.f64 	%fd52, %fd33, %fd285, %fd295;
	mul.f64 	%fd296, %fd21, %fd23;
	sub.f64 	%fd297, %fd292, %fd296;
	div.rn.f64 	%fd298, %fd297, %fd280;
	fma.rn.f64 	%fd53, %fd32, %fd283, %fd298;
	setp.geu.f64 	%p39, %fd27, 0d0000000000000000;
	setp.ltu.f64 	%p40, %fd31, 0d0000000000000000;
	or.pred  	%p41, %p39, %p40;
	@%p41 bra 	$L__BB9_12;
	mul.f64 	%fd299, %fd31, %fd50;
	mul.f64 	%fd300, %fd24, %fd50;
	fma.rn.f64 	%fd301, %fd27, %fd50, %fd34;
	mul.f64 	%fd302, %fd27, %fd22;
	sub.f64 	%fd303, %fd301, %fd302;
	mul.f64 	%fd304, %fd50, 0d0000000000000000;
	sub.f64 	%fd649, %fd303, %fd304;
	fma.rn.f64 	%fd305, %fd27, %fd299, %fd35;
	mul.f64 	%fd306, %fd27, %fd34;
	sub.f64 	%fd307, %fd305, %fd306;
	mul.f64 	%fd308, %fd299, 0d0000000000000000;
	sub.f64 	%fd647, %fd307, %fd308;
	mul.f64 	%fd309, %fd27, %fd300;
	fma.rn.f64 	%fd310, %fd24, %fd34, %fd309;
	mul.f64 	%fd311, %fd24, %fd22;
	mul.f64 	%fd312, %fd27, %fd311;
	sub.f64 	%fd313, %fd310, %fd312;
	mul.f64 	%fd314, %fd300, 0d0000000000000000;
	sub.f64 	%fd646, %fd313, %fd314;
	fma.rn.f64 	%fd315, %fd27, %fd53, %fd37;
	mul.f64 	%fd316, %fd27, %fd32;
	sub.f64 	%fd317, %fd315, %fd316;
	mul.f64 	%fd318, %fd53, 0d0000000000000000;
	sub.f64 	%fd651, %fd317, %fd318;
	bra.uni 	$L__BB9_14;
$L__BB9_12:
	setp.leu.f64 	%p42, %fd28, 0d0000000000000000;
	setp.geu.f64 	%p43, %fd31, 0d0000000000000000;
	or.pred  	%p44, %p42, %p43;
	@%p44 bra 	$L__BB9_14;
	mul.f64 	%fd320, %fd31, %fd51;
	mul.f64 	%fd321, %fd26, %fd51;
	fma.rn.f64 	%fd322, %fd28, %fd51, %fd38;
	mul.f64 	%fd323, %fd28, %fd19;
	sub.f64 	%fd324, %fd322, %fd323;
	mul.f64 	%fd325, %fd51, 0d0000000000000000;
	sub.f64 	%fd649, %fd324, %fd325;
	fma.rn.f64 	%fd326, %fd28, %fd320, %fd39;
	mul.f64 	%fd327, %fd28, %fd38;
	sub.f64 	%fd328, %fd326, %fd327;
	mul.f64 	%fd329, %fd320, 0d0000000000000000;
	sub.f64 	%fd647, %fd328, %fd329;
	fma.rn.f64 	%fd330, %fd28, %fd321, %fd40;
	mul.f64 	%fd331, %fd28, %fd43;
	sub.f64 	%fd332, %fd330, %fd331;
	mul.f64 	%fd333, %fd321, 0d0000000000000000;
	sub.f64 	%fd646, %fd332, %fd333;
	fma.rn.f64 	%fd334, %fd28, %fd52, %fd41;
	mul.f64 	%fd335, %fd28, %fd33;
	sub.f64 	%fd336, %fd334, %fd335;
	mul.f64 	%fd337, %fd52, 0d0000000000000000;
	sub.f64 	%fd651, %fd336, %fd337;
$L__BB9_14:
	fma.rn.f64 	%fd650, %fd646, 0d0000000000000000, %fd647;
$L__BB9_15:
	abs.f64 	%fd338, %fd28;
	abs.f64 	%fd339, %fd27;
	max.f64 	%fd340, %fd339, %fd338;
	mov.f64 	%fd341, 0d3F30624DD2F1A9FC;
	div.rn.f64 	%fd70, %fd341, %fd340;
	mov.f64 	%fd653, %fd9;
	mov.f64 	%fd655, %fd4;
	mov.f64 	%fd81, %fd3;
	mov.f64 	%fd82, %fd2;
	@%p8 bra 	$L__BB9_18;
	ld.param.u64 	%rd56, [_Z6calculPdS_S_S_S_S_S_S_Pi_param_2];
	ld.param.u64 	%rd55, [_Z6calculPdS_S_S_S_S_S_S_Pi_param_1];
	ld.param.u64 	%rd54, [_Z6calculPdS_S_S_S_S_S_S_Pi_param_0];
	add.f64 	%fd342, %fd1, 0dBF547AE147AE147B;
	add.f64 	%fd343, %fd1, 0d3F547AE147AE147B;
	add.f64 	%fd344, %fd1, 0dBF447AE147AE147B;
	sub.f64 	%fd345, %fd79, %fd2;
	sub.f64 	%fd346, %fd342, %fd1;
	div.rn.f64 	%fd347, %fd345, %fd346;
	sub.f64 	%fd348, %fd2, %fd5;
	sub.f64 	%fd349, %fd1, %fd343;
	div.rn.f64 	%fd350, %fd348, %fd349;
	setp.gt.f64 	%p46, %fd347, 0d0000000000000000;
	setp.lt.f64 	%p47, %fd347, 0d0000000000000000;
	selp.f64 	%fd351, 0dBFF0000000000000, 0d0000000000000000, %p47;
	selp.f64 	%fd352, 0d3FF0000000000000, %fd351, %p46;
	setp.gt.f64 	%p48, %fd350, 0d0000000000000000;
	setp.lt.f64 	%p49, %fd350, 0d0000000000000000;
	selp.f64 	%fd353, 0dBFF0000000000000, 0d0000000000000000, %p49;
	selp.f64 	%fd354, 0d3FF0000000000000, %fd353, %p48;
	add.f64 	%fd355, %fd354, %fd352;
	setp.eq.f64 	%p50, %fd355, 0d0000000000000000;
	mul.f64 	%fd356, %fd355, 0d3FE0000000000000;
	abs.f64 	%fd357, %fd347;
	abs.f64 	%fd358, %fd350;
	min.f64 	%fd359, %fd357, %fd358;
	mul.f64 	%fd360, %fd359, %fd356;
	selp.f64 	%fd361, 0d0000000000000000, %fd360, %p50;
	sub.f64 	%fd362, %fd344, %fd1;
	fma.rn.f64 	%fd363, %fd362, %fd361, %fd2;
	sub.f64 	%fd364, %fd9, %fd3;
	div.rn.f64 	%fd365, %fd364, %fd346;
	sub.f64 	%fd366, %fd3, %fd6;
	div.rn.f64 	%fd367, %fd366, %fd349;
	setp.gt.f64 	%p51, %fd365, 0d0000000000000000;
	setp.lt.f64 	%p52, %fd365, 0d0000000000000000;
	selp.f64 	%fd368, 0dBFF0000000000000, 0d0000000000000000, %p52;
	selp.f64 	%fd369, 0d3FF0000000000000, %fd368, %p51;
	setp.gt.f64 	%p53, %fd367, 0d0000000000000000;
	setp.lt.f64 	%p54, %fd367, 0d0000000000000000;
	selp.f64 	%fd370, 0dBFF0000000000000, 0d0000000000000000, %p54;
	selp.f64 	%fd371, 0d3FF0000000000000, %fd370, %p53;
	add.f64 	%fd372, %fd371, %fd369;
	setp.eq.f64 	%p55, %fd372, 0d0000000000000000;
	mul.f64 	%fd373, %fd372, 0d3FE0000000000000;
	abs.f64 	%fd374, %fd365;
	abs.f64 	%fd375, %fd367;
	min.f64 	%fd376, %fd374, %fd375;
	mul.f64 	%fd377, %fd376, %fd373;
	selp.f64 	%fd378, 0d0000000000000000, %fd377, %p55;
	fma.rn.f64 	%fd379, %fd362, %fd378, %fd3;
	sub.f64 	%fd380, %fd652, %fd4;
	div.rn.f64 	%fd381, %fd380, %fd346;
	sub.f64 	%fd382, %fd4, %fd7;
	div.rn.f64 	%fd383, %fd382, %fd349;
	setp.gt.f64 	%p56, %fd381, 0d0000000000000000;
	setp.lt.f64 	%p57, %fd381, 0d0000000000000000;
	selp.f64 	%fd384, 0dBFF0000000000000, 0d0000000000000000, %p57;
	selp.f64 	%fd385, 0d3FF0000000000000, %fd384, %p56;
	setp.gt.f64 	%p58, %fd383, 0d0000000000000000;
	setp.lt.f64 	%p59, %fd383, 0d0000000000000000;
	selp.f64 	%fd386, 0dBFF0000000000000, 0d0000000000000000, %p59;
	selp.f64 	%fd387, 0d3FF0000000000000, %fd386, %p58;
	add.f64 	%fd388, %fd387, %fd385;
	setp.eq.f64 	%p60, %fd388, 0d0000000000000000;
	mul.f64 	%fd389, %fd388, 0d3FE0000000000000;
	abs.f64 	%fd390, %fd381;
	abs.f64 	%fd391, %fd383;
	min.f64 	%fd392, %fd390, %fd391;
	mul.f64 	%fd393, %fd392, %fd389;
	selp.f64 	%fd394, 0d0000000000000000, %fd393, %p60;
	fma.rn.f64 	%fd655, %fd362, %fd394, %fd4;
	setp.gtu.f64 	%p61, %fd363, 0d0000000000000000;
	selp.f64 	%fd82, %fd363, %fd2, %p61;
	setp.gtu.f64 	%p62, %fd379, 0d0000000000000000;
	selp.f64 	%fd81, %fd379, %fd3, %p62;
	add.f64 	%fd395, %fd1, 0dBF647AE147AE147B;
	add.s32 	%r21, %r1, -2;
	cvta.to.global.u64 	%rd28, %rd54;
	mul.wide.u32 	%rd29, %r21, 8;
	add.s64 	%rd30, %rd28, %rd29;
	ld.global.f64 	%fd396, [%rd30];
	sub.f64 	%fd397, %fd396, %fd79;
	sub.f64 	%fd398, %fd395, %fd342;
	div.rn.f64 	%fd399, %fd397, %fd398;
	setp.gt.f64 	%p63, %fd399, 0d0000000000000000;
	setp.lt.f64 	%p64, %fd399, 0d0000000000000000;
	selp.f64 	%fd400, 0dBFF0000000000000, 0d0000000000000000, %p64;
	selp.f64 	%fd401, 0d3FF0000000000000, %fd400, %p63;
	add.f64 	%fd402, %fd352, %fd401;
	setp.eq.f64 	%p65, %fd402, 0d0000000000000000;
	mul.f64 	%fd403, %fd402, 0d3FE0000000000000;
	abs.f64 	%fd404, %fd399;
	min.f64 	%fd405, %fd404, %fd357;
	mul.f64 	%fd406, %fd405, %fd403;
	selp.f64 	%fd407, 0d0000000000000000, %fd406, %p65;
	sub.f64 	%fd408, %fd344, %fd342;
	fma.rn.f64 	%fd409, %fd408, %fd407, %fd79;
	cvta.to.global.u64 	%rd31, %rd56;
	add.s64 	%rd32, %rd31, %rd29;
	ld.global.f64 	%fd410, [%rd32];
	sub.f64 	%fd411, %fd410, %fd9;
	div.rn.f64 	%fd412, %fd411, %fd398;
	setp.gt.f64 	%p66, %fd412, 0d0000000000000000;
	setp.lt.f64 	%p67, %fd412, 0d0000000000000000;
	selp.f64 	%fd413, 0dBFF0000000000000, 0d0000000000000000, %p67;
	selp.f64 	%fd414, 0d3FF0000000000000, %fd413, %p66;
	add.f64 	%fd415, %fd369, %fd414;
	setp.eq.f64 	%p68, %fd415, 0d0000000000000000;
	mul.f64 	%fd416, %fd415, 0d3FE0000000000000;
	abs.f64 	%fd417, %fd412;
	min.f64 	%fd418, %fd417, %fd374;
	mul.f64 	%fd419, %fd418, %fd416;
	selp.f64 	%fd420, 0d0000000000000000, %fd419, %p68;
	fma.rn.f64 	%fd653, %fd408, %fd420, %fd9;
	cvta.to.global.u64 	%rd33, %rd55;
	add.s64 	%rd34, %rd33, %rd29;
	ld.global.f64 	%fd421, [%rd34];
	sub.f64 	%fd422, %fd421, %fd652;
	div.rn.f64 	%fd423, %fd422, %fd398;
	setp.gt.f64 	%p69, %fd423, 0d0000000000000000;
	setp.lt.f64 	%p70, %fd423, 0d0000000000000000;
	selp.f64 	%fd424, 0dBFF0000000000000, 0d0000000000000000, %p70;
	selp.f64 	%fd425, 0d3FF0000000000000, %fd424, %p69;
	add.f64 	%fd426, %fd385, %fd425;
	setp.eq.f64 	%p71, %fd426, 0d0000000000000000;
	mul.f64 	%fd427, %fd426, 0d3FE0000000000000;
	abs.f64 	%fd428, %fd423;
	min.f64 	%fd429, %fd428, %fd390;
	mul.f64 	%fd430, %fd429, %fd427;
	selp.f64 	%fd431, 0d0000000000000000, %fd430, %p71;
	fma.rn.f64 	%fd652, %fd408, %fd431, %fd652;
	setp.gtu.f64 	%p72, %fd409, 0d0000000000000000;
	selp.f64 	%fd79, %fd409, %fd79, %p72;
	setp.gtu.f64 	%p73, %fd653, 0d0000000000000000;
	@%p73 bra 	$L__BB9_18;
	mov.f64 	%fd653, %fd9;
$L__BB9_18:
	mov.f64 	%fd432, 0d0000000000000000;
	sub.f64 	%fd83, %fd432, %fd655;
	fma.rn.f64 	%fd84, %fd655, 0d0000000000000000, 0d0000000000000000;
	sub.f64 	%fd85, %fd432, %fd652;
	fma.rn.f64 	%fd86, %fd652, 0d0000000000000000, 0d0000000000000000;
	mul.f64 	%fd433, %fd81, 0d3FFAAAAAAAAAAAAB;
	div.rn.f64 	%fd434, %fd433, %fd82;
	sqrt.rn.f64 	%fd435, %fd434;
	mul.f64 	%fd436, %fd653, 0d3FFAAAAAAAAAAAAB;
	div.rn.f64 	%fd437, %fd436, %fd79;
	sqrt.rn.f64 	%fd438, %fd437;
	mul.f64 	%fd439, %fd655, %fd655;
	mul.f64 	%fd440, %fd439, 0d3FE0000000000000;
	mul.f64 	%fd441, %fd652, %fd652;
	mul.f64 	%fd442, %fd441, 0d3FE0000000000000;
	min.f64 	%fd443, %fd83, %fd85;
	max.f64 	%fd444, %fd435, %fd438;
	sub.f64 	%fd87, %fd443, %fd444;
	max.f64 	%fd445, %fd83, %fd85;
	add.f64 	%fd88, %fd445, %fd444;
	sub.f64 	%fd89, %fd88, %fd85;
	sub.f64 	%fd90, %fd87, %fd83;
	mul.f64 	%fd91, %fd79, %fd89;
	mul.f64 	%fd446, %fd85, %fd91;
	mul.f64 	%fd92, %fd82, %fd90;
	mul.f64 	%fd447, %fd83, %fd92;
	sub.f64 	%fd448, %fd446, %fd447;
	sub.f64 	%fd449, %fd448, %fd653;
	add.f64 	%fd450, %fd81, %fd449;
	sub.f64 	%fd451, %fd91, %fd92;
	div.rn.f64 	%fd93, %fd450, %fd451;
	div.rn.f64 	%fd452, %fd81, 0d3FE5555555555556;
	fma.rn.f64 	%fd94, %fd82, %fd440, %fd452;
	div.rn.f64 	%fd453, %fd653, 0d3FE5555555555556;
	fma.rn.f64 	%fd95, %fd79, %fd442, %fd453;
	mul.f64 	%fd96, %fd83, %fd82;
	fma.rn.f64 	%fd97, %fd83, %fd96, %fd81;
	mul.f64 	%fd98, %fd84, %fd96;
	add.f64 	%fd454, %fd81, %fd94;
	mul.f64 	%fd99, %fd83, %fd454;
	mul.f64 	%fd100, %fd85, %fd79;
	fma.rn.f64 	%fd101, %fd85, %fd100, %fd653;
	mul.f64 	%fd102, %fd86, %fd100;
	add.f64 	%fd455, %fd653, %fd95;
	mul.f64 	%fd103, %fd85, %fd455;
	mul.f64 	%fd104, %fd82, %fd84;
	mul.f64 	%fd105, %fd79, %fd86;
	setp.ltu.f64 	%p74, %fd87, 0d0000000000000000;
	@%p74 bra 	$L__BB9_20;
	mul.f64 	%fd456, %fd96, 0d0000000000000000;
	sub.f64 	%fd457, %fd97, %fd456;
	mul.f64 	%fd458, %fd104, 0d0000000000000000;
	sub.f64 	%fd459, %fd98, %fd458;
	mul.f64 	%fd460, %fd459, 0d0000000000000000;
	sub.f64 	%fd663, %fd460, %fd457;
	mul.f64 	%fd461, %fd82, 0d0000000000000000;
	sub.f64 	%fd662, %fd96, %fd461;
	mul.f64 	%fd462, %fd94, 0d0000000000000000;
	sub.f64 	%fd664, %fd99, %fd462;
	bra.uni 	$L__BB9_27;
$L__BB9_20:
	setp.gtu.f64 	%p75, %fd88, 0d0000000000000000;
	@%p75 bra 	$L__BB9_22;
	mul.f64 	%fd463, %fd100, 0d0000000000000000;
	sub.f64 	%fd464, %fd101, %fd463;
	mul.f64 	%fd465, %fd105, 0d0000000000000000;
	sub.f64 	%fd466, %fd102, %fd465;
	mul.f64 	%fd467, %fd466, 0d0000000000000000;
	sub.f64 	%fd663, %fd467, %fd464;
	mul.f64 	%fd468, %fd79, 0d0000000000000000;
	sub.f64 	%fd662, %fd100, %fd468;
	mul.f64 	%fd469, %fd95, 0d0000000000000000;
	sub.f64 	%fd664, %fd103, %fd469;
	bra.uni 	$L__BB9_27;
$L__BB9_22:
	sub.f64 	%fd470, %fd87, %fd93;
	div.rn.f64 	%fd112, %fd92, %fd470;
	sub.f64 	%fd471, %fd88, %fd93;
	div.rn.f64 	%fd113, %fd91, %fd471;
	div.rn.f64 	%fd472, %fd90, %fd470;
	div.rn.f64 	%fd473, %fd89, %fd471;
	sub.f64 	%fd474, %fd93, %fd85;
	fma.rn.f64 	%fd475, %fd91, %fd474, %fd653;
	sub.f64 	%fd476, %fd93, %fd83;
	fma.rn.f64 	%fd477, %fd92, %fd476, %fd81;
	add.f64 	%fd478, %fd475, %fd477;
	mul.f64 	%fd479, %fd478, 0d3FE0000000000000;
	mul.f64 	%fd480, %fd93, %fd479;
	mul.f64 	%fd481, %fd653, %fd85;
	sub.f64 	%fd482, %fd480, %fd481;
	div.rn.f64 	%fd483, %fd482, %fd471;
	fma.rn.f64 	%fd114, %fd95, %fd473, %fd483;
	mul.f64 	%fd484, %fd81, %fd83;
	sub.f64 	%fd485, %fd480, %fd484;
	div.rn.f64 	%fd486, %fd485, %fd470;
	fma.rn.f64 	%fd115, %fd94, %fd472, %fd486;
	setp.geu.f64 	%p76, %fd87, 0d0000000000000000;
	setp.ltu.f64 	%p77, %fd93, 0d0000000000000000;
	or.pred  	%p78, %p76, %p77;
	@%p78 bra 	$L__BB9_24;
	mul.f64 	%fd487, %fd93, %fd112;
	mul.f64 	%fd488, %fd84, %fd112;
	fma.rn.f64 	%fd489, %fd87, %fd112, %fd96;
	mul.f64 	%fd490, %fd87, %fd82;
	sub.f64 	%fd491, %fd489, %fd490;
	mul.f64 	%fd492, %fd112, 0d0000000000000000;
	sub.f64 	%fd662, %fd491, %fd492;
	fma.rn.f64 	%fd493, %fd87, %fd487, %fd97;
	mul.f64 	%fd494, %fd87, %fd96;
	sub.f64 	%fd495, %fd493, %fd494;
	mul.f64 	%fd496, %fd487, 0d0000000000000000;
	sub.f64 	%fd659, %fd495, %fd496;
	mul.f64 	%fd497, %fd87, %fd488;
	fma.rn.f64 	%fd498, %fd84, %fd96, %fd497;
	mul.f64 	%fd499, %fd82, %fd84;
	mul.f64 	%fd500, %fd87, %fd499;
	sub.f64 	%fd501, %fd498, %fd500;
	mul.f64 	%fd502, %fd488, 0d0000000000000000;
	sub.f64 	%fd660, %fd501, %fd502;
	fma.rn.f64 	%fd503, %fd87, %fd115, %fd99;
	mul.f64 	%fd504, %fd87, %fd94;
	sub.f64 	%fd505, %fd503, %fd504;
	mul.f64 	%fd506, %fd115, 0d0000000000000000;
	sub.f64 	%fd664, %fd505, %fd506;
	bra.uni 	$L__BB9_26;
$L__BB9_24:
	setp.leu.f64 	%p79, %fd88, 0d0000000000000000;
	setp.geu.f64 	%p80, %fd93, 0d0000000000000000;
	or.pred  	%p81, %p79, %p80;
	@%p81 bra 	$L__BB9_26;
	mul.f64 	%fd508, %fd93, %fd113;
	mul.f64 	%fd509, %fd86, %fd113;
	fma.rn.f64 	%fd510, %fd88, %fd113, %fd100;
	mul.f64 	%fd511, %fd88, %fd79;
	sub.f64 	%fd512, %fd510, %fd511;
	mul.f64 	%fd513, %fd113, 0d0000000000000000;
	sub.f64 	%fd662, %fd512, %fd513;
	fma.rn.f64 	%fd514, %fd88, %fd508, %fd101;
	mul.f64 	%fd515, %fd88, %fd100;
	sub.f64 	%fd516, %fd514, %fd515;
	mul.f64 	%fd517, %fd508, 0d0000000000000000;
	sub.f64 	%fd659, %fd516, %fd517;
	fma.rn.f64 	%fd518, %fd88, %fd509, %fd102;
	mul.f64 	%fd519, %fd88, %fd105;
	sub.f64 	%fd520, %fd518, %fd519;
	mul.f64 	%fd521, %fd509, 0d0000000000000000;
	sub.f64 	%fd660, %fd520, %fd521;
	fma.rn.f64 	%fd522, %fd88, %fd114, %fd103;
	mul.f64 	%fd523, %fd88, %fd95;
	sub.f64 	%fd524, %fd522, %fd523;
	mul.f64 	%fd525, %fd114, 0d0000000000000000;
	sub.f64 	%fd664, %fd524, %fd525;
$L__BB9_26:
	mul.f64 	%fd526, %fd660, 0d0000000000000000;
	sub.f64 	%fd663, %fd526, %fd659;
$L__BB9_27:
	ld.param.u64 	%rd61, [_Z6calculPdS_S_S_S_S_S_S_Pi_param_7];
	ld.param.u64 	%rd57, [_Z6calculPdS_S_S_S_S_S_S_Pi_param_3];
	min.f64 	%fd527, %fd70, 0d3EEF8AB3178714B8;
	abs.f64 	%fd528, %fd88;
	abs.f64 	%fd529, %fd87;
	max.f64 	%fd530, %fd529, %fd528;
	mov.f64 	%fd531, 0d3F30624DD2F1A9FC;
	div.rn.f64 	%fd532, %fd531, %fd530;
	min.f64 	%fd132, %fd527, %fd532;
	add.f64 	%fd533, %fd649, %fd662;
	add.f64 	%fd133, %fd650, %fd663;
	add.f64 	%fd134, %fd651, %fd664;
	cvta.to.global.u64 	%rd8, %rd61;
	ld.global.f64 	%fd534, [%rd8];
	div.rn.f64 	%fd535, %fd533, 0d3F547AE147AE147B;
	mov.f64 	%fd536, 0d4000000000000000;
	div.rn.f64 	%fd135, %fd536, %fd1;
	neg.f64 	%fd537, %fd2;
	mul.f64 	%fd136, %fd4, %fd537;
	mul.f64 	%fd538, %fd135, %fd136;
	sub.f64 	%fd539, %fd535, %fd538;
	mul.f64 	%fd540, %fd539, %fd534;
	sub.f64 	%fd541, %fd2, %fd540;
	cvta.to.global.u64 	%rd35, %rd57;
	mul.wide.s32 	%rd36, %r1, 8;
	add.s64 	%rd9, %rd35, %rd36;
	st.global.f64 	[%rd9], %fd541;
	setp.gtu.f64 	%p82, %fd541, 0d0000000000000000;
	@%p82 bra 	$L__BB9_29;
	mov.u64 	%rd37, $str$1;
	cvta.global.u64 	%rd38, %rd37;
	{ // callseq 0, 0
	.param .b64 param0;
	st.param.b64 	[param0], %rd38;
	.param .b64 param1;
	st.param.b64 	[param1], 0;
	.param .b32 retval0;
	call.uni (retval0), 
	vprintf, 
	(
	param0, 
	param1
	);
	ld.param.b32 	%r22, [retval0];
	} // callseq 0
$L__BB9_29:
	ld.global.f64 	%fd137, [%rd8];
	mov.f64 	%fd542, 0dC005D07C84B5DCC6;
	div.rn.f64 	%fd138, %fd542, %fd1;
	fma.rn.f64 	%fd543, %fd138, 0d3FF71547652B82FE, 0d4338000000000000;
	{
	.reg .b32 %temp; 
	mov.b64 	{%r3, %temp}, %fd543;
	}
	mov.f64 	%fd544, 0dC338000000000000;
	add.rn.f64 	%fd545, %fd543, %fd544;
	fma.rn.f64 	%fd546, %fd545, 0dBFE62E42FEFA39EF, %fd138;
	fma.rn.f64 	%fd547, %fd545, 0dBC7ABC9E3B39803F, %fd546;
	fma.rn.f64 	%fd548, %fd547, 0d3E5ADE1569CE2BDF, 0d3E928AF3FCA213EA;
	fma.rn.f64 	%fd549, %fd548, %fd547, 0d3EC71DEE62401315;
	fma.rn.f64 	%fd550, %fd549, %fd547, 0d3EFA01997C89EB71;
	fma.rn.f64 	%fd551, %fd550, %fd547, 0d3F2A01A014761F65;
	fma.rn.f64 	%fd552, %fd551, %fd547, 0d3F56C16C1852B7AF;
	fma.rn.f64 	%fd553, %fd552, %fd547, 0d3F81111111122322;
	fma.rn.f64 	%fd554, %fd553, %fd547, 0d3FA55555555502A1;
	fma.rn.f64 	%fd555, %fd554, %fd547, 0d3FC5555555555511;
	fma.rn.f64 	%fd556, %fd555, %fd547, 0d3FE000000000000B;
	fma.rn.f64 	%fd557, %fd556, %fd547, 0d3FF0000000000000;
	fma.rn.f64 	%fd558, %fd557, %fd547, 0d3FF0000000000000;
	{
	.reg .b32 %temp; 
	mov.b64 	{%r4, %temp}, %fd558;
	}
	{
	.reg .b32 %temp; 
	mov.b64 	{%temp, %r5}, %fd558;
	}
	shl.b32 	%r24, %r3, 20;
	add.s32 	%r25, %r24, %r5;
	mov.b64 	%fd665, {%r4, %r25};
	{
	.reg .b32 %temp; 
	mov.b64 	{%temp, %r26}, %fd138;
	}
	mov.b32 	%f2, %r26;
	abs.f32 	%f1, %f2;
	setp.lt.f32 	%p83, %f1, 0f4086232B;
	@%p83 bra 	$L__BB9_32;
	setp.lt.f64 	%p84, %fd138, 0d0000000000000000;
	add.f64 	%fd559, %fd138, 0d7FF0000000000000;
	selp.f64 	%fd665, 0d0000000000000000, %fd559, %p84;
	setp.geu.f32 	%p85, %f1, 0f40874800;
	@%p85 bra 	$L__BB9_32;
	shr.u32 	%r27, %r3, 31;
	add.s32 	%r28, %r3, %r27;
	shr.s32 	%r29, %r28, 1;
	shl.b32 	%r30, %r29, 20;
	add.s32 	%r31, %r5, %r30;
	mov.b64 	%fd560, {%r4, %r31};
	sub.s32 	%r32, %r3, %r29;
	shl.b32 	%r33, %r32, 20;
	add.s32 	%r34, %r33, 1072693248;
	mov.b32 	%r35, 0;
	mov.b64 	%fd561, {%r35, %r34};
	mul.f64 	%fd665, %fd561, %fd560;
$L__BB9_32:
	mul.f64 	%fd143, %fd665, 0d3F66FDB82809758D;
	{
	.reg .b32 %temp; 
	mov.b64 	{%temp, %r52}, %fd4;
	}
	{
	.reg .b32 %temp; 
	mov.b64 	{%r53, %temp}, %fd4;
	}
	setp.gt.s32 	%p86, %r52, 1048575;
	mov.b32 	%r54, -1023;
	mov.f64 	%fd666, %fd4;
	@%p86 bra 	$L__BB9_34;
	mul.f64 	%fd666, %fd4, 0d4350000000000000;
	{
	.reg .b32 %temp; 
	mov.b64 	{%temp, %r52}, %fd666;
	}
	{
	.reg .b32 %temp; 
	mov.b64 	{%r53, %temp}, %fd666;
	}
	mov.b32 	%r54, -1077;
$L__BB9_34:
	add.s32 	%r38, %r52, -1;
	setp.gt.u32 	%p87, %r38, 2146435070;
	@%p87 bra 	$L__BB9_38;
	shr.u32 	%r41, %r52, 20;
	add.s32 	%r55, %r54, %r41;
	and.b32  	%r42, %r52, 1048575;
	or.b32  	%r43, %r42, 1072693248;
	mov.b64 	%fd667, {%r53, %r43};
	setp.lt.u32 	%p89, %r43, 1073127583;
	@%p89 bra 	$L__BB9_37;
	{
	.reg .b32 %temp; 
	mov.b64 	{%r44, %temp}, %fd667;
	}
	{
	.reg .b32 %temp; 
	mov.b64 	{%temp, %r45}, %fd667;
	}
	add.s32 	%r46, %r45, -1048576;
	mov.b64 	%fd667, {%r44, %r46};
	add.s32 	%r55, %r55, 1;
$L__BB9_37:
	add.f64 	%fd563, %fd667, 0dBFF0000000000000;
	add.f64 	%fd564, %fd667, 0d3FF0000000000000;
	rcp.approx.ftz.f64 	%fd565, %fd564;
	neg.f64 	%fd566, %fd564;
	fma.rn.f64 	%fd567, %fd566, %fd565, 0d3FF0000000000000;
	fma.rn.f64 	%fd568, %fd567, %fd567, %fd567;
	fma.rn.f64 	%fd569, %fd568, %fd565, %fd565;
	mul.f64 	%fd570, %fd563, %fd569;
	fma.rn.f64 	%fd571, %fd563, %fd569, %fd570;
	mul.f64 	%fd572, %fd571, %fd571;
	fma.rn.f64 	%fd573, %fd572, 0d3EB1380B3AE80F1E, 0d3ED0EE258B7A8B04;
	fma.rn.f64 	%fd574, %fd573, %fd572, 0d3EF3B2669F02676F;
	fma.rn.f64 	%fd575, %fd574, %fd572, 0d3F1745CBA9AB0956;
	fma.rn.f64 	%fd576, %fd575, %fd572, 0d3F3C71C72D1B5154;
	fma.rn.f64 	%fd577, %fd576, %fd572, 0d3F624924923BE72D;
	fma.rn.f64 	%fd578, %fd577, %fd572, 0d3F8999999999A3C4;
	fma.rn.f64 	%fd579, %fd578, %fd572, 0d3FB5555555555554;
	sub.f64 	%fd580, %fd563, %fd571;
	add.f64 	%fd581, %fd580, %fd580;
	neg.f64 	%fd582, %fd571;
	fma.rn.f64 	%fd583, %fd582, %fd563, %fd581;
	mul.f64 	%fd584, %fd569, %fd583;
	mul.f64 	%fd585, %fd572, %fd579;
	fma.rn.f64 	%fd586, %fd585, %fd571, %fd584;
	xor.b32  	%r47, %r55, -2147483648;
	mov.b32 	%r48, 1127219200;
	mov.b64 	%fd587, {%r47, %r48};
	mov.b32 	%r49, -2147483648;
	mov.b64 	%fd588, {%r49, %r48};
	sub.f64 	%fd589, %fd587, %fd588;
	fma.rn.f64 	%fd590, %fd589, 0d3FE62E42FEFA39EF, %fd571;
	fma.rn.f64 	%fd591, %fd589, 0dBFE62E42FEFA39EF, %fd590;
	sub.f64 	%fd592, %fd591, %fd571;
	sub.f64 	%fd593, %fd586, %fd592;
	fma.rn.f64 	%fd594, %fd589, 0d3C7ABC9E3B39803F, %fd593;
	add.f64 	%fd668, %fd590, %fd594;
	bra.uni 	$L__BB9_39;
$L__BB9_38:
	fma.rn.f64 	%fd562, %fd666, 0d7FF0000000000000, 0d7FF0000000000000;
	{
	.reg .b32 %temp; 
	mov.b64 	{%temp, %r39}, %fd666;
	}
	and.b32  	%r40, %r39, 2147483647;
	setp.eq.s32 	%p88, %r40, 0;
	selp.f64 	%fd668, 0dFFF0000000000000, %fd562, %p88;
$L__BB9_39:
	ld.param.u64 	%rd60, [_Z6calculPdS_S_S_S_S_S_S_Pi_param_6];
	ld.param.u64 	%rd59, [_Z6calculPdS_S_S_S_S_S_S_Pi_param_5];
	ld.param.u64 	%rd58, [_Z6calculPdS_S_S_S_S_S_S_Pi_param_4];
	mul.f64 	%fd595, %fd4, %fd4;
	mul.f64 	%fd596, %fd595, %fd143;
	fma.rn.f64 	%fd597, %fd668, 0dBFC4C60CBF2B239A, 0d3FF0000000000000;
	mul.f64 	%fd598, %fd597, %fd597;
	mul.f64 	%fd599, %fd2, %fd596;
	div.rn.f64 	%fd600, %fd133, 0d3F547AE147AE147B;
	fma.rn.f64 	%fd601, %fd599, %fd598, %fd600;
	mul.f64 	%fd602, %fd4, %fd136;
	mul.f64 	%fd603, %fd135, %fd602;
	sub.f64 	%fd604, %fd601, %fd603;
	mul.f64 	%fd605, %fd2, %fd4;
	mul.f64 	%fd606, %fd137, %fd604;
	sub.f64 	%fd607, %fd605, %fd606;
	ld.global.f64 	%fd608, [%rd9];
	div.rn.f64 	%fd609, %fd607, %fd608;
	cvta.to.global.u64 	%rd39, %rd58;
	add.s64 	%rd41, %rd39, %rd36;
	st.global.f64 	[%rd41], %fd609;
	ld.global.f64 	%fd610, [%rd8];
	div.rn.f64 	%fd611, %fd134, 0d3F547AE147AE147B;
	mul.f64 	%fd612, %fd4, %fd596;
	mul.f64 	%fd613, %fd2, %fd612;
	fma.rn.f64 	%fd614, %fd613, %fd598, %fd611;
	mul.f64 	%fd615, %fd3, 0dBFFAAAAAAAAAAAAB;
	mul.f64 	%fd616, %fd615, %fd4;
	div.rn.f64 	%fd617, %fd616, 0d3FE5555555555556;
	mul.f64 	%fd618, %fd4, %fd605;
	mul.f64 	%fd619, %fd4, %fd618;
	mul.f64 	%fd620, %fd619, 0d3FE0000000000000;
	sub.f64 	%fd621, %fd617, %fd620;
	mul.f64 	%fd622, %fd135, %fd621;
	sub.f64 	%fd623, %fd614, %fd622;
	div.rn.f64 	%fd624, %fd3, 0d3FE5555555555556;
	mul.f64 	%fd625, %fd610, %fd623;
	sub.f64 	%fd626, %fd624, %fd625;
	fma.rn.f64 	%fd627, %fd618, 0d3FE0000000000000, %fd626;
	ld.global.f64 	%fd628, [%rd9];
	mul.f64 	%fd629, %fd628, %fd609;
	mul.f64 	%fd630, %fd609, %fd629;
	mul.f64 	%fd631, %fd630, 0d3FE0000000000000;
	sub.f64 	%fd632, %fd627, %fd631;
	mul.f64 	%fd633, %fd632, 0d3FE5555555555556;
	cvta.to.global.u64 	%rd42, %rd59;
	add.s64 	%rd43, %rd42, %rd36;
	setp.gtu.f64 	%p90, %fd633, 0d0000000000000000;
	selp.f64 	%fd634, %fd633, 0d3EB0C6F7A0B5ED8D, %p90;
	st.global.f64 	[%rd43], %fd634;
	cvta.to.global.u64 	%rd10, %rd60;
	ld.global.f64 	%fd635, [%rd10];
	setp.geu.f64 	%p91, %fd132, %fd635;
	@%p91 bra 	$L__BB9_41;
	st.global.f64 	[%rd10], %fd132;
$L__BB9_41:
	ret;

}
	// .globl	_Z16calcul_componentPdS_S_S_S_S_S_S_S_S_S_S_Pi
.visible .entry _Z16calcul_componentPdS_S_S_S_S_S_S_S_S_S_S_Pi(
	.param .u64 .ptr .align 1 _Z16calcul_componentPdS_S_S_S_S_S_S_S_S_S_S_Pi_param_0,
	.param .u64 .ptr .align 1 _Z16calcul_componentPdS_S_S_S_S_S_S_S_S_S_S_Pi_param_1,
	.param .u64 .ptr .align 1 _Z16calcul_componentPdS_S_S_S_S_S_S_S_S_S_S_Pi_param_2,
	.param .u64 .ptr .align 1 _Z16calcul_componentPdS_S_S_S_S_S_S_S_S_S_S_Pi_param_3,
	.param .u64 .ptr .align 1 _Z16calcul_componentPdS_S_S_S_S_S_S_S_S_S_S_Pi_param_4,
	.param .u64 .ptr .align 1 _Z16calcul_componentPdS_S_S_S_S_S_S_S_S_S_S_Pi_param_5,
	.param .u64 .ptr .align 1 _Z16calcul_componentPdS_S_S_S_S_S_S_S_S_S_S_Pi_param_6,
	.param .u64 .ptr .align 1 _Z16calcul_componentPdS_S_S_S_S_S_S_S_S_S_S_Pi_param_7,
	.param .u64 .ptr .align 1 _Z16calcul_componentPdS_S_S_S_S_S_S_S_S_S_S_Pi_param_8,
	.param .u64 .ptr .align 1 _Z16calcul_componentPdS_S_S_S_S_S_S_S_S_S_S_Pi_param_9,
	.param .u64 .ptr .align 1 _Z16calcul_componentPdS_S_S_S_S_S_S_S_S_S_S_Pi_param_10,
	.param .u64 .ptr .align 1 _Z16calcul_componentPdS_S_S_S_S_S_S_S_S_S_S_Pi_param_11,
	.param .u64 .ptr .align 1 _Z16calcul_componentPdS_S_S_S_S_S_S_S_S_S_S_Pi_param_12
)
{
	.local .align 16 .b8 	__local_depot10[16];
	.reg .b64 	%SP;
	.reg .b64 	%SPL;
	.reg .pred 	%p<151>;
	.reg .b32 	%r<88>;
	.reg .b32 	%f<3>;
	.reg .b64 	%rd<83>;
	.reg .b64 	%fd<1226>;

	mov.u64 	%SPL, __local_depot10;
	cvta.local.u64 	%SP, %SPL;
	ld.param.u64 	%rd23, [_Z16calcul_componentPdS_S_S_S_S_S_S_S_S_S_S_Pi_param_0];
	ld.param.u64 	%rd24, [_Z16calcul_componentPdS_S_S_S_S_S_S_S_S_S_S_Pi_param_1];
	ld.param.u64 	%rd25, [_Z16calcul_componentPdS_S_S_S_S_S_S_S_S_S_S_Pi_param_2];
	ld.param.u64 	%rd26, [_Z16calcul_componentPdS_S_S_S_S_S_S_S_S_S_S_Pi_param_3];
	ld.param.u64 	%rd27, [_Z16calcul_componentPdS_S_S_S_S_S_S_S_S_S_S_Pi_param_4];
	ld.param.u64 	%rd18, [_Z16calcul_componentPdS_S_S_S_S_S_S_S_S_S_S_Pi_param_5];
	ld.param.u64 	%rd28, [_Z16calcul_componentPdS_S_S_S_S_S_S_S_S_S_S_Pi_param_6];
	ld.param.u64 	%rd19, [_Z16calcul_componentPdS_S_S_S_S_S_S_S_S_S_S_Pi_param_7];
	ld.param.u64 	%rd29, [_Z16calcul_componentPdS_S_S_S_S_S_S_S_S_S_S_Pi_param_8];
	ld.param.u64 	%rd20, [_Z16calcul_componentPdS_S_S_S_S_S_S_S_S_S_S_Pi_param_9];
	ld.param.u64 	%rd30, [_Z16calcul_componentPdS_S_S_S_S_S_S_S_S_S_S_Pi_param_12];
	cvta.to.global.u64 	%rd1, %rd20;
	cvta.to.global.u64 	%rd2, %rd19;
	cvta.to.global.u64 	%rd3, %rd18;
	cvta.to.global.u64 	%rd4, %rd27;
	cvta.to.global.u64 	%rd5, %rd26;
	cvta.to.global.u64 	%rd6, %rd24;
	cvta.to.global.u64 	%rd7, %rd29;
	cvta.to.global.u64 	%rd8, %rd28;
	cvta.to.global.u64 	%rd9, %rd25;
	cvta.to.global.u64 	%rd10, %rd23;
	cvta.to.global.u64 	%rd11, %rd30;
	mov.u32 	%r26, %ctaid.x;
	mov.u32 	%r27, %ntid.x;
	mov.u32 	%r28, %tid.x;
	mad.lo.s32 	%r1, %r26, %r27, %r28;
	ld.global.u32 	%r2, [%rd11];
	setp.ge.s32 	%p2, %r1, %r2;
	@%p2 bra 	$L__BB10_70;
	setp.ne.s32 	%p3, %r1, 0;
	@%p3 bra 	$L__BB10_3;
	ld.global.f64 	%fd1166, [%rd10];
	st.global.f64 	[%rd5], %fd1166;
	ld.global.f64 	%fd1167, [%rd9];
	st.global.f64 	[%rd3], %fd1167;
	ld.global.f64 	%fd1168, [%rd6];
	st.global.f64 	[%rd4], %fd1168;
	ld.global.f64 	%fd1169, [%rd8];
	st.global.f64 	[%rd2], %fd1169;
	ld.global.f64 	%fd1170, [%rd7];
	st.global.f64 	[%rd1], %fd1170;
	bra.uni 	$L__BB10_70;
$L__BB10_3:
	add.s32 	%r29, %r2, -1;
	setp.ne.s32 	%p4, %r1, %r29;
	@%p4 bra 	$L__BB10_5;
	mul.wide.s32 	%rd62, %r2, 8;
	add.s64 	%rd63, %rd10, %rd62;
	ld.global.f64 	%fd1161, [%rd63+-16];
	mul.wide.s32 	%rd64, %r1, 8;
	add.s64 	%rd65, %rd5, %rd64;
	st.global.f64 	[%rd65], %fd1161;
	ld.global.u32 	%r76, [%rd11];
	mul.wide.s32 	%rd66, %r76, 8;
	add.s64 	%rd67, %rd9, %rd66;
	ld.global.f64 	%fd1162, [%rd67+-16];
	add.s64 	%rd68, %rd3, %rd66;
	st.global.f64 	[%rd68+-8], %fd1162;
	ld.global.u32 	%r77, [%rd11];
	mul.wide.s32 	%rd69, %r77, 8;
	add.s64 	%rd70, %rd6, %rd69;
	ld.global.f64 	%fd1163, [%rd70+-16];
	add.s64 	%rd71, %rd4, %rd69;
	st.global.f64 	[%rd71+-8], %fd1163;
	ld.global.u32 	%r78, [%rd11];
	mul.wide.s32 	%rd72, %r78, 8;
	add.s64 	%rd73, %rd8, %rd72;
	ld.global.f64 	%fd1164, [%rd73+-16];
	add.s64 	%rd74, %rd2, %rd72;
	st.global.f64 	[%rd74+-8], %fd1164;
	ld.global.u32 	%r79, [%rd11];
	mul.wide.s32 	%rd75, %r79, 8;
	add.s64 	%rd76, %rd7, %rd75;
	ld.global.f64 	%fd1165, [%rd76+-16];
	add.s64 	%rd77, %rd1, %rd75;
	st.global.f64 	[%rd77+-8], %fd1165;
	bra.uni 	$L__BB10_70;
$L__BB10_5:
	cvt.rn.f64.s32 	%fd295, %r1;
	fma.rn.f64 	%fd1, %fd295, 0d3F547AE147AE147B, 0d3FF0000000000000;
	mul.wide.s32 	%rd31, %r1, 8;
	add.s64 	%rd32, %rd10, %rd31;
	ld.global.f64 	%fd2, [%rd32];
	add.s64 	%rd33, %rd9, %rd31;
	ld.global.f64 	%fd3, [%rd33];
	add.s64 	%rd34, %rd8, %rd31;
	ld.global.f64 	%fd4, [%rd34];
	add.s64 	%rd35, %rd7, %rd31;
	ld.global.f64 	%fd5, [%rd35];
	add.s64 	%rd36, %rd6, %rd31;
	ld.global.f64 	%fd6, [%rd36];
	ld.global.f64 	%fd7, [%rd32+8];
	ld.global.f64 	%fd8, [%rd33+8];
	ld.global.f64 	%fd9, [%rd34+8];
	ld.global.f64 	%fd10, [%rd35+8];
	ld.global.f64 	%fd11, [%rd36+8];
	ld.global.f64 	%fd149, [%rd32+-8];
	ld.global.f64 	%fd148, [%rd33+-8];
	ld.global.f64 	%fd147, [%rd34+-8];
	ld.global.f64 	%fd15, [%rd35+-8];
	ld.global.f64 	%fd1195, [%rd36+-8];
	setp.gt.s32 	%p5, %r1, 1;
	add.s32 	%r30, %r2, -2;
	setp.lt.s32 	%p6, %r1, %r30;
	and.pred  	%p1, %p5, %p6;
	not.pred 	%p7, %p1;
	mov.f64 	%fd1171, %fd11;
	mov.f64 	%fd1172, %fd10;
	mov.f64 	%fd29, %fd9;
	mov.f64 	%fd30, %fd8;
	mov.f64 	%fd31, %fd7;
	mov.f64 	%fd1176, %fd6;
	mov.f64 	%fd33, %fd5;
	mov.f64 	%fd34, %fd4;
	mov.f64 	%fd35, %fd3;
	mov.f64 	%fd36, %fd2;
	@%p7 bra 	$L__BB10_8;
	add.f64 	%fd296, %fd1, 0dBF547AE147AE147B;
	add.f64 	%fd297, %fd1, 0d3F547AE147AE147B;
	add.f64 	%fd298, %fd1, 0d3F447AE147AE147B;
	sub.f64 	%fd299, %fd149, %fd2;
	sub.f64 	%fd300, %fd296, %fd1;
	div.rn.f64 	%fd301, %fd299, %fd300;
	sub.f64 	%fd302, %fd2, %fd7;
	sub.f64 	%fd303, %fd1, %fd297;
	div.rn.f64 	%fd304, %fd302, %fd303;
	setp.gt.f64 	%p8, %fd301, 0d0000000000000000;
	setp.lt.f64 	%p9, %fd301, 0d0000000000000000;
	selp.f64 	%fd305, 0dBFF0000000000000, 0d0000000000000000, %p9;
	selp.f64 	%fd306, 0d3FF0000000000000, %fd305, %p8;
	setp.gt.f64 	%p10, %fd304, 0d0000000000000000;
	setp.lt.f64 	%p11, %fd304, 0d0000000000000000;
	selp.f64 	%fd307, 0dBFF0000000000000, 0d0000000000000000, %p11;
	selp.f64 	%fd308, 0d3FF0000000000000, %fd307, %p10;
	add.f64 	%fd309, %fd308, %fd306;
	setp.eq.f64 	%p12, %fd309, 0d0000000000000000;
	mul.f64 	%fd310, %fd309, 0d3FE0000000000000;
	abs.f64 	%fd311, %fd301;
	abs.f64 	%fd312, %fd304;
	min.f64 	%fd313, %fd311, %fd312;
	mul.f64 	%fd314, %fd313, %fd310;
	selp.f64 	%fd315, 0d0000000000000000, %fd314, %p12;
	sub.f64 	%fd316, %fd298, %fd1;
	fma.rn.f64 	%fd317, %fd316, %fd315, %fd2;
	sub.f64 	%fd318, %fd148, %fd3;
	div.rn.f64 	%fd319, %fd318, %fd300;
	sub.f64 	%fd320, %fd3, %fd8;
	div.rn.f64 	%fd321, %fd320, %fd303;
	setp.gt.f64 	%p13, %fd319, 0d0000000000000000;
	setp.lt.f64 	%p14, %fd319, 0d0000000000000000;
	selp.f64 	%fd322, 0dBFF0000000000000, 0d0000000000000000, %p14;
	selp.f64 	%fd323, 0d3FF0000000000000, %fd322, %p13;
	setp.gt.f64 	%p15, %fd321, 0d0000000000000000;
	setp.lt.f64 	%p16, %fd321, 0d0000000000000000;
	selp.f64 	%fd324, 0dBFF0000000000000, 0d0000000000000000, %p16;
	selp.f64 	%fd325, 0d3FF0000000000000, %fd324, %p15;
	add.f64 	%fd326, %fd325, %fd323;
	setp.eq.f64 	%p17, %fd326, 0d0000000000000000;
	mul.f64 	%fd327, %fd326, 0d3FE0000000000000;
	abs.f64 	%fd328, %fd319;
	abs.f64 	%fd329, %fd321;
	min.f64 	%fd330, %fd328, %fd329;
	mul.f64 	%fd331, %fd330, %fd327;
	selp.f64 	%fd332, 0d0000000000000000, %fd331, %p17;
	fma.rn.f64 	%fd333, %fd316, %fd332, %fd3;
	sub.f64 	%fd334, %fd147, %fd4;
	div.rn.f64 	%fd335, %fd334, %fd300;
	sub.f64 	%fd336, %fd4, %fd9;
	div.rn.f64 	%fd337, %fd336, %fd303;
	setp.gt.f64 	%p18, %fd335, 0d0000000000000000;
	setp.lt.f64 	%p19, %fd335, 0d0000000000000000;
	selp.f64 	%fd338, 0dBFF0000000000000, 0d0000000000000000, %p19;
	selp.f64 	%fd339, 0d3FF0000000000000, %fd338, %p18;
	setp.gt.f64 	%p20, %fd337, 0d0000000000000000;
	setp.lt.f64 	%p21, %fd337, 0d0000000000000000;
	selp.f64 	%fd340, 0dBFF0000000000000, 0d0000000000000000, %p21;
	selp.f64 	%fd341, 0d3FF0000000000000, %fd340, %p20;
	add.f64 	%fd342, %fd341, %fd339;
	setp.eq.f64 	%p22, %fd342, 0d0000000000000000;
	mul.f64 	%fd343, %fd342, 0d3FE0000000000000;
	abs.f64 	%fd344, %fd335;
	abs.f64 	%fd345, %fd337;
	min.f64 	%fd346, %fd344, %fd345;
	mul.f64 	%fd347, %fd346, %fd343;
	selp.f64 	%fd348, 0d0000000000000000, %fd347, %p22;
	fma.rn.f64 	%fd349, %fd316, %fd348, %fd4;
	sub.f64 	%fd350, %fd15, %fd5;
	div.rn.f64 	%fd351, %fd350, %fd300;
	sub.f64 	%fd352, %fd5, %fd10;
	div.rn.f64 	%fd353, %fd352, %fd303;
	setp.gt.f64 	%p23, %fd351, 0d0000000000000000;
	setp.lt.f64 	%p24, %fd351, 0d0000000000000000;
	selp.f64 	%fd354, 0dBFF0000000000000, 0d0000000000000000, %p24;
	selp.f64 	%fd355, 0d3FF0000000000000, %fd354, %p23;
	setp.gt.f64 	%p25, %fd353, 0d0000000000000000;
	setp.lt.f64 	%p26, %fd353, 0d0000000000000000;
	selp.f64 	%fd356, 0dBFF0000000000000, 0d0000000000000000, %p26;
	selp.f64 	%fd357, 0d3FF0000000000000, %fd356, %p25;
	add.f64 	%fd358, %fd357, %fd355;
	setp.eq.f64 	%p27, %fd358, 0d0000000000000000;
	mul.f64 	%fd359, %fd358, 0d3FE0000000000000;
	abs.f64 	%fd360, %fd351;
	abs.f64 	%fd361, %fd353;
	min.f64 	%fd362, %fd360, %fd361;
	mul.f64 	%fd363, %fd362, %fd359;
	selp.f64 	%fd364, 0d0000000000000000, %fd363, %p27;
	fma.rn.f64 	%fd365, %fd316, %fd364, %fd5;
	sub.f64 	%fd366, %fd1195, %fd6;
	div.rn.f64 	%fd367, %fd366, %fd300;
	sub.f64 	%fd368, %fd6, %fd11;
	div.rn.f64 	%fd369, %fd368, %fd303;
	setp.gt.f64 	%p28, %fd367, 0d0000000000000000;
	setp.lt.f64 	%p29, %fd367, 0d0000000000000000;
	selp.f64 	%fd370, 0dBFF0000000000000, 0d0000000000000000, %p29;
	selp.f64 	%fd371, 0d3FF0000000000000, %fd370, %p28;
	setp.gt.f64 	%p30, %fd369, 0d0000000000000000;
	setp.lt.f64 	%p31, %fd369, 0d0000000000000000;
	selp.f64 	%fd372, 0dBFF0000000000000, 0d0000000000000000, %p31;
	selp.f64 	%fd373, 0d3FF0000000000000, %fd372, %p30;
	add.f64 	%fd374, %fd373, %fd371;
	setp.eq.f64 	%p32, %fd374, 0d0000000000000000;
	mul.f64 	%fd375, %fd374, 0d3FE0000000000000;
	abs.f64 	%fd376, %fd367;
	abs.f64 	%fd377, %fd369;
	min.f64 	%fd378, %fd376, %fd377;
	mul.f64 	%fd379, %fd378, %fd375;
	selp.f64 	%fd380, 0d0000000000000000, %fd379, %p32;
	fma.rn.f64 	%fd1176, %fd316, %fd380, %fd6;
	setp.gtu.f64 	%p33, %fd317, 0d0000000000000000;
	selp.f64 	%fd36, %fd317, %fd2, %p33;
	setp.gtu.f64 	%p34, %fd333, 0d0000000000000000;
	selp.f64 	%fd35, %fd333, %fd3, %p34;
	setp.gtu.f64 	%p35, %fd349, 0d0000000000000000;
	selp.f64 	%fd34, %fd349, %fd4, %p35;
	setp.gtu.f64 	%p36, %fd365, 0d0000000000000000;
	selp.f64 	%fd33, %fd365, %fd5, %p36;
	add.f64 	%fd381, %fd1, 0d3F647AE147AE147B;
	mul.wide.u32 	%rd37, %r1, 8;
	add.s64 	%rd38, %rd10, %rd37;
	ld.global.f64 	%fd382, [%rd38+16];
	sub.f64 	%fd383, %fd7, %fd382;
	sub.f64 	%fd384, %fd297, %fd381;
	div.rn.f64 	%fd385, %fd383, %fd384;
	setp.gt.f64 	%p37, %fd385, 0d0000000000000000;
	setp.lt.f64 	%p38, %fd385, 0d0000000000000000;
	selp.f64 	%fd386, 0dBFF0000000000000, 0d0000000000000000, %p38;
	selp.f64 	%fd387, 0d3FF0000000000000, %fd386, %p37;
	add.f64 	%fd388, %fd308, %fd387;
	setp.eq.f64 	%p39, %fd388, 0d0000000000000000;
	mul.f64 	%fd389, %fd388, 0d3FE0000000000000;
	abs.f64 	%fd390, %fd385;
	min.f64 	%fd391, %fd312, %fd390;
	mul.f64 	%fd392, %fd391, %fd389;
	selp.f64 	%fd393, 0d0000000000000000, %fd392, %p39;
	sub.f64 	%fd394, %fd298, %fd297;
	fma.rn.f64 	%fd395, %fd394, %fd393, %fd7;
	add.s64 	%rd39, %rd9, %rd37;
	ld.global.f64 	%fd396, [%rd39+16];
	sub.f64 	%fd397, %fd8, %fd396;
	div.rn.f64 	%fd398, %fd397, %fd384;
	setp.gt.f64 	%p40, %fd398, 0d0000000000000000;
	setp.lt.f64 	%p41, %fd398, 0d0000000000000000;
	selp.f64 	%fd399, 0dBFF0000000000000, 0d0000000000000000, %p41;
	selp.f64 	%fd400, 0d3FF0000000000000, %fd399, %p40;
	add.f64 	%fd401, %fd325, %fd400;
	setp.eq.f64 	%p42, %fd401, 0d0000000000000000;
	mul.f64 	%fd402, %fd401, 0d3FE0000000000000;
	abs.f64 	%fd403, %fd398;
	min.f64 	%fd404, %fd329, %fd403;
	mul.f64 	%fd405, %fd404, %fd402;
	selp.f64 	%fd406, 0d0000000000000000, %fd405, %p42;
	fma.rn.f64 	%fd407, %fd394, %fd406, %fd8;
	add.s64 	%rd40, %rd8, %rd37;
	ld.global.f64 	%fd408, [%rd40+16];
	sub.f64 	%fd409, %fd9, %fd408;
	div.rn.f64 	%fd410, %fd409, %fd384;
	setp.gt.f64 	%p43, %fd410, 0d0000000000000000;
	setp.lt.f64 	%p44, %fd410, 0d0000000000000000;
	selp.f64 	%fd411, 0dBFF0000000000000, 0d0000000000000000, %p44;
	selp.f64 	%fd412, 0d3FF0000000000000, %fd411, %p43;
	add.f64 	%fd413, %fd341, %fd412;
	setp.eq.f64 	%p45, %fd413, 0d0000000000000000;
	mul.f64 	%fd414, %fd413, 0d3FE0000000000000;
	abs.f64 	%fd415, %fd410;
	min.f64 	%fd416, %fd345, %fd415;
	mul.f64 	%fd417, %fd416, %fd414;
	selp.f64 	%fd418, 0d0000000000000000, %fd417, %p45;
	fma.rn.f64 	%fd419, %fd394, %fd418, %fd9;
	add.s64 	%rd41, %rd7, %rd37;
	ld.global.f64 	%fd420, [%rd41+16];
	sub.f64 	%fd421, %fd10, %fd420;
	div.rn.f64 	%fd422, %fd421, %fd384;
	setp.gt.f64 	%p46, %fd422, 0d0000000000000000;
	setp.lt.f64 	%p47, %fd422, 0d0000000000000000;
	selp.f64 	%fd423, 0dBFF0000000000000, 0d0000000000000000, %p47;
	selp.f64 	%fd424, 0d3FF0000000000000, %fd423, %p46;
	add.f64 	%fd425, %fd357, %fd424;
	setp.eq.f64 	%p48, %fd425, 0d0000000000000000;
	mul.f64 	%fd426, %fd425, 0d3FE0000000000000;
	abs.f64 	%fd427, %fd422;
	min.f64 	%fd428, %fd361, %fd427;
	mul.f64 	%fd429, %fd428, %fd426;
	selp.f64 	%fd430, 0d0000000000000000, %fd429, %p48;
	fma.rn.f64 	%fd1172, %fd394, %fd430, %fd10;
	add.s64 	%rd42, %rd6, %rd37;
	ld.global.f64 	%fd431, [%rd42+16];
	sub.f64 	%fd432, %fd11, %fd431;
	div.rn.f64 	%fd433, %fd432, %fd384;
	setp.gt.f64 	%p49, %fd433, 0d0000000000000000;
	setp.lt.f64 	%p50, %fd433, 0d0000000000000000;
	selp.f64 	%fd434, 0dBFF0000000000000, 0d0000000000000000, %p50;
	selp.f64 	%fd435, 0d3FF0000000000000, %fd434, %p49;
	add.f64 	%fd436, %fd373, %fd435;
	setp.eq.f64 	%p51, %fd436, 0d0000000000000000;
	mul.f64 	%fd437, %fd436, 0d3FE0000000000000;
	abs.f64 	%fd438, %fd433;
	min.f64 	%fd439, %fd377, %fd438;
	mul.f64 	%fd440, %fd439, %fd437;
	selp.f64 	%fd441, 0d0000000000000000, %fd440, %p51;
	fma.rn.f64 	%fd1171, %fd394, %fd441, %fd11;
	setp.gtu.f64 	%p52, %fd395, 0d0000000000000000;
	selp.f64 	%fd31, %fd395, %fd7, %p52;
	setp.gtu.f64 	%p53, %fd407, 0d0000000000000000;
	selp.f64 	%fd30, %fd407, %fd8, %p53;
	setp.gtu.f64 	%p54, %fd419, 0d0000000000000000;
	selp.f64 	%fd29, %fd419, %fd9, %p54;
	setp.gtu.f64 	%p55, %fd1172, 0d0000000000000000;
	@%p55 bra 	$L__BB10_8;
	mov.f64 	%fd1172, %fd10;
$L__BB10_8:
	add.f64 	%fd37, %fd1176, 0d0000000000000000;
	mul.f64 	%fd38, %fd1176, 0d0000000000000000;
	add.f64 	%fd39, %fd1171, 0d0000000000000000;
	mul.f64 	%fd40, %fd1171, 0d0000000000000000;
	mul.f64 	%fd442, %fd35, 0d3FFAAAAAAAAAAAAB;
	div.rn.f64 	%fd443, %fd442, %fd36;
	sqrt.rn.f64 	%fd444, %fd443;
	mul.f64 	%fd445, %fd30, 0d3FFAAAAAAAAAAAAB;
	div.rn.f64 	%fd446, %fd445, %fd31;
	sqrt.rn.f64 	%fd447, %fd446;
	mul.f64 	%fd448, %fd1176, %fd1176;
	mul.f64 	%fd41, %fd448, 0d3FE0000000000000;
	mul.f64 	%fd449, %fd1171, %fd1171;
	mul.f64 	%fd42, %fd449, 0d3FE0000000000000;
	min.f64 	%fd43, %fd37, %fd39;
	max.f64 	%fd450, %fd444, %fd447;
	sub.f64 	%fd44, %fd43, %fd450;
	max.f64 	%fd45, %fd37, %fd39;
	add.f64 	%fd46, %fd45, %fd450;
	sub.f64 	%fd47, %fd46, %fd39;
	sub.f64 	%fd48, %fd44, %fd37;
	mul.f64 	%fd49, %fd31, %fd47;
	mul.f64 	%fd451, %fd39, %fd49;
	mul.f64 	%fd50, %fd36, %fd48;
	mul.f64 	%fd452, %fd37, %fd50;
	sub.f64 	%fd453, %fd451, %fd452;
	sub.f64 	%fd454, %fd453, %fd30;
	add.f64 	%fd455, %fd35, %fd454;
	sub.f64 	%fd456, %fd49, %fd50;
	div.rn.f64 	%fd51, %fd455, %fd456;
	div.rn.f64 	%fd457, %fd35, 0d3FE5555555555556;
	fma.rn.f64 	%fd52, %fd41, %fd36, %fd457;
	div.rn.f64 	%fd458, %fd30, 0d3FE5555555555556;
	fma.rn.f64 	%fd53, %fd42, %fd31, %fd458;
	mul.f64 	%fd54, %fd37, %fd36;
	fma.rn.f64 	%fd55, %fd37, %fd54, %fd35;
	mul.f64 	%fd56, %fd38, %fd54;
	add.f64 	%fd459, %fd35, %fd52;
	mul.f64 	%fd57, %fd37, %fd459;
	mul.f64 	%fd58, %fd37, %fd34;
	mul.f64 	%fd59, %fd39, %fd31;
	fma.rn.f64 	%fd60, %fd39, %fd59, %fd30;
	add.f64 	%fd460, %fd30, %fd53;
	mul.f64 	%fd61, %fd39, %fd460;
	mul.f64 	%fd62, %fd39, %fd29;
	mul.f64 	%fd63, %fd38, %fd36;
	setp.ltu.f64 	%p56, %fd44, 0d0000000000000000;
	@%p56 bra 	$L__BB10_10;
	mul.f64 	%fd461, %fd54, 0d0000000000000000;
	sub.f64 	%fd462, %fd55, %fd461;
	mul.f64 	%fd463, %fd63, 0d0000000000000000;
	sub.f64 	%fd464, %fd56, %fd463;
	fma.rn.f64 	%fd1186, %fd464, 0d0000000000000000, %fd462;
	mul.f64 	%fd465, %fd36, 0d0000000000000000;
	sub.f64 	%fd1185, %fd54, %fd465;
	mul.f64 	%fd466, %fd52, 0d0000000000000000;
	sub.f64 	%fd1187, %fd57, %fd466;
	bra.uni 	$L__BB10_17;
$L__BB10_10:
	setp.gtu.f64 	%p57, %fd46, 0d0000000000000000;
	@%p57 bra 	$L__BB10_12;
	mul.f64 	%fd467, %fd59, 0d0000000000000000;
	sub.f64 	%fd468, %fd60, %fd467;
	mul.f64 	%fd469, %fd40, %fd31;
	mul.f64 	%fd470, %fd469, 0d0000000000000000;
	mul.f64 	%fd471, %fd40, %fd59;
	sub.f64 	%fd472, %fd471, %fd470;
	fma.rn.f64 	%fd1186, %fd472, 0d0000000000000000, %fd468;
	mul.f64 	%fd473, %fd31, 0d0000000000000000;
	sub.f64 	%fd1185, %fd59, %fd473;
	mul.f64 	%fd474, %fd53, 0d0000000000000000;
	sub.f64 	%fd1187, %fd61, %fd474;
	bra.uni 	$L__BB10_17;
$L__BB10_12:
	sub.f64 	%fd475, %fd44, %fd51;
	div.rn.f64 	%fd70, %fd50, %fd475;
	sub.f64 	%fd476, %fd46, %fd51;
	div.rn.f64 	%fd71, %fd49, %fd476;
	div.rn.f64 	%fd477, %fd47, %fd476;
	div.rn.f64 	%fd478, %fd48, %fd475;
	sub.f64 	%fd479, %fd51, %fd39;
	fma.rn.f64 	%fd480, %fd49, %fd479, %fd30;
	sub.f64 	%fd481, %fd51, %fd37;
	fma.rn.f64 	%fd482, %fd50, %fd481, %fd35;
	add.f64 	%fd483, %fd480, %fd482;
	mul.f64 	%fd484, %fd483, 0d3FE0000000000000;
	mul.f64 	%fd485, %fd51, %fd484;
	mul.f64 	%fd486, %fd39, %fd30;
	sub.f64 	%fd487, %fd485, %fd486;
	div.rn.f64 	%fd488, %fd487, %fd476;
	fma.rn.f64 	%fd72, %fd53, %fd477, %fd488;
	mul.f64 	%fd489, %fd37, %fd35;
	sub.f64 	%fd490, %fd485, %fd489;
	div.rn.f64 	%fd491, %fd490, %fd475;
	fma.rn.f64 	%fd73, %fd52, %fd478, %fd491;
	setp.geu.f64 	%p58, %fd44, 0d0000000000000000;
	setp.ltu.f64 	%p59, %fd51, 0d0000000000000000;
	or.pred  	%p60, %p58, %p59;
	@%p60 bra 	$L__BB10_14;
	mul.f64 	%fd492, %fd51, %fd70;
	mul.f64 	%fd493, %fd38, %fd70;
	fma.rn.f64 	%fd494, %fd44, %fd70, %fd54;
	mul.f64 	%fd495, %fd44, %fd36;
	sub.f64 	%fd496, %fd494, %fd495;
	mul.f64 	%fd497, %fd70, 0d0000000000000000;
	sub.f64 	%fd1185, %fd496, %fd497;
	fma.rn.f64 	%fd498, %fd44, %fd492, %fd55;
	mul.f64 	%fd499, %fd44, %fd54;
	sub.f64 	%fd500, %fd498, %fd499;
	mul.f64 	%fd501, %fd492, 0d0000000000000000;
	sub.f64 	%fd1183, %fd500, %fd501;
	mul.f64 	%fd502, %fd44, %fd493;
	fma.rn.f64 	%fd503, %fd38, %fd54, %fd502;
	mul.f64 	%fd504, %fd38, %fd36;
	mul.f64 	%fd505, %fd44, %fd504;
	sub.f64 	%fd506, %fd503, %fd505;
	mul.f64 	%fd507, %fd493, 0d0000000000000000;
	sub.f64 	%fd1182, %fd506, %fd507;
	fma.rn.f64 	%fd508, %fd44, %fd73, %fd57;
	mul.f64 	%fd509, %fd44, %fd52;
	sub.f64 	%fd510, %fd508, %fd509;
	mul.f64 	%fd511, %fd73, 0d0000000000000000;
	sub.f64 	%fd1187, %fd510, %fd511;
	bra.uni 	$L__BB10_16;
$L__BB10_14:
	setp.leu.f64 	%p61, %fd46, 0d0000000000000000;
	setp.geu.f64 	%p62, %fd51, 0d0000000000000000;
	or.pred  	%p63, %p61, %p62;
	@%p63 bra 	$L__BB10_16;
	mul.f64 	%fd513, %fd51, %fd71;
	mul.f64 	%fd514, %fd40, %fd71;
	fma.rn.f64 	%fd515, %fd46, %fd71, %fd59;
	mul.f64 	%fd516, %fd46, %fd31;
	sub.f64 	%fd517, %fd515, %fd516;
	mul.f64 	%fd518, %fd71, 0d0000000000000000;
	sub.f64 	%fd1185, %fd517, %fd518;
	fma.rn.f64 	%fd519, %fd46, %fd513, %fd60;
	mul.f64 	%fd520, %fd46, %fd59;
	sub.f64 	%fd521, %fd519, %fd520;
	mul.f64 	%fd522, %fd513, 0d0000000000000000;
	sub.f64 	%fd1183, %fd521, %fd522;
	mul.f64 	%fd523, %fd46, %fd514;
	fma.rn.f64 	%fd524, %fd40, %fd59, %fd523;
	mul.f64 	%fd525, %fd40, %fd31;
	mul.f64 	%fd526, %fd46, %fd525;
	sub.f64 	%fd527, %fd524, %fd526;
	mul.f64 	%fd528, %fd514, 0d0000000000000000;
	sub.f64 	%fd1182, %fd527, %fd528;
	fma.rn.f64 	%fd529, %fd46, %fd72, %fd61;
	mul.f64 	%fd530, %fd46, %fd53;
	sub.f64 	%fd531, %fd529, %fd530;
	mul.f64 	%fd532, %fd72, 0d0000000000000000;
	sub.f64 	%fd1187, %fd531, %fd532;
$L__BB10_16:
	fma.rn.f64 	%fd1186, %fd1182, 0d0000000000000000, %fd1183;
$L__BB10_17:
	abs.f64 	%fd533, %fd46;
	abs.f64 	%fd534, %fd44;
	max.f64 	%fd535, %fd534, %fd533;
	mov.f64 	%fd536, 0d3F30624DD2F1A9FC;
	div.rn.f64 	%fd90, %fd536, %fd535;
	mul.f64 	%fd537, %fd33, 0d3FFAAAAAAAAAAAAB;
	div.rn.f64 	%fd538, %fd537, %fd34;
	sqrt.rn.f64 	%fd539, %fd538;
	mul.f64 	%fd540, %fd1172, 0d3FFAAAAAAAAAAAAB;
	div.rn.f64 	%fd541, %fd540, %fd29;
	sqrt.rn.f64 	%fd542, %fd541;
	max.f64 	%fd543, %fd539, %fd542;
	sub.f64 	%fd91, %fd43, %fd543;
	add.f64 	%fd92, %fd45, %fd543;
	sub.f64 	%fd93, %fd92, %fd39;
	sub.f64 	%fd94, %fd91, %fd37;
	mul.f64 	%fd95, %fd29, %fd93;
	mul.f64 	%fd544, %fd39, %fd95;
	mul.f64 	%fd96, %fd34, %fd94;
	mul.f64 	%fd545, %fd37, %fd96;
	sub.f64 	%fd546, %fd544, %fd545;
	sub.f64 	%fd547, %fd546, %fd1172;
	add.f64 	%fd548, %fd33, %fd547;
	sub.f64 	%fd549, %fd95, %fd96;
	div.rn.f64 	%fd97, %fd548, %fd549;
	div.rn.f64 	%fd550, %fd33, 0d3FE5555555555556;
	fma.rn.f64 	%fd98, %fd34, %fd41, %fd550;
	div.rn.f64 	%fd551, %fd1172, 0d3FE5555555555556;
	fma.rn.f64 	%fd99, %fd29, %fd42, %fd551;
	fma.rn.f64 	%fd100, %fd37, %fd58, %fd33;
	mul.f64 	%fd101, %fd38, %fd58;
	add.f64 	%fd552, %fd33, %fd98;
	mul.f64 	%fd102, %fd37, %fd552;
	fma.rn.f64 	%fd103, %fd39, %fd62, %fd1172;
	mul.f64 	%fd104, %fd40, %fd62;
	add.f64 	%fd553, %fd1172, %fd99;
	mul.f64 	%fd105, %fd39, %fd553;
	mul.f64 	%fd106, %fd38, %fd34;
	mul.f64 	%fd107, %fd40, %fd29;
	setp.ltu.f64 	%p64, %fd91, 0d0000000000000000;
	@%p64 bra 	$L__BB10_19;
	mul.f64 	%fd554, %fd58, 0d0000000000000000;
	sub.f64 	%fd555, %fd100, %fd554;
	mul.f64 	%fd556, %fd106, 0d0000000000000000;
	sub.f64 	%fd557, %fd101, %fd556;
	fma.rn.f64 	%fd1193, %fd557, 0d0000000000000000, %fd555;
	mul.f64 	%fd558, %fd34, 0d0000000000000000;
	sub.f64 	%fd1192, %fd58, %fd558;
	mul.f64 	%fd559, %fd98, 0d0000000000000000;
	sub.f64 	%fd1194, %fd102, %fd559;
	bra.uni 	$L__BB10_26;
$L__BB10_19:
	setp.gtu.f64 	%p65, %fd92, 0d0000000000000000;
	@%p65 bra 	$L__BB10_21;
	mul.f64 	%fd560, %fd62, 0d0000000000000000;
	sub.f64 	%fd561, %fd103, %fd560;
	mul.f64 	%fd562, %fd107, 0d0000000000000000;
	sub.f64 	%fd563, %fd104, %fd562;
	fma.rn.f64 	%fd1193, %fd563, 0d0000000000000000, %fd561;
	mul.f64 	%fd564, %fd29, 0d0000000000000000;
	sub.f64 	%fd1192, %fd62, %fd564;
	mul.f64 	%fd565, %fd99, 0d0000000000000000;
	sub.f64 	%fd1194, %fd105, %fd565;
	bra.uni 	$L__BB10_26;
$L__BB10_21:
	sub.f64 	%fd566, %fd91, %fd97;
	div.rn.f64 	%fd114, %fd96, %fd566;
	sub.f64 	%fd567, %fd92, %fd97;
	div.rn.f64 	%fd115, %fd95, %fd567;
	div.rn.f64 	%fd568, %fd94, %fd566;
	div.rn.f64 	%fd569, %fd93, %fd567;
	sub.f64 	%fd570, %fd97, %fd39;
	fma.rn.f64 	%fd571, %fd95, %fd570, %fd1172;
	sub.f64 	%fd572, %fd97, %fd37;
	fma.rn.f64 	%fd573, %fd96, %fd572, %fd33;
	add.f64 	%fd574, %fd571, %fd573;
	mul.f64 	%fd575, %fd574, 0d3FE0000000000000;
	mul.f64 	%fd576, %fd97, %fd575;
	mul.f64 	%fd577, %fd1172, %fd39;
	sub.f64 	%fd578, %fd576, %fd577;
	div.rn.f64 	%fd579, %fd578, %fd567;
	fma.rn.f64 	%fd116, %fd99, %fd569, %fd579;
	mul.f64 	%fd580, %fd33, %fd37;
	sub.f64 	%fd581, %fd576, %fd580;
	div.rn.f64 	%fd582, %fd581, %fd566;
	fma.rn.f64 	%fd117, %fd98, %fd568, %fd582;
	setp.geu.f64 	%p66, %fd91, 0d0000000000000000;
	setp.ltu.f64 	%p67, %fd97, 0d0000000000000000;
	or.pred  	%p68, %p66, %p67;
	@%p68 bra 	$L__BB10_23;
	mul.f64 	%fd583, %fd97, %fd114;
	mul.f64 	%fd584, %fd38, %fd114;
	fma.rn.f64 	%fd585, %fd91, %fd114, %fd58;
	mul.f64 	%fd586, %fd91, %fd34;
	sub.f64 	%fd587, %fd585, %fd586;
	mul.f64 	%fd588, %fd114, 0d0000000000000000;
	sub.f64 	%fd1192, %fd587, %fd588;
	fma.rn.f64 	%fd589, %fd91, %fd583, %fd100;
	mul.f64 	%fd590, %fd91, %fd58;
	sub.f64 	%fd591, %fd589, %fd590;
	mul.f64 	%fd592, %fd583, 0d0000000000000000;
	sub.f64 	%fd1189, %fd591, %fd592;
	mul.f64 	%fd593, %fd91, %fd584;
	fma.rn.f64 	%fd594, %fd38, %fd58, %fd593;
	mul.f64 	%fd595, %fd38, %fd34;
	mul.f64 	%fd596, %fd91, %fd595;
	sub.f64 	%fd597, %fd594, %fd596;
	mul.f64 	%fd598, %fd584, 0d0000000000000000;
	sub.f64 	%fd1190, %fd597, %fd598;
	fma.rn.f64 	%fd599, %fd91, %fd117, %fd102;
	mul.f64 	%fd600, %fd91, %fd98;
	sub.f64 	%fd601, %fd599, %fd600;
	mul.f64 	%fd602, %fd117, 0d0000000000000000;
	sub.f64 	%fd1194, %fd601, %fd602;
	bra.uni 	$L__BB10_25;
$L__BB10_23:
	setp.leu.f64 	%p69, %fd92, 0d0000000000000000;
	setp.geu.f64 	%p70, %fd97, 0d0000000000000000;
	or.pred  	%p71, %p69, %p70;
	@%p71 bra 	$L__BB10_25;
	mul.f64 	%fd604, %fd97, %fd115;
	mul.f64 	%fd605, %fd40, %fd115;
	fma.rn.f64 	%fd606, %fd92, %fd115, %fd62;
	mul.f64 	%fd607, %fd92, %fd29;
	sub.f64 	%fd608, %fd606, %fd607;
	mul.f64 	%fd609, %fd115, 0d0000000000000000;
	sub.f64 	%fd1192, %fd608, %fd609;
	fma.rn.f64 	%fd610, %fd92, %fd604, %fd103;
	mul.f64 	%fd611, %fd92, %fd62;
	sub.f64 	%fd612, %fd610, %fd611;
	mul.f64 	%fd613, %fd604, 0d0000000000000000;
	sub.f64 	%fd1189, %fd612, %fd613;
	fma.rn.f64 	%fd614, %fd92, %fd605, %fd104;
	mul.f64 	%fd615, %fd92, %fd107;
	sub.f64 	%fd616, %fd614, %fd615;
	mul.f64 	%fd617, %fd605, 0d0000000000000000;
	sub.f64 	%fd1190, %fd616, %fd617;
	fma.rn.f64 	%fd618, %fd92, %fd116, %fd105;
	mul.f64 	%fd619, %fd92, %fd99;
	sub.f64 	%fd620, %fd618, %fd619;
	mul.f64 	%fd621, %fd116, 0d0000000000000000;
	sub.f64 	%fd1194, %fd620, %fd621;
$L__BB10_25:
	fma.rn.f64 	%fd1193, %fd1190, 0d0000000000000000, %fd1189;
$L__BB10_26:
	abs.f64 	%fd622, %fd92;
	abs.f64 	%fd623, %fd91;
	max.f64 	%fd624, %fd623, %fd622;
	mov.f64 	%fd625, 0d3F30624DD2F1A9FC;
	div.rn.f64 	%fd626, %fd625, %fd624;
	min.f64 	%fd627, %fd90, 0d3F07A80651A54F8A;
	min.f64 	%fd134, %fd627, %fd626;
	mov.f64 	%fd1196, %fd15;
	mov.f64 	%fd1200, %fd6;
	mov.f64 	%fd151, %fd5;
	mov.f64 	%fd152, %fd4;
	mov.f64 	%fd153, %fd3;
	mov.f64 	%fd154, %fd2;
	@%p7 bra 	$L__BB10_29;
	add.f64 	%fd628, %fd1, 0dBF547AE147AE147B;
	add.f64 	%fd629, %fd1, 0d3F547AE147AE147B;
	add.f64 	%fd630, %fd1, 0dBF447AE147AE147B;
	sub.f64 	%fd631, %fd149, %fd2;
	sub.f64 	%fd632, %fd628, %fd1;
	div.rn.f64 	%fd633, %fd631, %fd632;
	sub.f64 	%fd634, %fd2, %fd7;
	sub.f64 	%fd635, %fd1, %fd629;
	div.rn.f64 	%fd636, %fd634, %fd635;
	setp.gt.f64 	%p73, %fd633, 0d0000000000000000;
	setp.lt.f64 	%p74, %fd633, 0d0000000000000000;
	selp.f64 	%fd637, 0dBFF0000000000000, 0d0000000000000000, %p74;
	selp.f64 	%fd638, 0d3FF0000000000000, %fd637, %p73;
	setp.gt.f64 	%p75, %fd636, 0d0000000000000000;
	setp.lt.f64 	%p76, %fd636, 0d0000000000000000;
	selp.f64 	%fd639, 0dBFF0000000000000, 0d0000000000000000, %p76;
	selp.f64 	%fd640, 0d3FF0000000000000, %fd639, %p75;
	add.f64 	%fd641, %fd640, %fd638;
	setp.eq.f64 	%p77, %fd641, 0d0000000000000000;
	mul.f64 	%fd642, %fd641, 0d3FE0000000000000;
	abs.f64 	%fd643, %fd633;
	abs.f64 	%fd644, %fd636;
	min.f64 	%fd645, %fd643, %fd644;
	mul.f64 	%fd646, %fd645, %fd642;
	selp.f64 	%fd647, 0d0000000000000000, %fd646, %p77;
	sub.f64 	%fd648, %fd630, %fd1;
	fma.rn.f64 	%fd649, %fd648, %fd647, %fd2;
	sub.f64 	%fd650, %fd148, %fd3;
	div.rn.f64 	%fd651, %fd650, %fd632;
	sub.f64 	%fd652, %fd3, %fd8;
	div.rn.f64 	%fd653, %fd652, %fd635;
	setp.gt.f64 	%p78, %fd651, 0d0000000000000000;
	setp.lt.f64 	%p79, %fd651, 0d0000000000000000;
	selp.f64 	%fd654, 0dBFF0000000000000, 0d0000000000000000, %p79;
	selp.f64 	%fd655, 0d3FF0000000000000, %fd654, %p78;
	setp.gt.f64 	%p80, %fd653, 0d0000000000000000;
	setp.lt.f64 	%p81, %fd653, 0d0000000000000000;
	selp.f64 	%fd656, 0dBFF0000000000000, 0d0000000000000000, %p81;
	selp.f64 	%fd657, 0d3FF0000000000000, %fd656, %p80;
	add.f64 	%fd658, %fd657, %fd655;
	setp.eq.f64 	%p82, %fd658, 0d0000000000000000;
	mul.f64 	%fd659, %fd658, 0d3FE0000000000000;
	abs.f64 	%fd660, %fd651;
	abs.f64 	%fd661, %fd653;
	min.f64 	%fd662, %fd660, %fd661;
	mul.f64 	%fd663, %fd662, %fd659;
	selp.f64 	%fd664, 0d0000000000000000, %fd663, %p82;
	fma.rn.f64 	%fd665, %fd648, %fd664, %fd3;
	sub.f64 	%fd666, %fd147, %fd4;
	div.rn.f64 	%fd667, %fd666, %fd632;
	sub.f64 	%fd668, %fd4, %fd9;
	div.rn.f64 	%fd669, %fd668, %fd635;
	setp.gt.f64 	%p83, %fd667, 0d0000000000000000;
	setp.lt.f64 	%p84, %fd667, 0d0000000000000000;
	selp.f64 	%fd670, 0dBFF0000000000000, 0d0000000000000000, %p84;
	selp.f64 	%fd671, 0d3FF0000000000000, %fd670, %p83;
	setp.gt.f64 	%p85, %fd669, 0d0000000000000000;
	setp.lt.f64 	%p86, %fd669, 0d0000000000000000;
	selp.f64 	%fd672, 0dBFF0000000000000, 0d0000000000000000, %p86;
	selp.f64 	%fd673, 0d3FF0000000000000, %fd672, %p85;
	add.f64 	%fd674, %fd673, %fd671;
	setp.eq.f64 	%p87, %fd674, 0d0000000000000000;
	mul.f64 	%fd675, %fd674, 0d3FE0000000000000;
	abs.f64 	%fd676, %fd667;
	abs.f64 	%fd677, %fd669;
	min.f64 	%fd678, %fd676, %fd677;
	mul.f64 	%fd679, %fd678, %fd675;
	selp.f64 	%fd680, 0d0000000000000000, %fd679, %p87;
	fma.rn.f64 	%fd681, %fd648, %fd680, %fd4;
	sub.f64 	%fd682, %fd15, %fd5;
	div.rn.f64 	%fd683, %fd682, %fd632;
	sub.f64 	%fd684, %fd5, %fd10;
	div.rn.f64 	%fd685, %fd684, %fd635;
	setp.gt.f64 	%p88, %fd683, 0d0000000000000000;
	setp.lt.f64 	%p89, %fd683, 0d0000000000000000;
	selp.f64 	%fd686, 0dBFF0000000000000, 0d0000000000000000, %p89;
	selp.f64 	%fd687, 0d3FF0000000000000, %fd686, %p88;
	setp.gt.f64 	%p90, %fd685, 0d0000000000000000;
	setp.lt.f64 	%p91, %fd685, 0d0000000000000000;
	selp.f64 	%fd688, 0dBFF0000000000000, 0d0000000000000000, %p91;
	selp.f64 	%fd689, 0d3FF0000000000000, %fd688, %p90;
	add.f64 	%fd690, %fd689, %fd687;
	setp.eq.f64 	%p92, %fd690, 0d0000000000000000;
	mul.f64 	%fd691, %fd690, 0d3FE0000000000000;
	abs.f64 	%fd692, %fd683;
	abs.f64 	%fd693, %fd685;
	min.f64 	%fd694, %fd692, %fd693;
	mul.f64 	%fd695, %fd694, %fd691;
	selp.f64 	%fd696, 0d0000000000000000, %fd695, %p92;
	fma.rn.f64 	%fd697, %fd648, %fd696, %fd5;
	sub.f64 	%fd698, %fd1195, %fd6;
	div.rn.f64 	%fd699, %fd698, %fd632;
	sub.f64 	%fd700, %fd6, %fd11;
	div.rn.f64 	%fd701, %fd700, %fd635;
	setp.gt.f64 	%p93, %fd699, 0d0000000000000000;
	setp.lt.f64 	%p94, %fd699, 0d0000000000000000;
	selp.f64 	%fd702, 0dBFF0000000000000, 0d0000000000000000, %p94;
	selp.f64 	%fd703, 0d3FF0000000000000, %fd702, %p93;
	setp.gt.f64 	%p95, %fd701, 0d0000000000000000;
	setp.lt.f64 	%p96, %fd701, 0d0000000000000000;
	selp.f64 	%fd704, 0dBFF0000000000000, 0d0000000000000000, %p96;
	selp.f64 	%fd705, 0d3FF0000000000000, %fd704, %p95;
	add.f64 	%fd706, %fd705, %fd703;
	setp.eq.f64 	%p97, %fd706, 0d0000000000000000;
	mul.f64 	%fd707, %fd706, 0d3FE0000000000000;
	abs.f64 	%fd708, %fd699;
	abs.f64 	%fd709, %fd701;
	min.f64 	%fd710, %fd708, %fd709;
	mul.f64 	%fd711, %fd710, %fd707;
	selp.f64 	%fd712, 0d0000000000000000, %fd711, %p97;
	fma.rn.f64 	%fd1200, %fd648, %fd712, %fd6;
	setp.gtu.f64 	%p98, %fd649, 0d0000000000000000;
	selp.f64 	%fd154, %fd649, %fd2, %p98;
	setp.gtu.f64 	%p99, %fd665, 0d0000000000000000;
	selp.f64 	%fd153, %fd665, %fd3, %p99;
	setp.gtu.f64 	%p100, %fd681, 0d0000000000000000;
	selp.f64 	%fd152, %fd681, %fd4, %p100;
	setp.gtu.f64 	%p101, %fd697, 0d0000000000000000;
	selp.f64 	%fd151, %fd697, %fd5, %p101;
	add.f64 	%fd713, %fd1, 0dBF647AE147AE147B;
	add.s32 	%r31, %r1, -2;
	mul.wide.u32 	%rd43, %r31, 8;
	add.s64 	%rd44, %rd10, %rd43;
	ld.global.f64 	%fd714, [%rd44];
	sub.f64 	%fd715, %fd714, %fd149;
	sub.f64 	%fd716, %fd713, %fd628;
	div.rn.f64 	%fd717, %fd715, %fd716;
	setp.gt.f64 	%p102, %fd717, 0d0000000000000000;
	setp.lt.f64 	%p103, %fd717, 0d0000000000000000;
	selp.f64 	%fd718, 0dBFF0000000000000, 0d0000000000000000, %p103;
	selp.f64 	%fd719, 0d3FF0000000000000, %fd718, %p102;
	add.f64 	%fd720, %fd638, %fd719;
	setp.eq.f64 	%p104, %fd720, 0d0000000000000000;
	mul.f64 	%fd721, %fd720, 0d3FE0000000000000;
	abs.f64 	%fd722, %fd717;
	min.f64 	%fd723, %fd722, %fd643;
	mul.f64 	%fd724, %fd723, %fd721;
	selp.f64 	%fd725, 0d0000000000000000, %fd724, %p104;
	sub.f64 	%fd726, %fd630, %fd628;
	fma.rn.f64 	%fd727, %fd726, %fd725, %fd149;
	add.s64 	%rd45, %rd9, %rd43;
	ld.global.f64 	%fd728, [%rd45];
	sub.f64 	%fd729, %fd728, %fd148;
	div.rn.f64 	%fd730, %fd729, %fd716;
	setp.gt.f64 	%p105, %fd730, 0d0000000000000000;
	setp.lt.f64 	%p106, %fd730, 0d0000000000000000;
	selp.f64 	%fd731, 0dBFF0000000000000, 0d0000000000000000, %p106;
	selp.f64 	%fd732, 0d3FF0000000000000, %fd731, %p105;
	add.f64 	%fd733, %fd655, %fd732;
	setp.eq.f64 	%p107, %fd733, 0d0000000000000000;
	mul.f64 	%fd734, %fd733, 0d3FE0000000000000;
	abs.f64 	%fd735, %fd730;
	min.f64 	%fd736, %fd735, %fd660;
	mul.f64 	%fd737, %fd736, %fd734;
	selp.f64 	%fd738, 0d0000000000000000, %fd737, %p107;
	fma.rn.f64 	%fd739, %fd726, %fd738, %fd148;
	add.s64 	%rd46, %rd8, %rd43;
	ld.global.f64 	%fd740, [%rd46];
	sub.f64 	%fd741, %fd740, %fd147;
	div.rn.f64 	%fd742, %fd741, %fd716;
	setp.gt.f64 	%p108, %fd742, 0d0000000000000000;
	setp.lt.f64 	%p109, %fd742, 0d0000000000000000;
	selp.f64 	%fd743, 0dBFF0000000000000, 0d0000000000000000, %p109;
	selp.f64 	%fd744, 0d3FF0000000000000, %fd743, %p108;
	add.f64 	%fd745, %fd671, %fd744;
	setp.eq.f64 	%p110, %fd745, 0d0000000000000000;
	mul.f64 	%fd746, %fd745, 0d3FE0000000000000;
	abs.f64 	%fd747, %fd742;
	min.f64 	%fd748, %fd747, %fd676;
	mul.f64 	%fd749, %fd748, %fd746;
	selp.f64 	%fd750, 0d0000000000000000, %fd749, %p110;
	fma.rn.f64 	%fd751, %fd726, %fd750, %fd147;
	add.s64 	%rd47, %rd7, %rd43;
	ld.global.f64 	%fd752, [%rd47];
	sub.f64 	%fd753, %fd752, %fd15;
	div.rn.f64 	%fd754, %fd753, %fd716;
	setp.gt.f64 	%p111, %fd754, 0d0000000000000000;
	setp.lt.f64 	%p112, %fd754, 0d0000000000000000;
	selp.f64 	%fd755, 0dBFF0000000000000, 0d0000000000000000, %p112;
	selp.f64 	%fd756, 0d3FF0000000000000, %fd755, %p111;
	add.f64 	%fd757, %fd687, %fd756;
	setp.eq.f64 	%p113, %fd757, 0d0000000000000000;
	mul.f64 	%fd758, %fd757, 0d3FE0000000000000;
	abs.f64 	%fd759, %fd754;
	min.f64 	%fd760, %fd759, %fd692;
	mul.f64 	%fd761, %fd760, %fd758;
	selp.f64 	%fd762, 0d0000000000000000, %fd761, %p113;
	fma.rn.f64 	%fd1196, %fd726, %fd762, %fd15;
	add.s64 	%rd48, %rd6, %rd43;
	ld.global.f64 	%fd763, [%rd48];
	sub.f64 	%fd764, %fd763, %fd1195;
	div.rn.f64 	%fd765, %fd764, %fd716;
	setp.gt.f64 	%p114, %fd765, 0d0000000000000000;
	setp.lt.f64 	%p115, %fd765, 0d0000000000000000;
	selp.f64 	%fd766, 0dBFF0000000000000, 0d0000000000000000, %p115;
	selp.f64 	%fd767, 0d3FF0000000000000, %fd766, %p114;
	add.f64 	%fd768, %fd703, %fd767;
	setp.eq.f64 	%p116, %fd768, 0d0000000000000000;
	mul.f64 	%fd769, %fd768, 0d3FE0000000000000;
	abs.f64 	%fd770, %fd765;
	min.f64 	%fd771, %fd770, %fd708;
	mul.f64 	%fd772, %fd771, %fd769;
	selp.f64 	%fd773, 0d0000000000000000, %fd772, %p116;
	fma.rn.f64 	%fd1195, %fd726, %fd773, %fd1195;
	setp.gtu.f64 	%p117, %fd727, 0d0000000000000000;
	selp.f64 	%fd149, %fd727, %fd149, %p117;
	setp.gtu.f64 	%p118, %fd739, 0d0000000000000000;
	selp.f64 	%fd148, %fd739, %fd148, %p118;
	setp.gtu.f64 	%p119, %fd751, 0d0000000000000000;
	selp.f64 	%fd147, %fd751, %fd147, %p119;
	setp.gtu.f64 	%p120, %fd1196, 0d0000000000000000;
	@%p120 bra 	$L__BB10_29;
	mov.f64 	%fd1196, %fd15;
$L__BB10_29:
	mov.f64 	%fd774, 0d0000000000000000;
	sub.f64 	%fd155, %fd774, %fd1200;
	fma.rn.f64 	%fd156, %fd1200, 0d0000000000000000, 0d0000000000000000;
	sub.f64 	%fd157, %fd774, %fd1195;
	fma.rn.f64 	%fd158, %fd1195, 0d0000000000000000, 0d0000000000000000;
	mul.f64 	%fd775, %fd153, 0d3FFAAAAAAAAAAAAB;
	div.rn.f64 	%fd776, %fd775, %fd154;
	sqrt.rn.f64 	%fd777, %fd776;
	mul.f64 	%fd778, %fd148, 0d3FFAAAAAAAAAAAAB;
	div.rn.f64 	%fd779, %fd778, %fd149;
	sqrt.rn.f64 	%fd780, %fd779;
	mul.f64 	%fd781, %fd1200, %fd1200;
	mul.f64 	%fd159, %fd781, 0d3FE0000000000000;
	mul.f64 	%fd782, %fd1195, %fd1195;
	mul.f64 	%fd160, %fd782, 0d3FE0000000000000;
	min.f64 	%fd161, %fd155, %fd157;
	max.f64 	%fd783, %fd777, %fd780;
	sub.f64 	%fd162, %fd161, %fd783;
	max.f64 	%fd163, %fd155, %fd157;
	add.f64 	%fd164, %fd163, %fd783;
	sub.f64 	%fd165, %fd164, %fd157;
	sub.f64 	%fd166, %fd162, %fd155;
	mul.f64 	%fd167, %fd149, %fd165;
	mul.f64 	%fd784, %fd157, %fd167;
	mul.f64 	%fd168, %fd154, %fd166;
	mul.f64 	%fd785, %fd155, %fd168;
	sub.f64 	%fd786, %fd784, %fd785;
	sub.f64 	%fd787, %fd786, %fd148;
	add.f64 	%fd788, %fd153, %fd787;
	sub.f64 	%fd789, %fd167, %fd168;
	div.rn.f64 	%fd169, %fd788, %fd789;
	div.rn.f64 	%fd790, %fd153, 0d3FE5555555555556;
	fma.rn.f64 	%fd170, %fd159, %fd154, %fd790;
	div.rn.f64 	%fd791, %fd148, 0d3FE5555555555556;
	fma.rn.f64 	%fd171, %fd160, %fd149, %fd791;
	mul.f64 	%fd172, %fd155, %fd154;
	fma.rn.f64 	%fd173, %fd155, %fd172, %fd153;
	mul.f64 	%fd174, %fd156, %fd172;
	add.f64 	%fd792, %fd153, %fd170;
	mul.f64 	%fd175, %fd155, %fd792;
	mul.f64 	%fd176, %fd155, %fd152;
	mul.f64 	%fd177, %fd157, %fd149;
	fma.rn.f64 	%fd178, %fd157, %fd177, %fd148;
	mul.f64 	%fd179, %fd158, %fd177;
	add.f64 	%fd793, %fd148, %fd171;
	mul.f64 	%fd180, %fd157, %fd793;
	mul.f64 	%fd181, %fd157, %fd147;
	mul.f64 	%fd182, %fd156, %fd154;
	mul.f64 	%fd183, %fd158, %fd149;
	setp.ltu.f64 	%p121, %fd162, 0d0000000000000000;
	@%p121 bra 	$L__BB10_31;
	mul.f64 	%fd794, %fd172, 0d0000000000000000;
	sub.f64 	%fd795, %fd173, %fd794;
	mul.f64 	%fd796, %fd182, 0d0000000000000000;
	sub.f64 	%fd797, %fd174, %fd796;
	mul.f64 	%fd798, %fd797, 0d0000000000000000;
	sub.f64 	%fd1210, %fd798, %fd795;
	mul.f64 	%fd799, %fd154, 0d0000000000000000;
	sub.f64 	%fd1209, %fd172, %fd799;
	mul.f64 	%fd800, %fd170, 0d0000000000000000;
	sub.f64 	%fd1211, %fd175, %fd800;
	bra.uni 	$L__BB10_38;
$L__BB10_31:
	setp.gtu.f64 	%p122, %fd164, 0d0000000000000000;
	@%p122 bra 	$L__BB10_33;
	mul.f64 	%fd801, %fd177, 0d0000000000000000;
	sub.f64 	%fd802, %fd178, %fd801;
	mul.f64 	%fd803, %fd183, 0d0000000000000000;
	sub.f64 	%fd804, %fd179, %fd803;
	mul.f64 	%fd805, %fd804, 0d0000000000000000;
	sub.f64 	%fd1210, %fd805, %fd802;
	mul.f64 	%fd806, %fd149, 0d0000000000000000;
	sub.f64 	%fd1209, %fd177, %fd806;
	mul.f64 	%fd807, %fd171, 0d0000000000000000;
	sub.f64 	%fd1211, %fd180, %fd807;
	bra.uni 	$L__BB10_38;
$L__BB10_33:
	sub.f64 	%fd808, %fd162, %fd169;
	div.rn.f64 	%fd190, %fd168, %fd808;
	sub.f64 	%fd809, %fd164, %fd169;
	div.rn.f64 	%fd191, %fd167, %fd809;
	div.rn.f64 	%fd810, %fd165, %fd809;
	div.rn.f64 	%fd811, %fd166, %fd808;
	sub.f64 	%fd812, %fd169, %fd157;
	fma.rn.f64 	%fd813, %fd167, %fd812, %fd148;
	sub.f64 	%fd814, %fd169, %fd155;
	fma.rn.f64 	%fd815, %fd168, %fd814, %fd153;
	add.f64 	%fd816, %fd813, %fd815;
	mul.f64 	%fd817, %fd816, 0d3FE0000000000000;
	mul.f64 	%fd818, %fd169, %fd817;
	mul.f64 	%fd819, %fd157, %fd148;
	sub.f64 	%fd820, %fd818, %fd819;
	div.rn.f64 	%fd821, %fd820, %fd809;
	fma.rn.f64 	%fd192, %fd171, %fd810, %fd821;
	mul.f64 	%fd822, %fd155, %fd153;
	sub.f64 	%fd823, %fd818, %fd822;
	div.rn.f64 	%fd824, %fd823, %fd808;
	fma.rn.f64 	%fd193, %fd170, %fd811, %fd824;
	setp.geu.f64 	%p123, %fd162, 0d0000000000000000;
	setp.ltu.f64 	%p124, %fd169, 0d0000000000000000;
	or.pred  	%p125, %p123, %p124;
	@%p125 bra 	$L__BB10_35;
	mul.f64 	%fd825, %fd169, %fd190;
	mul.f64 	%fd826, %fd156, %fd190;
	fma.rn.f64 	%fd827, %fd162, %fd190, %fd172;
	mul.f64 	%fd828, %fd162, %fd154;
	sub.f64 	%fd829, %fd827, %fd828;
	mul.f64 	%fd830, %fd190, 0d0000000000000000;
	sub.f64 	%fd1209, %fd829, %fd830;
	fma.rn.f64 	%fd831, %fd162, %fd825, %fd173;
	mul.f64 	%fd832, %fd162, %fd172;
	sub.f64 	%fd833, %fd831, %fd832;
	mul.f64 	%fd834, %fd825, 0d0000000000000000;
	sub.f64 	%fd1206, %fd833, %fd834;
	mul.f64 	%fd835, %fd162, %fd826;
	fma.rn.f64 	%fd836, %fd156, %fd172, %fd835;
	mul.f64 	%fd837, %fd156, %fd154;
	mul.f64 	%fd838, %fd162, %fd837;
	sub.f64 	%fd839, %fd836, %fd838;
	mul.f64 	%fd840, %fd826, 0d0000000000000000;
	sub.f64 	%fd1207, %fd839, %fd840;
	fma.rn.f64 	%fd841, %fd162, %fd193, %fd175;
	mul.f64 	%fd842, %fd162, %fd170;
	sub.f64 	%fd843, %fd841, %fd842;
	mul.f64 	%fd844, %fd193, 0d0000000000000000;
	sub.f64 	%fd1211, %fd843, %fd844;
	bra.uni 	$L__BB10_37;
$L__BB10_35:
	setp.leu.f64 	%p126, %fd164, 0d0000000000000000;
	setp.geu.f64 	%p127, %fd169, 0d0000000000000000;
	or.pred  	%p128, %p126, %p127;
	@%p128 bra 	$L__BB10_37;
	mul.f64 	%fd846, %fd169, %fd191;
	mul.f64 	%fd847, %fd158, %fd191;
	fma.rn.f64 	%fd848, %fd164, %fd191, %fd177;
	mul.f64 	%fd849, %fd164, %fd149;
	sub.f64 	%fd850, %fd848, %fd849;
	mul.f64 	%fd851, %fd191, 0d0000000000000000;
	sub.f64 	%fd1209, %fd850, %fd851;
	fma.rn.f64 	%fd852, %fd164, %fd846, %fd178;
	mul.f64 	%fd853, %fd164, %fd177;
	sub.f64 	%fd854, %fd852, %fd853;
	mul.f64 	%fd855, %fd846, 0d0000000000000000;
	sub.f64 	%fd1206, %fd854, %fd855;
	mul.f64 	%fd856, %fd164, %fd847;
	fma.rn.f64 	%fd857, %fd158, %fd177, %fd856;
	mul.f64 	%fd858, %fd158, %fd149;
	mul.f64 	%fd859, %fd164, %fd858;
	sub.f64 	%fd860, %fd857, %fd859;
	mul.f64 	%fd861, %fd847, 0d0000000000000000;
	sub.f64 	%fd1207, %fd860, %fd861;
	fma.rn.f64 	%fd862, %fd164, %fd192, %fd180;
	mul.f64 	%fd863, %fd164, %fd171;
	sub.f64 	%fd864, %fd862, %fd863;
	mul.f64 	%fd865, %fd192, 0d0000000000000000;
	sub.f64 	%fd1211, %fd864, %fd865;
$L__BB10_37:
	mul.f64 	%fd866, %fd1207, 0d0000000000000000;
	sub.f64 	%fd1210, %fd866, %fd1206;
$L__BB10_38:
	abs.f64 	%fd867, %fd164;
	abs.f64 	%fd868, %fd162;
	max.f64 	%fd869, %fd868, %fd867;
	mov.f64 	%fd870, 0d3F30624DD2F1A9FC;
	div.rn.f64 	%fd871, %fd870, %fd869;
	min.f64 	%fd210, %fd134, %fd871;
	add.f64 	%fd211, %fd1185, %fd1209;
	add.f64 	%fd212, %fd1186, %fd1210;
	add.f64 	%fd213, %fd1187, %fd1211;
	mul.f64 	%fd872, %fd151, 0d3FFAAAAAAAAAAAAB;
	div.rn.f64 	%fd873, %fd872, %fd152;
	sqrt.rn.f64 	%fd874, %fd873;
	mul.f64 	%fd875, %fd1196, 0d3FFAAAAAAAAAAAAB;
	div.rn.f64 	%fd876, %fd875, %fd147;
	sqrt.rn.f64 	%fd877, %fd876;
	max.f64 	%fd878, %fd874, %fd877;
	sub.f64 	%fd214, %fd161, %fd878;
	add.f64 	%fd215, %fd163, %fd878;
	sub.f64 	%fd216, %fd215, %fd157;
	sub.f64 	%fd217, %fd214, %fd155;
	mul.f64 	%fd218, %fd147, %fd216;
	mul.f64 	%fd879, %fd157, %fd218;
	mul.f64 	%fd219, %fd152, %fd217;
	mul.f64 	%fd880, %fd155, %fd219;
	sub.f64 	%fd881, %fd879, %fd880;
	sub.f64 	%fd882, %fd881, %fd1196;
	add.f64 	%fd883, %fd151, %fd882;
	sub.f64 	%fd884, %fd218, %fd219;
	div.rn.f64 	%fd220, %fd883, %fd884;
	div.rn.f64 	%fd885, %fd151, 0d3FE5555555555556;
	fma.rn.f64 	%fd221, %fd152, %fd159, %fd885;
	div.rn.f64 	%fd886, %fd1196, 0d3FE5555555555556;
	fma.rn.f64 	%fd222, %fd147, %fd160, %fd886;
	fma.rn.f64 	%fd223, %fd155, %fd176, %fd151;
	mul.f64 	%fd224, %fd156, %fd176;
	add.f64 	%fd887, %fd151, %fd221;
	mul.f64 	%fd225, %fd155, %fd887;
	fma.rn.f64 	%fd226, %fd157, %fd181, %fd1196;
	mul.f64 	%fd227, %fd158, %fd181;
	add.f64 	%fd888, %fd1196, %fd222;
	mul.f64 	%fd228, %fd157, %fd888;
	mul.f64 	%fd229, %fd152, %fd156;
	mul.f64 	%fd230, %fd147, %fd158;
	setp.ltu.f64 	%p129, %fd214, 0d0000000000000000;
	@%p129 bra 	$L__BB10_40;
	mul.f64 	%fd889, %fd176, 0d0000000000000000;
	sub.f64 	%fd890, %fd223, %fd889;
	mul.f64 	%fd891, %fd229, 0d0000000000000000;
	sub.f64 	%fd892, %fd224, %fd891;
	mul.f64 	%fd893, %fd892, 0d0000000000000000;
	sub.f64 	%fd1217, %fd893, %fd890;
	mul.f64 	%fd894, %fd152, 0d0000000000000000;
	sub.f64 	%fd1216, %fd176, %fd894;
	mul.f64 	%fd895, %fd221, 0d0000000000000000;
	sub.f64 	%fd1218, %fd225, %fd895;
	bra.uni 	$L__BB10_47;
$L__BB10_40:
	setp.gtu.f64 	%p130, %fd215, 0d0000000000000000;
	@%p130 bra 	$L__BB10_42;
	mul.f64 	%fd896, %fd181, 0d0000000000000000;
	sub.f64 	%fd897, %fd226, %fd896;
	mul.f64 	%fd898, %fd230, 0d0000000000000000;
	sub.f64 	%fd899, %fd227, %fd898;
	mul.f64 	%fd900, %fd899, 0d0000000000000000;
	sub.f64 	%fd1217, %fd900, %fd897;
	mul.f64 	%fd901, %fd147, 0d0000000000000000;
	sub.f64 	%fd1216, %fd181, %fd901;
	mul.f64 	%fd902, %fd222, 0d0000000000000000;
	sub.f64 	%fd1218, %fd228, %fd902;
	bra.uni 	$L__BB10_47;
$L__BB10_42:
	sub.f64 	%fd903, %fd214, %fd220;
	div.rn.f64 	%fd237, %fd219, %fd903;
	sub.f64 	%fd904, %fd215, %fd220;
	div.rn.f64 	%fd238, %fd218, %fd904;
	div.rn.f64 	%fd905, %fd217, %fd903;
	div.rn.f64 	%fd906, %fd216, %fd904;
	sub.f64 	%fd907, %fd220, %fd157;
	fma.rn.f64 	%fd908, %fd218, %fd907, %fd1196;
	sub.f64 	%fd909, %fd220, %fd155;
	fma.rn.f64 	%fd910, %fd219, %fd909, %fd151;
	add.f64 	%fd911, %fd908, %fd910;
	mul.f64 	%fd912, %fd911, 0d3FE0000000000000;
	mul.f64 	%fd913, %fd220, %fd912;
	mul.f64 	%fd914, %fd1196, %fd157;
	sub.f64 	%fd915, %fd913, %fd914;
	div.rn.f64 	%fd916, %fd915, %fd904;
	fma.rn.f64 	%fd239, %fd222, %fd906, %fd916;
	mul.f64 	%fd917, %fd151, %fd155;
	sub.f64 	%fd918, %fd913, %fd917;
	div.rn.f64 	%fd919, %fd918, %fd903;
	fma.rn.f64 	%fd240, %fd221, %fd905, %fd919;
	setp.geu.f64 	%p131, %fd214, 0d0000000000000000;
	setp.ltu.f64 	%p132, %fd220, 0d0000000000000000;
	or.pred  	%p133, %p131, %p132;
	@%p133 bra 	$L__BB10_44;
	mul.f64 	%fd920, %fd220, %fd237;
	mul.f64 	%fd921, %fd156, %fd237;
	fma.rn.f64 	%fd922, %fd214, %fd237, %fd176;
	mul.f64 	%fd923, %fd214, %fd152;
	sub.f64 	%fd924, %fd922, %fd923;
	mul.f64 	%fd925, %fd237, 0d0000000000000000;
	sub.f64 	%fd1216, %fd924, %fd925;
	fma.rn.f64 	%fd926, %fd214, %fd920, %fd223;
	mul.f64 	%fd927, %fd214, %fd176;
	sub.f64 	%fd928, %fd926, %fd927;
	mul.f64 	%fd929, %fd920, 0d0000000000000000;
	sub.f64 	%fd1213, %fd928, %fd929;
	fma.rn.f64 	%fd930, %fd214, %fd921, %fd224;
	mul.f64 	%fd931, %fd214, %fd229;
	sub.f64 	%fd932, %fd930, %fd931;
	mul.f64 	%fd933, %fd921, 0d0000000000000000;
	sub.f64 	%fd1214, %fd932, %fd933;
	fma.rn.f64 	%fd934, %fd214, %fd240, %fd225;
	mul.f64 	%fd935, %fd214, %fd221;
	sub.f64 	%fd936, %fd934, %fd935;
	mul.f64 	%fd937, %fd240, 0d0000000000000000;
	sub.f64 	%fd1218, %fd936, %fd937;
	bra.uni 	$L__BB10_46;
$L__BB10_44:
	setp.leu.f64 	%p134, %fd215, 0d0000000000000000;
	setp.geu.f64 	%p135, %fd220, 0d0000000000000000;
	or.pred  	%p136, %p134, %p135;
	@%p136 bra 	$L__BB10_46;
	mul.f64 	%fd939, %fd220, %fd238;
	mul.f64 	%fd940, %fd158, %fd238;
	fma.rn.f64 	%fd941, %fd215, %fd238, %fd181;
	mul.f64 	%fd942, %fd215, %fd147;
	sub.f64 	%fd943, %fd941, %fd942;
	mul.f64 	%fd944, %fd238, 0d0000000000000000;
	sub.f64 	%fd1216, %fd943, %fd944;
	fma.rn.f64 	%fd945, %fd215, %fd939, %fd226;
	mul.f64 	%fd946, %fd215, %fd181;
	sub.f64 	%fd947, %fd945, %fd946;
	mul.f64 	%fd948, %fd939, 0d0000000000000000;
	sub.f64 	%fd1213, %fd947, %fd948;
	fma.rn.f64 	%fd949, %fd215, %fd940, %fd227;
	mul.f64 	%fd950, %fd215, %fd230;
	sub.f64 	%fd951, %fd949, %fd950;
	mul.f64 	%fd952, %fd940, 0d0000000000000000;
	sub.f64 	%fd1214, %fd951, %fd952;
	fma.rn.f64 	%fd953, %fd215, %fd239, %fd228;
	mul.f64 	%fd954, %fd215, %fd222;
	sub.f64 	%fd955, %fd953, %fd954;
	mul.f64 	%fd956, %fd239, 0d0000000000000000;
	sub.f64 	%fd1218, %fd955, %fd956;
$L__BB10_46:
	mul.f64 	%fd957, %fd1214, 0d0000000000000000;
	sub.f64 	%fd1217, %fd957, %fd1213;
$L__BB10_47:
	abs.f64 	%fd958, %fd215;
	abs.f64 	%fd959, %fd214;
	max.f64 	%fd960, %fd959, %fd958;
	mov.f64 	%fd961, 0d3F30624DD2F1A9FC;
	div.rn.f64 	%fd962, %fd961, %fd960;
	min.f64 	%fd257, %fd210, %fd962;
	add.f64 	%fd258, %fd1192, %fd1216;
	add.f64 	%fd259, %fd1193, %fd1217;
	add.f64 	%fd260, %fd1194, %fd1218;
	mov.f64 	%fd963, 0dC005D07C84B5DCC6;
	div.rn.f64 	%fd261, %fd963, %fd1;
	fma.rn.f64 	%fd964, %fd261, 0d3FF71547652B82FE, 0d4338000000000000;
	{
	.reg .b32 %temp; 
	mov.b64 	{%r3, %temp}, %fd964;
	}
	mov.f64 	%fd965, 0dC338000000000000;
	add.rn.f64 	%fd966, %fd964, %fd965;
	fma.rn.f64 	%fd967, %fd966, 0dBFE62E42FEFA39EF, %fd261;
	fma.rn.f64 	%fd968, %fd966, 0dBC7ABC9E3B39803F, %fd967;
	fma.rn.f64 	%fd969, %fd968, 0d3E5ADE1569CE2BDF, 0d3E928AF3FCA213EA;
	fma.rn.f64 	%fd970, %fd969, %fd968, 0d3EC71DEE62401315;
	fma.rn.f64 	%fd971, %fd970, %fd968, 0d3EFA01997C89EB71;
	fma.rn.f64 	%fd972, %fd971, %fd968, 0d3F2A01A014761F65;
	fma.rn.f64 	%fd973, %fd972, %fd968, 0d3F56C16C1852B7AF;
	fma.rn.f64 	%fd974, %fd973, %fd968, 0d3F81111111122322;
	fma.rn.f64 	%fd975, %fd974, %fd968, 0d3FA55555555502A1;
	fma.rn.f64 	%fd976, %fd975, %fd968, 0d3FC5555555555511;
	fma.rn.f64 	%fd977, %fd976, %fd968, 0d3FE000000000000B;
	fma.rn.f64 	%fd978, %fd977, %fd968, 0d3FF0000000000000;
	fma.rn.f64 	%fd979, %fd978, %fd968, 0d3FF0000000000000;
	{
	.reg .b32 %temp; 
	mov.b64 	{%r4, %temp}, %fd979;
	}
	{
	.reg .b32 %temp; 
	mov.b64 	{%temp, %r5}, %fd979;
	}
	shl.b32 	%r32, %r3, 20;
	add.s32 	%r33, %r32, %r5;
	mov.b64 	%fd1219, {%r4, %r33};
	{
	.reg .b32 %temp; 
	mov.b64 	{%temp, %r34}, %fd261;
	}
	mov.b32 	%f2, %r34;
	abs.f32 	%f1, %f2;
	setp.lt.f32 	%p137, %f1, 0f4086232B;
	@%p137 bra 	$L__BB10_50;
	setp.lt.f64 	%p138, %fd261, 0d0000000000000000;
	add.f64 	%fd980, %fd261, 0d7FF0000000000000;
	selp.f64 	%fd1219, 0d0000000000000000, %fd980, %p138;
	setp.geu.f32 	%p139, %f1, 0f40874800;
	@%p139 bra 	$L__BB10_50;
	shr.u32 	%r35, %r3, 31;
	add.s32 	%r36, %r3, %r35;
	shr.s32 	%r37, %r36, 1;
	shl.b32 	%r38, %r37, 20;
	add.s32 	%r39, %r5, %r38;
	mov.b64 	%fd981, {%r4, %r39};
	sub.s32 	%r40, %r3, %r37;
	shl.b32 	%r41, %r40, 20;
	add.s32 	%r42, %r41, 1072693248;
	mov.b32 	%r43, 0;
	mov.b64 	%fd982, {%r43, %r42};
	mul.f64 	%fd1219, %fd982, %fd981;
$L__BB10_50:
	mov.f64 	%fd983, 0dBFB205BC01A36E2F;
	sub.f64 	%fd266, %fd983, %fd6;
	mul.f64 	%fd267, %fd266, %fd266;
	div.rn.f64 	%fd268, %fd5, %fd4;
	add.f64 	%fd984, %fd268, 0d3F591B1850EB5314;
	fma.rn.f64 	%fd985, %fd984, 0d3FF45F306DC9C883, %fd267;
	sqrt.rn.f64 	%fd269, %fd985;
	fma.rn.f64 	%fd986, %fd984, 0d40021BB945252403, %fd267;
	sqrt.rn.f64 	%fd270, %fd986;
	{
	.reg .b32 %temp; 
	mov.b64 	{%temp, %r80}, %fd270;
	}
	{
	.reg .b32 %temp; 
	mov.b64 	{%r81, %temp}, %fd270;
	}
	setp.gt.s32 	%p140, %r80, 1048575;
	mov.b32 	%r82, -1023;
	mov.f64 	%fd1220, %fd270;
	@%p140 bra 	$L__BB10_52;
	mul.f64 	%fd1220, %fd270, 0d4350000000000000;
	{
	.reg .b32 %temp; 
	mov.b64 	{%temp, %r80}, %fd1220;
	}
	{
	.reg .b32 %temp; 
	mov.b64 	{%r81, %temp}, %fd1220;
	}
	mov.b32 	%r82, -1077;
$L__BB10_52:
	add.s32 	%r46, %r80, -1;
	setp.gt.u32 	%p141, %r46, 2146435070;
	@%p141 bra 	$L__BB10_56;
	shr.u32 	%r49, %r80, 20;
	add.s32 	%r83, %r82, %r49;
	and.b32  	%r50, %r80, 1048575;
	or.b32  	%r51, %r50, 1072693248;
	mov.b64 	%fd1221, {%r81, %r51};
	setp.lt.u32 	%p143, %r51, 1073127583;
	@%p143 bra 	$L__BB10_55;
	{
	.reg .b32 %temp; 
	mov.b64 	{%r52, %temp}, %fd1221;
	}
	{
	.reg .b32 %temp; 
	mov.b64 	{%temp, %r53}, %fd1221;
	}
	add.s32 	%r54, %r53, -1048576;
	mov.b64 	%fd1221, {%r52, %r54};
	add.s32 	%r83, %r83, 1;
$L__BB10_55:
	add.f64 	%fd988, %fd1221, 0dBFF0000000000000;
	add.f64 	%fd989, %fd1221, 0d3FF0000000000000;
	rcp.approx.ftz.f64 	%fd990, %fd989;
	neg.f64 	%fd991, %fd989;
	fma.rn.f64 	%fd992, %fd991, %fd990, 0d3FF0000000000000;
	fma.rn.f64 	%fd993, %fd992, %fd992, %fd992;
	fma.rn.f64 	%fd994, %fd993, %fd990, %fd990;
	mul.f64 	%fd995, %fd988, %fd994;
	fma.rn.f64 	%fd996, %fd988, %fd994, %fd995;
	mul.f64 	%fd997, %fd996, %fd996;
	fma.rn.f64 	%fd998, %fd997, 0d3EB1380B3AE80F1E, 0d3ED0EE258B7A8B04;
	fma.rn.f64 	%fd999, %fd998, %fd997, 0d3EF3B2669F02676F;
	fma.rn.f64 	%fd1000, %fd999, %fd997, 0d3F1745CBA9AB0956;
	fma.rn.f64 	%fd1001, %fd1000, %fd997, 0d3F3C71C72D1B5154;
	fma.rn.f64 	%fd1002, %fd1001, %fd997, 0d3F624924923BE72D;
	fma.rn.f64 	%fd1003, %fd1002, %fd997, 0d3F8999999999A3C4;
	fma.rn.f64 	%fd1004, %fd1003, %fd997, 0d3FB5555555555554;
	sub.f64 	%fd1005, %fd988, %fd996;
	add.f64 	%fd1006, %fd1005, %fd1005;
	neg.f64 	%fd1007, %fd996;
	fma.rn.f64 	%fd1008, %fd1007, %fd988, %fd1006;
	mul.f64 	%fd1009, %fd994, %fd1008;
	mul.f64 	%fd1010, %fd997, %fd1004;
	fma.rn.f64 	%fd1011, %fd1010, %fd996, %fd1009;
	xor.b32  	%r55, %r83, -2147483648;
	mov.b32 	%r56, 1127219200;
	mov.b64 	%fd1012, {%r55, %r56};
	mov.b32 	%r57, -2147483648;
	mov.b64 	%fd1013, {%r57, %r56};
	sub.f64 	%fd1014, %fd1012, %fd1013;
	fma.rn.f64 	%fd1015, %fd1014, 0d3FE62E42FEFA39EF, %fd996;
	fma.rn.f64 	%fd1016, %fd1014, 0dBFE62E42FEFA39EF, %fd1015;
	sub.f64 	%fd1017, %fd1016, %fd996;
	sub.f64 	%fd1018, %fd1011, %fd1017;
	fma.rn.f64 	%fd1019, %fd1014, 0d3C7ABC9E3B39803F, %fd1018;
	add.f64 	%fd1222, %fd1015, %fd1019;
	bra.uni 	$L__BB10_57;
$L__BB10_56:
	fma.rn.f64 	%fd987, %fd1220, 0d7FF0000000000000, 0d7FF0000000000000;
	{
	.reg .b32 %temp; 
	mov.b64 	{%temp, %r47}, %fd1220;
	}
	and.b32  	%r48, %r47, 2147483647;
	setp.eq.s32 	%p142, %r48, 0;
	selp.f64 	%fd1222, 0dFFF0000000000000, %fd987, %p142;
$L__BB10_57:
	mul.f64 	%fd1020, %fd1219, 0d3F7D41D4E199379F;
	fma.rn.f64 	%fd1021, %fd1222, 0dBFC4C60CBF2B239A, 0d3FF0000000000000;
	mul.f64 	%fd1022, %fd1021, %fd1021;
	mul.f64 	%fd1023, %fd4, 0d3FD92580C308FEAC;
	mul.f64 	%fd1024, %fd1023, %fd1020;
	mul.f64 	%fd1025, %fd270, %fd1024;
	mul.f64 	%fd279, %fd1025, %fd1022;
	mul.f64 	%fd280, %fd266, %fd279;
	mul.f64 	%fd281, %fd6, %fd6;
	mov.f64 	%fd1026, 0d3F744CE911D1E48F;
	sub.f64 	%fd1027, %fd1026, %fd281;
	mov.f64 	%fd1028, 0d3F591B1850EB5314;
	sub.f64 	%fd1029, %fd1028, %fd268;
	mul.f64 	%fd1030, %fd1029, %fd269;
	div.rn.f64 	%fd282, %fd1030, %fd270;
	fma.rn.f64 	%fd1031, %fd1027, 0d3FE0000000000000, %fd282;
	mul.f64 	%fd283, %fd1031, %fd279;
	mul.f64 	%fd1032, %fd4, 0dBFD92580C308FEAC;
	mul.f64 	%fd284, %fd1032, %fd1020;
	{
	.reg .b32 %temp; 
	mov.b64 	{%temp, %r84}, %fd269;
	}
	{
	.reg .b32 %temp; 
	mov.b64 	{%r85, %temp}, %fd269;
	}
	setp.gt.s32 	%p144, %r84, 1048575;
	mov.b32 	%r86, -1023;
	mov.f64 	%fd1223, %fd269;
	@%p144 bra 	$L__BB10_59;
	mul.f64 	%fd1223, %fd269, 0d4350000000000000;
	{
	.reg .b32 %temp; 
	mov.b64 	{%temp, %r84}, %fd1223;
	}
	{
	.reg .b32 %temp; 
	mov.b64 	{%r85, %temp}, %fd1223;
	}
	mov.b32 	%r86, -1077;
$L__BB10_59:
	add.s32 	%r60, %r84, -1;
	setp.gt.u32 	%p145, %r60, 2146435070;
	@%p145 bra 	$L__BB10_63;
	shr.u32 	%r63, %r84, 20;
	add.s32 	%r87, %r86, %r63;
	and.b32  	%r64, %r84, 1048575;
	or.b32  	%r65, %r64, 1072693248;
	mov.b64 	%fd1224, {%r85, %r65};
	setp.lt.u32 	%p147, %r65, 1073127583;
	@%p147 bra 	$L__BB10_62;
	{
	.reg .b32 %temp; 
	mov.b64 	{%r66, %temp}, %fd1224;
	}
	{
	.reg .b32 %temp; 
	mov.b64 	{%temp, %r67}, %fd1224;
	}
	add.s32 	%r68, %r67, -1048576;
	mov.b64 	%fd1224, {%r66, %r68};
	add.s32 	%r87, %r87, 1;
$L__BB10_62:
	add.f64 	%fd1034, %fd1224, 0dBFF0000000000000;
	add.f64 	%fd1035, %fd1224, 0d3FF0000000000000;
	rcp.approx.ftz.f64 	%fd1036, %fd1035;
	neg.f64 	%fd1037, %fd1035;
	fma.rn.f64 	%fd1038, %fd1037, %fd1036, 0d3FF0000000000000;
	fma.rn.f64 	%fd1039, %fd1038, %fd1038, %fd1038;
	fma.rn.f64 	%fd1040, %fd1039, %fd1036, %fd1036;
	mul.f64 	%fd1041, %fd1034, %fd1040;
	fma.rn.f64 	%fd1042, %fd1034, %fd1040, %fd1041;
	mul.f64 	%fd1043, %fd1042, %fd1042;
	fma.rn.f64 	%fd1044, %fd1043, 0d3EB1380B3AE80F1E, 0d3ED0EE258B7A8B04;
	fma.rn.f64 	%fd1045, %fd1044, %fd1043, 0d3EF3B2669F02676F;
	fma.rn.f64 	%fd1046, %fd1045, %fd1043, 0d3F1745CBA9AB0956;
	fma.rn.f64 	%fd1047, %fd1046, %fd1043, 0d3F3C71C72D1B5154;
	fma.rn.f64 	%fd1048, %fd1047, %fd1043, 0d3F624924923BE72D;
	fma.rn.f64 	%fd1049, %fd1048, %fd1043, 0d3F8999999999A3C4;
	fma.rn.f64 	%fd1050, %fd1049, %fd1043, 0d3FB5555555555554;
	sub.f64 	%fd1051, %fd1034, %fd1042;
	add.f64 	%fd1052, %fd1051, %fd1051;
	neg.f64 	%fd1053, %fd1042;
	fma.rn.f64 	%fd1054, %fd1053, %fd1034, %fd1052;
	mul.f64 	%fd1055, %fd1040, %fd1054;
	mul.f64 	%fd1056, %fd1043, %fd1050;
	fma.rn.f64 	%fd1057, %fd1056, %fd1042, %fd1055;
	xor.b32  	%r69, %r87, -2147483648;
	mov.b32 	%r70, 1127219200;
	mov.b64 	%fd1058, {%r69, %r70};
	mov.b32 	%r71, -2147483648;
	mov.b64 	%fd1059, {%r71, %r70};
	sub.f64 	%fd1060, %fd1058, %fd1059;
	fma.rn.f64 	%fd1061, %fd1060, 0d3FE62E42FEFA39EF, %fd1042;
	fma.rn.f64 	%fd1062, %fd1060, 0dBFE62E42FEFA39EF, %fd1061;
	sub.f64 	%fd1063, %fd1062, %fd1042;
	sub.f64 	%fd1064, %fd1057, %fd1063;
	fma.rn.f64 	%fd1065, %fd1060, 0d3C7ABC9E3B39803F, %fd1064;
	add.f64 	%fd1225, %fd1061, %fd1065;
	bra.uni 	$L__BB10_64;
$L__BB10_63:
	fma.rn.f64 	%fd1033, %fd1223, 0d7FF0000000000000, 0d7FF0000000000000;
	{
	.reg .b32 %temp; 
	mov.b64 	{%temp, %r61}, %fd1223;
	}
	and.b32  	%r62, %r61, 2147483647;
	setp.eq.s32 	%p146, %r62, 0;
	selp.f64 	%fd1225, 0dFFF0000000000000, %fd1033, %p146;
$L__BB10_64:
	ld.param.u64 	%rd82, [_Z16calcul_componentPdS_S_S_S_S_S_S_S_S_S_S_Pi_param_11];
	ld.param.u64 	%rd80, [_Z16calcul_componentPdS_S_S_S_S_S_S_S_S_S_S_Pi_param_9];
	ld.param.u64 	%rd79, [_Z16calcul_componentPdS_S_S_S_S_S_S_S_S_S_S_Pi_param_7];
	ld.param.u64 	%rd78, [_Z16calcul_componentPdS_S_S_S_S_S_S_S_S_S_S_Pi_param_5];
	add.u64 	%rd49, %SP, 0;
	add.u64 	%rd12, %SPL, 0;
	cvta.to.global.u64 	%rd50, %rd82;
	fma.rn.f64 	%fd1066, %fd1225, 0dBFC4C60CBF2B239A, 0d3FF0000000000000;
	mul.f64 	%fd1067, %fd1066, %fd1066;
	mul.f64 	%fd1068, %fd269, %fd284;
	mul.f64 	%fd1069, %fd1068, %fd1067;
	mul.f64 	%fd1070, %fd279, 0d3F947AE147AE147B;
	fma.rn.f64 	%fd1071, %fd267, 0d3FE0000000000000, %fd282;
	mul.f64 	%fd1072, %fd1071, %fd1070;
	ld.global.f64 	%fd1073, [%rd50];
	div.rn.f64 	%fd1074, %fd211, 0d3F547AE147AE147B;
	mov.f64 	%fd1075, 0d4000000000000000;
	div.rn.f64 	%fd1076, %fd1075, %fd1;
	neg.f64 	%fd1077, %fd2;
	mul.f64 	%fd1078, %fd6, %fd1077;
	mul.f64 	%fd1079, %fd1076, %fd1078;
	sub.f64 	%fd1080, %fd1074, %fd1079;
	mul.f64 	%fd1081, %fd1080, %fd1073;
	sub.f64 	%fd1082, %fd2, %fd1081;
	mul.wide.s32 	%rd51, %r1, 8;
	add.s64 	%rd13, %rd5, %rd51;
	st.global.f64 	[%rd13], %fd1082;
	ld.global.f64 	%fd1083, [%rd50];
	div.rn.f64 	%fd1084, %fd212, 0d3F547AE147AE147B;
	sub.f64 	%fd1085, %fd1084, %fd280;
	mul.f64 	%fd1086, %fd6, %fd1078;
	mul.f64 	%fd1087, %fd1076, %fd1086;
	sub.f64 	%fd1088, %fd1085, %fd1087;
	mul.f64 	%fd1089, %fd2, %fd6;
	mul.f64 	%fd1090, %fd1088, %fd1083;
	sub.f64 	%fd1091, %fd1089, %fd1090;
	div.rn.f64 	%fd1092, %fd1091, %fd1082;
	add.s64 	%rd52, %rd4, %rd51;
	st.global.f64 	[%rd52], %fd1092;
	ld.global.f64 	%fd1093, [%rd50];
	div.rn.f64 	%fd1094, %fd213, 0d3F547AE147AE147B;
	sub.f64 	%fd1095, %fd1094, %fd283;
	mul.f64 	%fd1096, %fd3, 0d3FFAAAAAAAAAAAAB;
	neg.f64 	%fd1097, %fd6;
	mul.f64 	%fd1098, %fd1096, %fd1097;
	div.rn.f64 	%fd1099, %fd1098, 0d3FE5555555555556;
	mul.f64 	%fd1100, %fd6, %fd1089;
	mul.f64 	%fd1101, %fd6, %fd1100;
	mul.f64 	%fd1102, %fd1101, 0d3FE0000000000000;
	sub.f64 	%fd1103, %fd1099, %fd1102;
	mul.f64 	%fd1104, %fd1076, %fd1103;
	sub.f64 	%fd1105, %fd1095, %fd1104;
	div.rn.f64 	%fd1106, %fd3, 0d3FE5555555555556;
	mul.f64 	%fd1107, %fd1105, %fd1093;
	sub.f64 	%fd1108, %fd1106, %fd1107;
	fma.rn.f64 	%fd1109, %fd1100, 0d3FE0000000000000, %fd1108;
	ld.global.f64 	%fd1110, [%rd13];
	mul.f64 	%fd1111, %fd1110, %fd1092;
	mul.f64 	%fd1112, %fd1092, %fd1111;
	mul.f64 	%fd1113, %fd1112, 0d3FE0000000000000;
	sub.f64 	%fd1114, %fd1109, %fd1113;
	mul.f64 	%fd1115, %fd1114, 0d3FE5555555555556;
	cvta.to.global.u64 	%rd53, %rd78;
	add.s64 	%rd14, %rd53, %rd51;
	st.global.f64 	[%rd14], %fd1115;
	ld.global.f64 	%fd1116, [%rd50];
	div.rn.f64 	%fd1117, %fd258, 0d3F547AE147AE147B;
	sub.f64 	%fd1118, %fd1117, %fd1069;
	neg.f64 	%fd1119, %fd4;
	mul.f64 	%fd1120, %fd6, %fd1119;
	mul.f64 	%fd1121, %fd1076, %fd1120;
	sub.f64 	%fd1122, %fd1118, %fd1121;
	mul.f64 	%fd1123, %fd1122, %fd1116;
	sub.f64 	%fd1124, %fd4, %fd1123;
	cvta.to.global.u64 	%rd54, %rd79;
	add.s64 	%rd15, %rd54, %rd51;
	st.global.f64 	[%rd15], %fd1124;
	ld.global.f64 	%fd1125, [%rd52];
	mul.f64 	%fd1126, %fd1124, %fd1125;
	mul.f64 	%fd1127, %fd4, %fd6;
	sub.f64 	%fd1128, %fd1126, %fd1127;
	ld.global.f64 	%fd1129, [%rd50];
	div.rn.f64 	%fd1130, %fd1128, %fd1129;
	div.rn.f64 	%fd1131, %fd259, 0d3F547AE147AE147B;
	add.f64 	%fd1132, %fd1131, %fd1130;
	mul.f64 	%fd1133, %fd6, %fd1120;
	mul.f64 	%fd1134, %fd1076, %fd1133;
	sub.f64 	%fd1135, %fd1132, %fd1134;
	div.rn.f64 	%fd1136, %fd260, 0d3F547AE147AE147B;
	div.rn.f64 	%fd1137, %fd5, 0d3FE5555555555556;
	fma.rn.f64 	%fd1138, %fd281, 0d3FE0000000000000, %fd1137;
	mul.f64 	%fd1139, %fd1138, %fd1069;
	sub.f64 	%fd1140, %fd1072, %fd1139;
	fma.rn.f64 	%fd1141, %fd6, %fd1135, %fd1140;
	sub.f64 	%fd1142, %fd1136, %fd1141;
	mul.f64 	%fd1143, %fd5, 0d3FFAAAAAAAAAAAAB;
	mul.f64 	%fd1144, %fd1143, %fd1097;
	div.rn.f64 	%fd1145, %fd1144, 0d3FE5555555555556;
	mul.f64 	%fd1146, %fd6, %fd1127;
	mul.f64 	%fd1147, %fd6, %fd1146;
	mul.f64 	%fd1148, %fd1147, 0d3FE0000000000000;
	sub.f64 	%fd1149, %fd1145, %fd1148;
	mul.f64 	%fd1150, %fd1076, %fd1149;
	sub.f64 	%fd1151, %fd1142, %fd1150;
	mul.f64 	%fd1152, %fd1129, %fd1151;
	sub.f64 	%fd1153, %fd1137, %fd1152;
	fma.rn.f64 	%fd1154, %fd1146, 0d3FE0000000000000, %fd1153;
	mul.f64 	%fd1155, %fd1125, %fd1126;
	mul.f64 	%fd1156, %fd1155, 0d3FE0000000000000;
	sub.f64 	%fd1157, %fd1154, %fd1156;
	mul.f64 	%fd293, %fd1157, 0d3FE5555555555556;
	cvta.to.global.u64 	%rd55, %rd80;
	add.s64 	%rd16, %rd55, %rd51;
	st.global.f64 	[%rd16], %fd293;
	setp.geu.f64 	%p148, %fd293, 0d0000000000000000;
	@%p148 bra 	$L__BB10_66;
	st.local.v2.f64 	[%rd12], {%fd1, %fd293};
	mov.u64 	%rd56, $str$2;
	cvta.global.u64 	%rd57, %rd56;
	{ // callseq 1, 0
	.param .b64 param0;
	st.param.b64 	[param0], %rd57;
	.param .b64 param1;
	st.param.b64 	[param1], %rd49;
	.param .b32 retval0;
	call.uni (retval0), 
	vprintf, 
	(
	param0, 
	param1
	);
	ld.param.b32 	%r72, [retval0];
	} // callseq 1
	ld.global.f64 	%fd1158, [%rd14];
	st.global.f64 	[%rd16], %fd1158;
$L__BB10_66:
	ld.global.f64 	%fd294, [%rd15];
	setp.geu.f64 	%p149, %fd294, 0d0000000000000000;
	@%p149 bra 	$L__BB10_68;
	st.local.v2.f64 	[%rd12], {%fd1, %fd294};
	mov.u64 	%rd59, $str$3;
	cvta.global.u64 	%rd60, %rd59;
	{ // callseq 2, 0
	.param .b64 param0;
	st.param.b64 	[param0], %rd60;
	.param .b64 param1;
	st.param.b64 	[param1], %rd49;
	.param .b32 retval0;
	call.uni (retval0), 
	vprintf, 
	(
	param0, 
	param1
	);
	ld.param.b32 	%r74, [retval0];
	} // callseq 2
	ld.global.f64 	%fd1159, [%rd13];
	st.global.f64 	[%rd15], %fd1159;
$L__BB10_68:
	ld.param.u64 	%rd81, [_Z16calcul_componentPdS_S_S_S_S_S_S_S_S_S_S_Pi_param_10];
	cvta.to.global.u64 	%rd17, %rd81;
	ld.global.f64 	%fd1160, [%rd17];
	setp.geu.f64 	%p150, %fd257, %fd1160;
	@%p150 bra 	$L__BB10_70;
	st.global.f64 	[%rd17], %fd257;
$L__BB10_70:
	ret;

}
	// .globl	_Z18calcul_component_2PdS_S_S_S_S_S_S_S_S_S_S_S_S_S_S_PiS0_Pbd
.visible .entry _Z18calcul_component_2PdS_S_S_S_S_S_S_S_S_S_S_S_S_S_S_PiS0_Pbd(
	.param .u64 .ptr .align 1 _Z18calcul_component_2PdS_S_S_S_S_S_S_S_S_S_S_S_S_S_S_PiS0_Pbd_param_0,
	.param .u64 .ptr .align 1 _Z18calcul_component_2PdS_S_S_S_S_S_S_S_S_S_S_S_S_S_S_PiS0_Pbd_param_1,
	.param .u64 .ptr .align 1 _Z18calcul_component_2PdS_S_S_S_S_S_S_S_S_S_S_S_S_S_S_PiS0_Pbd_param_2,
	.param .u64 .ptr .align 1 _Z18calcul_component_2PdS_S_S_S_S_S_S_S_S_S_S_S_S_S_S_PiS0_Pbd_param_3,
	.param .u64 .ptr .align 1 _Z18calcul_component_2PdS_S_S_S_S_S_S_S_S_S_S_S_S_S_S_PiS0_Pbd_param_4,
	.param .u64 .ptr .align 1 _Z18calcul_component_2PdS_S_S_S_S_S_S_S_S_S_S_S_S_S_S_PiS0_Pbd_param_5,
	.param .u64 .ptr .align 1 _Z18calcul_component_2PdS_S_S_S_S_S_S_S_S_S_S_S_S_S_S_PiS0_Pbd_param_6,
	.param .u64 .ptr .align 1 _Z18calcul_component_2PdS_S_S_S_S_S_S_S_S_S_S_S_S_S_S_PiS0_Pbd_param_7,
	.param .u64 .ptr .align 1 _Z18calcul_component_2PdS_S_S_S_S_S_S_S_S_S_S_S_S_S_S_PiS0_Pbd_param_8,
	.param .u64 .ptr .align 1 _Z18calcul_component_2PdS_S_S_S_S_S_S_S_S_S_S_S_S_S_S_PiS0_Pbd_param_9,
	.param .u64 .ptr .align 1 _Z18calcul_component_2PdS_S_S_S_S_S_S_S_S_S_S_S_S_S_S_PiS0_Pbd_param_10,
	.param .u64 .ptr .align 1 _Z18calcul_component_2PdS_S_S_S_S_S_S_S_S_S_S_S_S_S_S_PiS0_Pbd_param_11,
	.param .u64 .ptr .align 1 _Z18calcul_component_2PdS_S_S_S_S_S_S_S_S_S_S_S_S_S_S_PiS0_Pbd_param_12,
	.param .u64 .ptr .align 1 _Z18calcul_component_2PdS_S_S_S_S_S_S_S_S_S_S_S_S_S_S_PiS0_Pbd_param_13,
	.param .u64 .ptr .align 1 _Z18calcul_component_2PdS_S_S_S_S_S_S_S_S_S_S_S_S_S_S_PiS0_Pbd_param_14,
	.param .u64 .ptr .align 1 _Z18calcul_component_2PdS_S_S_S_S_S_S_S_S_S_S_S_S_S_S_PiS0_Pbd_param_15,
	.param .u64 .ptr .align 1 _Z18calcul_component_2PdS_S_S_S_S_S_S_S_S_S_S_S_S_S_S_PiS0_Pbd_param_16,
	.param .u64 .ptr .align 1 _Z18calcul_component_2PdS_S_S_S_S_S_S_S_S_S_S_S_S_S_S_PiS0_Pbd_param_17,
	.param .u64 .ptr .align 1 _Z18calcul_component_2PdS_S_S_S_S_S_S_S_S_S_S_S_S_S_S_PiS0_Pbd_param_18,
	.param .f64 _Z18calcul_component_2PdS_S_S_S_S_S_S_S_S_S_S_S_S_S_S_PiS0_Pbd_param_19
)
{
	.local .align 8 .b8 	__local_depot11[24];
	.reg .b64 	%SP;
	.reg .b64 	%SPL;
	.reg .pred 	%p<155>;
	.reg .b16 	%rs<2>;
	.reg .b32 	%r<27>;
	.reg .b64 	%rd<133>;
	.reg .b64 	%fd<1114>;

	mov.u64 	%SPL, __local_depot11;
	cvta.local.u64 	%SP, %SPL;
	ld.param.u64 	%rd23, [_Z18calcul_component_2PdS_S_S_S_S_S_S_S_S_S_S_S_S_S_S_PiS0_Pbd_param_0];
	ld.param.u64 	%rd24, [_Z18calcul_component_2PdS_S_S_S_S_S_S_S_S_S_S_S_S_S_S_PiS0_Pbd_param_1];
	ld.param.u64 	%rd25, [_Z18calcul_component_2PdS_S_S_S_S_S_S_S_S_S_S_S_S_S_S_PiS0_Pbd_param_2];
	ld.param.u64 	%rd26, [_Z18calcul_component_2PdS_S_S_S_S_S_S_S_S_S_S_S_S_S_S_PiS0_Pbd_param_3];
	ld.param.u64 	%rd27, [_Z18calcul_component_2PdS_S_S_S_S_S_S_S_S_S_S_S_S_S_S_PiS0_Pbd_param_4];
	ld.param.u64 	%rd28, [_Z18calcul_component_2PdS_S_S_S_S_S_S_S_S_S_S_S_S_S_S_PiS0_Pbd_param_5];
	ld.param.u64 	%rd29, [_Z18calcul_component_2PdS_S_S_S_S_S_S_S_S_S_S_S_S_S_S_PiS0_Pbd_param_6];
	ld.param.u64 	%rd30, [_Z18calcul_component_2PdS_S_S_S_S_S_S_S_S_S_S_S_S_S_S_PiS0_Pbd_param_7];
	ld.param.u64 	%rd31, [_Z18calcul_component_2PdS_S_S_S_S_S_S_S_S_S_S_S_S_S_S_PiS0_Pbd_param_8];
	ld.param.u64 	%rd32, [_Z18calcul_component_2PdS_S_S_S_S_S_S_S_S_S_S_S_S_S_S_PiS0_Pbd_param_9];
	ld.param.u64 	%rd33, [_Z18calcul_component_2PdS_S_S_S_S_S_S_S_S_S_S_S_S_S_S_PiS0_Pbd_param_10];
	ld.param.u64 	%rd34, [_Z18calcul_component_2PdS_S_S_S_S_S_S_S_S_S_S_S_S_S_S_PiS0_Pbd_param_11];
	ld.param.u64 	%rd35, [_Z18calcul_component_2PdS_S_S_S_S_S_S_S_S_S_S_S_S_S_S_PiS0_Pbd_param_12];
	ld.param.u64 	%rd36, [_Z18calcul_component_2PdS_S_S_S_S_S_S_S_S_S_S_S_S_S_S_PiS0_Pbd_param_13];
	ld.param.u64 	%rd40, [_Z18calcul_component_2PdS_S_S_S_S_S_S_S_S_S_S_S_S_S_S_PiS0_Pbd_param_16];
	cvta.to.global.u64 	%rd1, %rd36;
	cvta.to.global.u64 	%rd2, %rd34;
	cvta.to.global.u64 	%rd3, %rd32;
	cvta.to.global.u64 	%rd4, %rd31;
	cvta.to.global.u64 	%rd5, %rd30;
	cvta.to.global.u64 	%rd6, %rd29;
	cvta.to.global.u64 	%rd7, %rd28;
	cvta.to.global.u64 	%rd8, %rd26;
	cvta.to.global.u64 	%rd9, %rd25;
	cvta.to.global.u64 	%rd10, %rd24;
	cvta.to.global.u64 	%rd11, %rd35;
	cvta.to.global.u64 	%rd12, %rd33;
	cvta.to.global.u64 	%rd13, %rd27;
	cvta.to.global.u64 	%rd14, %rd23;
	cvta.to.global.u64 	%rd15, %rd40;
	mov.u32 	%r3, %ctaid.x;
	mov.u32 	%r4, %ntid.x;
	mov.u32 	%r5, %tid.x;
	mad.lo.s32 	%r1, %r3, %r4, %r5;
	ld.global.u32 	%r2, [%rd15];
	setp.ge.s32 	%p2, %r1, %r2;
	@%p2 bra 	$L__BB11_28;
	setp.ne.s32 	%p3, %r1, 0;
	@%p3 bra 	$L__BB11_3;
	ld.global.f64 	%fd1066, [%rd14];
	st.global.f64 	[%rd7], %fd1066;
	ld.global.f64 	%fd1067, [%rd13];
	st.global.f64 	[%rd3], %fd1067;
	ld.global.f64 	%fd1068, [%rd10];
	st.global.f64 	[%rd6], %fd1068;
	ld.global.f64 	%fd1069, [%rd9];
	st.global.f64 	[%rd5], %fd1069;
	ld.global.f64 	%fd1070, [%rd8];
	st.global.f64 	[%rd4], %fd1070;
	ld.global.f64 	%fd1071, [%rd12];
	st.global.f64 	[%rd2], %fd1071;
	ld.global.f64 	%fd1072, [%rd11];
	st.global.f64 	[%rd1], %fd1072;
	bra.uni 	$L__BB11_28;
$L__BB11_3:
	add.s32 	%r6, %r2, -1;
	setp.ne.s32 	%p4, %r1, %r6;
	@%p4 bra 	$L__BB11_5;
	mul.wide.s32 	%rd93, %r2, 8;
	add.s64 	%rd94, %rd14, %rd93;
	ld.global.f64 	%fd1059, [%rd94+-16];
	mul.wide.s32 	%rd95, %r1, 8;
	add.s64 	%rd96, %rd7, %rd95;
	st.global.f64 	[%rd96], %fd1059;
	ld.global.u32 	%r21, [%rd15];
	mul.wide.s32 	%rd97, %r21, 8;
	add.s64 	%rd98, %rd13, %rd97;
	ld.global.f64 	%fd1060, [%rd98+-16];
	add.s64 	%rd99, %rd3, %rd97;
	st.global.f64 	[%rd99+-8], %fd1060;
	ld.global.u32 	%r22, [%rd15];
	mul.wide.s32 	%rd100, %r22, 8;
	add.s64 	%rd101, %rd10, %rd100;
	ld.global.f64 	%fd1061, [%rd101+-16];
	add.s64 	%rd102, %rd6, %rd100;
	st.global.f64 	[%rd102+-8], %fd1061;
	ld.global.u32 	%r23, [%rd15];
	mul.wide.s32 	%rd103, %r23, 8;
	add.s64 	%rd104, %rd9, %rd103;
	ld.global.f64 	%fd1062, [%rd104+-16];
	add.s64 	%rd105, %rd5, %rd103;
	st.global.f64 	[%rd105+-8], %fd1062;
	ld.global.u32 	%r24, [%rd15];
	mul.wide.s32 	%rd106, %r24, 8;
	add.s64 	%rd107, %rd8, %rd106;
	ld.global.f64 	%fd1063, [%rd107+-16];
	add.s64 	%rd108, %rd4, %rd106;
	st.global.f64 	[%rd108+-8], %fd1063;
	ld.global.u32 	%r25, [%rd15];
	mul.wide.s32 	%rd109, %r25, 8;
	add.s64 	%rd110, %rd12, %rd109;
	ld.global.f64 	%fd1064, [%rd110+-16];
	add.s64 	%rd111, %rd2, %rd109;
	st.global.f64 	[%rd111+-8], %fd1064;
	ld.global.u32 	%r26, [%rd15];
	mul.wide.s32 	%rd112, %r26, 8;
	add.s64 	%rd113, %rd11, %rd112;
	ld.global.f64 	%fd1065, [%rd113+-16];
	add.s64 	%rd114, %rd1, %rd112;
	st.global.f64 	[%rd114+-8], %fd1065;
	bra.uni 	$L__BB11_28;
$L__BB11_5:
	cvt.rn.f64.s32 	%fd182, %r1;
	fma.rn.f64 	%fd1, %fd182, 0d3F547AE147AE147B, 0d3FF0000000000000;
	mul.wide.s32 	%rd41, %r1, 8;
	add.s64 	%rd42, %rd14, %rd41;
	ld.global.f64 	%fd2, [%rd42];
	add.s64 	%rd43, %rd13, %rd41;
	ld.global.f64 	%fd3, [%rd43];
	add.s64 	%rd44, %rd12, %rd41;
	ld.global.f64 	%fd1105, [%rd44];
	add.s64 	%rd45, %rd11, %rd41;
	ld.global.f64 	%fd1104, [%rd45];
	add.s64 	%rd46, %rd10, %rd41;
	ld.global.f64 	%fd6, [%rd46];
	add.s64 	%rd47, %rd9, %rd41;
	ld.global.f64 	%fd7, [%rd47];
	add.s64 	%rd48, %rd8, %rd41;
	ld.global.f64 	%fd8, [%rd48];
	ld.global.f64 	%fd9, [%rd42+8];
	ld.global.f64 	%fd10, [%rd43+8];
	ld.global.f64 	%fd11, [%rd44+8];
	ld.global.f64 	%fd12, [%rd45+8];
	ld.global.f64 	%fd13, [%rd46+8];
	ld.global.f64 	%fd14, [%rd47+8];
	ld.global.f64 	%fd15, [%rd48+8];
	ld.global.f64 	%fd1100, [%rd42+-8];
	ld.global.f64 	%fd1099, [%rd43+-8];
	ld.global.f64 	%fd1098, [%rd44+-8];
	ld.global.f64 	%fd19, [%rd45+-8];
	ld.global.f64 	%fd1096, [%rd46+-8];
	ld.global.f64 	%fd1095, [%rd47+-8];
	ld.global.f64 	%fd1094, [%rd48+-8];
	setp.gt.s32 	%p5, %r1, 1;
	add.s32 	%r7, %r2, -2;
	setp.lt.s32 	%p6, %r1, %r7;
	and.pred  	%p1, %p5, %p6;
	not.pred 	%p7, %p1;
	mov.f64 	%fd1075, %fd15;
	mov.f64 	%fd1076, %fd14;
	mov.f64 	%fd1077, %fd13;
	mov.f64 	%fd1078, %fd12;
	mov.f64 	%fd1079, %fd11;
	mov.f64 	%fd1080, %fd10;
	mov.f64 	%fd1081, %fd9;
	mov.f64 	%fd1082, %fd8;
	mov.f64 	%fd1083, %fd7;
	mov.f64 	%fd1084, %fd6;
	mov.f64 	%fd1085, %fd1104;
	mov.f64 	%fd1086, %fd1105;
	mov.f64 	%fd1087, %fd3;
	mov.f64 	%fd1088, %fd2;
	@%p7 bra 	$L__BB11_8;
	ld.param.u64 	%rd119, [_Z18calcul_component_2PdS_S_S_S_S_S_S_S_S_S_S_S_S_S_S_PiS0_Pbd_param_4];
	add.f64 	%fd183, %fd1, 0dBF547AE147AE147B;
	add.f64 	%fd184, %fd1, 0d3F547AE147AE147B;
	add.f64 	%fd185, %fd1, 0d3F447AE147AE147B;
	sub.f64 	%fd186, %fd1100, %fd2;
	sub.f64 	%fd187, %fd183, %fd1;
	div.rn.f64 	%fd188, %fd186, %fd187;
	sub.f64 	%fd189, %fd2, %fd9;
	sub.f64 	%fd190, %fd1, %fd184;
	div.rn.f64 	%fd191, %fd189, %fd190;
	setp.gt.f64 	%p8, %fd188, 0d0000000000000000;
	setp.lt.f64 	%p9, %fd188, 0d0000000000000000;
	selp.f64 	%fd192, 0dBFF0000000000000, 0d0000000000000000, %p9;
	selp.f64 	%fd193, 0d3FF0000000000000, %fd192, %p8;
	setp.gt.f64 	%p10, %fd191, 0d0000000000000000;
	setp.lt.f64 	%p11, %fd191, 0d0000000000000000;
	selp.f64 	%fd194, 0dBFF0000000000000, 0d0000000000000000, %p11;
	selp.f64 	%fd195, 0d3FF0000000000000, %fd194, %p10;
	add.f64 	%fd196, %fd195, %fd193;
	setp.eq.f64 	%p12, %fd196, 0d0000000000000000;
	mul.f64 	%fd197, %fd196, 0d3FE0000000000000;
	abs.f64 	%fd198, %fd188;
	abs.f64 	%fd199, %fd191;
	min.f64 	%fd200, %fd198, %fd199;
	mul.f64 	%fd201, %fd200, %fd197;
	selp.f64 	%fd202, 0d0000000000000000, %fd201, %p12;
	sub.f64 	%fd203, %fd185, %fd1;
	fma.rn.f64 	%fd204, %fd203, %fd202, %fd2;
	sub.f64 	%fd205, %fd1099, %fd3;
	div.rn.f64 	%fd206, %fd205, %fd187;
	sub.f64 	%fd207, %fd3, %fd10;
	div.rn.f64 	%fd208, %fd207, %fd190;
	setp.gt.f64 	%p13, %fd206, 0d0000000000000000;
	setp.lt.f64 	%p14, %fd206, 0d0000000000000000;
	selp.f64 	%fd209, 0dBFF0000000000000, 0d0000000000000000, %p14;
	selp.f64 	%fd210, 0d3FF0000000000000, %fd209, %p13;
	setp.gt.f64 	%p15, %fd208, 0d0000000000000000;
	setp.lt.f64 	%p16, %fd208, 0d0000000000000000;
	selp.f64 	%fd211, 0dBFF0000000000000, 0d0000000000000000, %p16;
	selp.f64 	%fd212, 0d3FF0000000000000, %fd211, %p15;
	add.f64 	%fd213, %fd212, %fd210;
	setp.eq.f64 	%p17, %fd213, 0d0000000000000000;
	mul.f64 	%fd214, %fd213, 0d3FE0000000000000;
	abs.f64 	%fd215, %fd206;
	abs.f64 	%fd216, %fd208;
	min.f64 	%fd217, %fd215, %fd216;
	mul.f64 	%fd218, %fd217, %fd214;
	selp.f64 	%fd219, 0d0000000000000000, %fd218, %p17;
	fma.rn.f64 	%fd220, %fd203, %fd219, %fd3;
	sub.f64 	%fd221, %fd1098, %fd1105;
	div.rn.f64 	%fd222, %fd221, %fd187;
	sub.f64 	%fd223, %fd1105, %fd11;
	div.rn.f64 	%fd224, %fd223, %fd190;
	setp.gt.f64 	%p18, %fd222, 0d0000000000000000;
	setp.lt.f64 	%p19, %fd222, 0d0000000000000000;
	selp.f64 	%fd225, 0dBFF0000000000000, 0d0000000000000000, %p19;
	selp.f64 	%fd226, 0d3FF0000000000000, %fd225, %p18;
	setp.gt.f64 	%p20, %fd224, 0d0000000000000000;
	setp.lt.f64 	%p21, %fd224, 0d0000000000000000;
	selp.f64 	%fd227, 0dBFF0000000000000, 0d0000000000000000, %p21;
	selp.f64 	%fd228, 0d3FF0000000000000, %fd227, %p20;
	add.f64 	%fd229, %fd228, %fd226;
	setp.eq.f64 	%p22, %fd229, 0d0000000000000000;
	mul.f64 	%fd230, %fd229, 0d3FE0000000000000;
	abs.f64 	%fd231, %fd222;
	abs.f64 	%fd232, %fd224;
	min.f64 	%fd233, %fd231, %fd232;
	mul.f64 	%fd234, %fd233, %fd230;
	selp.f64 	%fd235, 0d0000000000000000, %fd234, %p22;
	fma.rn.f64 	%fd236, %fd203, %fd235, %fd1105;
	sub.f64 	%fd237, %fd19, %fd1104;
	div.rn.f64 	%fd238, %fd237, %fd187;
	sub.f64 	%fd239, %fd1104, %fd12;
	div.rn.f64 	%fd240, %fd239, %fd190;
	setp.gt.f64 	%p23, %fd238, 0d0000000000000000;
	setp.lt.f64 	%p24, %fd238, 0d0000000000000000;
	selp.f64 	%fd241, 0dBFF0000000000000, 0d0000000000000000, %p24;
	selp.f64 	%fd242, 0d3FF0000000000000, %fd241, %p23;
	setp.gt.f64 	%p25, %fd240, 0d0000000000000000;
	setp.lt.f64 	%p26, %fd240, 0d0000000000000000;
	selp.f64 	%fd243, 0dBFF0000000000000, 0d0000000000000000, %p26;
	selp.f64 	%fd244, 0d3FF0000000000000, %fd243, %p25;
	add.f64 	%fd245, %fd244, %fd242;
	setp.eq.f64 	%p27, %fd245, 0d0000000000000000;
	mul.f64 	%fd246, %fd245, 0d3FE0000000000000;
	abs.f64 	%fd247, %fd238;
	abs.f64 	%fd248, %fd240;
	min.f64 	%fd249, %fd247, %fd248;
	mul.f64 	%fd250, %fd249, %fd246;
	selp.f64 	%fd251, 0d0000000000000000, %fd250, %p27;
	fma.rn.f64 	%fd252, %fd203, %fd251, %fd1104;
	sub.f64 	%fd253, %fd1096, %fd6;
	div.rn.f64 	%fd254, %fd253, %fd187;
	sub.f64 	%fd255, %fd6, %fd13;
	div.rn.f64 	%fd256, %fd255, %fd190;
	setp.gt.f64 	%p28, %fd254, 0d0000000000000000;
	setp.lt.f64 	%p29, %fd254, 0d0000000000000000;
	selp.f64 	%fd257, 0dBFF0000000000000, 0d0000000000000000, %p29;
	selp.f64 	%fd258, 0d3FF0000000000000, %fd257, %p28;
	setp.gt.f64 	%p30, %fd256, 0d0000000000000000;
	setp.lt.f64 	%p31, %fd256, 0d0000000000000000;
	selp.f64 	%fd259, 0dBFF0000000000000, 0d0000000000000000, %p31;
	selp.f64 	%fd260, 0d3FF0000000000000, %fd259, %p30;
	add.f64 	%fd261, %fd260, %fd258;
	setp.eq.f64 	%p32, %fd261, 0d0000000000000000;
	mul.f64 	%fd262, %fd261, 0d3FE0000000000000;
	abs.f64 	%fd263, %fd254;
	abs.f64 	%fd264, %fd256;
	min.f64 	%fd265, %fd263, %fd264;
	mul.f64 	%fd266, %fd265, %fd262;
	selp.f64 	%fd267, 0d0000000000000000, %fd266, %p32;
	fma.rn.f64 	%fd1084, %fd203, %fd267, %fd6;
	sub.f64 	%fd268, %fd1095, %fd7;
	div.rn.f64 	%fd269, %fd268, %fd187;
	sub.f64 	%fd270, %fd7, %fd14;
	div.rn.f64 	%fd271, %fd270, %fd190;
	setp.gt.f64 	%p33, %fd269, 0d0000000000000000;
	setp.lt.f64 	%p34, %fd269, 0d0000000000000000;
	selp.f64 	%fd272, 0dBFF0000000000000, 0d0000000000000000, %p34;
	selp.f64 	%fd273, 0d3FF0000000000000, %fd272, %p33;
	setp.gt.f64 	%p35, %fd271, 0d0000000000000000;
	setp.lt.f64 	%p36, %fd271, 0d0000000000000000;
	selp.f64 	%fd274, 0dBFF0000000000000, 0d0000000000000000, %p36;
	selp.f64 	%fd275, 0d3FF0000000000000, %fd274, %p35;
	add.f64 	%fd276, %fd275, %fd273;
	setp.eq.f64 	%p37, %fd276, 0d0000000000000000;
	mul.f64 	%fd277, %fd276, 0d3FE0000000000000;
	abs.f64 	%fd278, %fd269;
	abs.f64 	%fd279, %fd271;
	min.f64 	%fd280, %fd278, %fd279;
	mul.f64 	%fd281, %fd280, %fd277;
	selp.f64 	%fd282, 0d0000000000000000, %fd281, %p37;
	fma.rn.f64 	%fd1083, %fd203, %fd282, %fd7;
	sub.f64 	%fd283, %fd1094, %fd8;
	div.rn.f64 	%fd284, %fd283, %fd187;
	sub.f64 	%fd285, %fd8, %fd15;
	div.rn.f64 	%fd286, %fd285, %fd190;
	setp.gt.f64 	%p38, %fd284, 0d0000000000000000;
	setp.lt.f64 	%p39, %fd284, 0d0000000000000000;
	selp.f64 	%fd287, 0dBFF0000000000000, 0d0000000000000000, %p39;
	selp.f64 	%fd288, 0d3FF0000000000000, %fd287, %p38;
	setp.gt.f64 	%p40, %fd286, 0d0000000000000000;
	setp.lt.f64 	%p41, %fd286, 0d0000000000000000;
	selp.f64 	%fd289, 0dBFF0000000000000, 0d0000000000000000, %p41;
	selp.f64 	%fd290, 0d3FF0000000000000, %fd289, %p40;
	add.f64 	%fd291, %fd290, %fd288;
	setp.eq.f64 	%p42, %fd291, 0d0000000000000000;
	mul.f64 	%fd292, %fd291, 0d3FE0000000000000;
	abs.f64 	%fd293, %fd284;
	abs.f64 	%fd294, %fd286;
	min.f64 	%fd295, %fd293, %fd294;
	mul.f64 	%fd296, %fd295, %fd292;
	selp.f64 	%fd297, 0d0000000000000000, %fd296, %p42;
	fma.rn.f64 	%fd1082, %fd203, %fd297, %fd8;
	setp.gtu.f64 	%p43, %fd204, 0d0000000000000000;
	selp.f64 	%fd1088, %fd204, %fd2, %p43;
	setp.gtu.f64 	%p44, %fd220, 0d0000000000000000;
	selp.f64 	%fd1087, %fd220, %fd3, %p44;
	setp.gtu.f64 	%p45, %fd236, 0d0000000000000000;
	selp.f64 	%fd1086, %fd236, %fd1105, %p45;
	setp.gtu.f64 	%p46, %fd252, 0d0000000000000000;
	selp.f64 	%fd1085, %fd252, %fd1104, %p46;
	add.f64 	%fd298, %fd1, 0d3F647AE147AE147B;
	mul.wide.u32 	%rd49, %r1, 8;
	add.s64 	%rd50, %rd14, %rd49;
	ld.global.f64 	%fd299, [%rd50+16];
	sub.f64 	%fd300, %fd9, %fd299;
	sub.f64 	%fd301, %fd184, %fd298;
	div.rn.f64 	%fd302, %fd300, %fd301;
	setp.gt.f64 	%p47, %fd302, 0d0000000000000000;
	setp.lt.f64 	%p48, %fd302, 0d0000000000000000;
	selp.f64 	%fd303, 0dBFF0000000000000, 0d0000000000000000, %p48;
	selp.f64 	%fd304, 0d3FF0000000000000, %fd303, %p47;
	add.f64 	%fd305, %fd195, %fd304;
	setp.eq.f64 	%p49, %fd305, 0d0000000000000000;
	mul.f64 	%fd306, %fd305, 0d3FE0000000000000;
	abs.f64 	%fd307, %fd302;
	min.f64 	%fd308, %fd199, %fd307;
	mul.f64 	%fd309, %fd308, %fd306;
	selp.f64 	%fd310, 0d0000000000000000, %fd309, %p49;
	sub.f64 	%fd311, %fd185, %fd184;
	fma.rn.f64 	%fd312, %fd311, %fd310, %fd9;
	cvta.to.global.u64 	%rd51, %rd119;
	add.s64 	%rd52, %rd51, %rd49;
	ld.global.f64 	%fd313, [%rd52+16];
	sub.f64 	%fd314, %fd10, %fd313;
	div.rn.f64 	%fd315, %fd314, %fd301;
	setp.gt.f64 	%p50, %fd315, 0d0000000000000000;
	setp.lt.f64 	%p51, %fd315, 0d0000000000000000;
	selp.f64 	%fd316, 0dBFF0000000000000, 0d0000000000000000, %p51;
	selp.f64 	%fd317, 0d3FF0000000000000, %fd316, %p50;
	add.f64 	%fd318, %fd212, %fd317;
	setp.eq.f64 	%p52, %fd318, 0d0000000000000000;
	mul.f64 	%fd319, %fd318, 0d3FE0000000000000;
	abs.f64 	%fd320, %fd315;
	min.f64 	%fd321, %fd216, %fd320;
	mul.f64 	%fd322, %fd321, %fd319;
	selp.f64 	%fd323, 0d0000000000000000, %fd322, %p52;
	fma.rn.f64 	%fd324, %fd311, %fd323, %fd10;
	add.s64 	%rd53, %rd12, %rd49;
	ld.global.f64 	%fd325, [%rd53+16];
	sub.f64 	%fd326, %fd11, %fd325;
	div.rn.f64 	%fd327, %fd326, %fd301;
	setp.gt.f64 	%p53, %fd327, 0d0000000000000000;
	setp.lt.f64 	%p54, %fd327, 0d0000000000000000;
	selp.f64 	%fd328, 0dBFF0000000000000, 0d0000000000000000, %p54;
	selp.f64 	%fd329, 0d3FF0000000000000, %fd328, %p53;
	add.f64 	%fd330, %fd228, %fd329;
	setp.eq.f64 	%p55, %fd330, 0d0000000000000000;
	mul.f64 	%fd331, %fd330, 0d3FE0000000000000;
	abs.f64 	%fd332, %fd327;
	min.f64 	%fd333, %fd232, %fd332;
	mul.f64 	%fd334, %fd333, %fd331;
	selp.f64 	%fd335, 0d0000000000000000, %fd334, %p55;
	fma.rn.f64 	%fd336, %fd311, %fd335, %fd11;
	add.s64 	%rd54, %rd11, %rd49;
	ld.global.f64 	%fd337, [%rd54+16];
	sub.f64 	%fd338, %fd12, %fd337;
	div.rn.f64 	%fd339, %fd338, %fd301;
	setp.gt.f64 	%p56, %fd339, 0d0000000000000000;
	setp.lt.f64 	%p57, %fd339, 0d0000000000000000;
	selp.f64 	%fd340, 0dBFF0000000000000, 0d0000000000000000, %p57;
	selp.f64 	%fd341, 0d3FF0000000000000, %fd340, %p56;
	add.f64 	%fd342, %fd244, %fd341;
	setp.eq.f64 	%p58, %fd342, 0d0000000000000000;
	mul.f64 	%fd343, %fd342, 0d3FE0000000000000;
	abs.f64 	%fd344, %fd339;
	min.f64 	%fd345, %fd248, %fd344;
	mul.f64 	%fd346, %fd345, %fd343;
	selp.f64 	%fd347, 0d0000000000000000, %fd346, %p58;
	fma.rn.f64 	%fd1078, %fd311, %fd347, %fd12;
	add.s64 	%rd55, %rd10, %rd49;
	ld.global.f64 	%fd348, [%rd55+16];
	sub.f64 	%fd349, %fd13, %fd348;
	div.rn.f64 	%fd350, %fd349, %fd301;
	setp.gt.f64 	%p59, %fd350, 0d0000000000000000;
	setp.lt.f64 	%p60, %fd350, 0d0000000000000000;
	selp.f64 	%fd351, 0dBFF0000000000000, 0d0000000000000000, %p60;
	selp.f64 	%fd352, 0d3FF0000000000000, %fd351, %p59;
	add.f64 	%fd353, %fd260, %fd352;
	setp.eq.f64 	%p61, %fd353, 0d0000000000000000;
	mul.f64 	%fd354, %fd353, 0d3FE0000000000000;
	abs.f64 	%fd355, %fd350;
	min.f64 	%fd356, %fd264, %fd355;
	mul.f64 	%fd357, %fd356, %fd354;
	selp.f64 	%fd358, 0d0000000000000000, %fd357, %p61;
	fma.rn.f64 	%fd1077, %fd311, %fd358, %fd13;
	add.s64 	%rd56, %rd9, %rd49;
	ld.global.f64 	%fd359, [%rd56+16];
	sub.f64 	%fd360, %fd14, %fd359;
	div.rn.f64 	%fd361, %fd360, %fd301;
	setp.gt.f64 	%p62, %fd361, 0d0000000000000000;
	setp.lt.f64 	%p63, %fd361, 0d0000000000000000;
	selp.f64 	%fd362, 0dBFF0000000000000, 0d0000000000000000, %p63;
	selp.f64 	%fd363, 0d3FF0000000000000, %fd362, %p62;
	add.f64 	%fd364, %fd275, %fd363;
	setp.eq.f64 	%p64, %fd364, 0d0000000000000000;
	mul.f64 	%fd365, %fd364, 0d3FE0000000000000;
	abs.f64 	%fd366, %fd361;
	min.f64 	%fd367, %fd279, %fd366;
	mul.f64 	%fd368, %fd367, %fd365;
	selp.f64 	%fd369, 0d0000000000000000, %fd368, %p64;
	fma.rn.f64 	%fd1076, %fd311, %fd369, %fd14;
	add.s64 	%rd57, %rd8, %rd49;
	ld.global.f64 	%fd370, [%rd57+16];
	sub.f64 	%fd371, %fd15, %fd370;
	div.rn.f64 	%fd372, %fd371, %fd301;
	setp.gt.f64 	%p65, %fd372, 0d0000000000000000;
	setp.lt.f64 	%p66, %fd372, 0d0000000000000000;
	selp.f64 	%fd373, 0dBFF0000000000000, 0d0000000000000000, %p66;
	selp.f64 	%fd374, 0d3FF0000000000000, %fd373, %p65;
	add.f64 	%fd375, %fd290, %fd374;
	setp.eq.f64 	%p67, %fd375, 0d0000000000000000;
	mul.f64 	%fd376, %fd375, 0d3FE0000000000000;
	abs.f64 	%fd377, %fd372;
	min.f64 	%fd378, %fd294, %fd377;
	mul.f64 	%fd379, %fd378, %fd376;
	selp.f64 	%fd380, 0d0000000000000000, %fd379, %p67;
	fma.rn.f64 	%fd1075, %fd311, %fd380, %fd15;
	setp.gtu.f64 	%p68, %fd312, 0d0000000000000000;
	selp.f64 	%fd1081, %fd312, %fd9, %p68;
	setp.gtu.f64 	%p69, %fd324, 0d0000000000000000;
	selp.f64 	%fd1080, %fd324, %fd10, %p69;
	setp.gtu.f64 	%p70, %fd336, 0d0000000000000000;
	selp.f64 	%fd1079, %fd336, %fd11, %p70;
	setp.gtu.f64 	%p71, %fd1078, 0d0000000000000000;
	@%p71 bra 	$L__BB11_8;
	mov.f64 	%fd1078, %fd12;
$L__BB11_8:
	fma.rn.f64 	%fd381, %fd1083, 0d0000000000000000, %fd1084;
	fma.rn.f64 	%fd382, %fd1082, 0d0000000000000000, %fd381;
	mul.f64 	%fd383, %fd1084, 0d0000000000000000;
	add.f64 	%fd384, %fd1083, %fd383;
	fma.rn.f64 	%fd385, %fd1082, 0d0000000000000000, %fd384;
	fma.rn.f64 	%fd386, %fd1083, 0d0000000000000000, %fd383;
	add.f64 	%fd387, %fd1082, %fd386;
	fma.rn.f64 	%fd388, %fd1076, 0d0000000000000000, %fd1077;
	fma.rn.f64 	%fd389, %fd1075, 0d0000000000000000, %fd388;
	mul.f64 	%fd390, %fd1077, 0d0000000000000000;
	add.f64 	%fd391, %fd1076, %fd390;
	fma.rn.f64 	%fd392, %fd1075, 0d0000000000000000, %fd391;
	fma.rn.f64 	%fd393, %fd1076, 0d0000000000000000, %fd390;
	add.f64 	%fd394, %fd1075, %fd393;
	mul.f64 	%fd395, %fd1084, %fd1084;
	fma.rn.f64 	%fd396, %fd1083, %fd1083, %fd395;
	fma.rn.f64 	%fd397, %fd1082, %fd1082, %fd396;
	mul.f64 	%fd398, %fd397, 0d3FE0000000000000;
	mul.f64 	%fd399, %fd1077, %fd1077;
	fma.rn.f64 	%fd400, %fd1076, %fd1076, %fd399;
	fma.rn.f64 	%fd401, %fd1075, %fd1075, %fd400;
	mul.f64 	%fd402, %fd401, 0d3FE0000000000000;
	fma.rn.f64 	%fd403, %fd1087, 0d3FFAAAAAAAAAAAAB, 0d0000000000000000;
	mul.f64 	%fd404, %fd403, %fd403;
	mul.f64 	%fd405, %fd1087, 0d401AAAAAAAAAAAAB;
	mul.f64 	%fd406, %fd405, 0d0000000000000000;
	sub.f64 	%fd407, %fd404, %fd406;
	sqrt.rn.f64 	%fd408, %fd407;
	add.f64 	%fd409, %fd403, %fd408;
	add.f64 	%fd410, %fd1088, %fd1088;
	div.rn.f64 	%fd411, %fd409, %fd410;
	sqrt.rn.f64 	%fd412, %fd411;
	fma.rn.f64 	%fd413, %fd1080, 0d3FFAAAAAAAAAAAAB, 0d0000000000000000;
	mul.f64 	%fd414, %fd413, %fd413;
	mul.f64 	%fd415, %fd1080, 0d401AAAAAAAAAAAAB;
	mul.f64 	%fd416, %fd415, 0d0000000000000000;
	sub.f64 	%fd417, %fd414, %fd416;
	sqrt.rn.f64 	%fd418, %fd417;
	add.f64 	%fd419, %fd413, %fd418;
	add.f64 	%fd420, %fd1081, %fd1081;
	div.rn.f64 	%fd421, %fd419, %fd420;
	sqrt.rn.f64 	%fd422, %fd421;
	min.f64 	%fd51, %fd382, %fd389;
	max.f64 	%fd423, %fd412, %fd422;
	sub.f64 	%fd52, %fd51, %fd423;
	max.f64 	%fd53, %fd382, %fd389;
	add.f64 	%fd54, %fd53, %fd423;
	add.f64 	%fd424, %fd1087, 0d0000000000000000;
	add.f64 	%fd425, %fd1080, 0d0000000000000000;
	sub.f64 	%fd426, %fd54, %fd389;
	sub.f64 	%fd427, %fd52, %fd382;
	mul.f64 	%fd428, %fd1081, %fd426;
	mul.f64 	%fd429, %fd389, %fd428;
	mul.f64 	%fd430, %fd1088, %fd427;
	mul.f64 	%fd431, %fd382, %fd430;
	sub.f64 	%fd432, %fd429, %fd431;
	sub.f64 	%fd433, %fd432, %fd425;
	add.f64 	%fd434, %fd424, %fd433;
	sub.f64 	%fd435, %fd428, %fd430;
	div.rn.f64 	%fd55, %fd434, %fd435;
	abs.f64 	%fd436, %fd52;
	abs.f64 	%fd437, %fd54;
	max.f64 	%fd438, %fd436, %fd437;
	mov.f64 	%fd439, 0d3F30624DD2F1A9FC;
	div.rn.f64 	%fd56, %fd439, %fd438;
	div.rn.f64 	%fd440, %fd1087, 0d3FE5555555555556;
	fma.rn.f64 	%fd441, %fd1088, %fd398, %fd440;
	add.f64 	%fd57, %fd441, 0d0000000000000000;
	div.rn.f64 	%fd442, %fd1080, 0d3FE5555555555556;
	fma.rn.f64 	%fd443, %fd1081, %fd402, %fd442;
	add.f64 	%fd58, %fd443, 0d0000000000000000;
	mul.f64 	%fd1093, %fd382, %fd1088;
	fma.rn.f64 	%fd1092, %fd382, %fd1093, %fd424;
	mul.f64 	%fd1091, %fd385, %fd1093;
	mul.f64 	%fd1090, %fd387, %fd1093;
	add.f64 	%fd444, %fd424, %fd57;
	mul.f64 	%fd445, %fd382, %fd444;
	mul.f64 	%fd446, %fd382, 0d0000000000000000;
	mul.f64 	%fd447, %fd385, 0d0000000000000000;
	add.f64 	%fd448, %fd446, %fd447;
	mul.f64 	%fd449, %fd387, 0d0000000000000000;
	add.f64 	%fd450, %fd449, %fd448;
	mul.f64 	%fd451, %fd450, 0d0000000000000000;
	sub.f64 	%fd1089, %fd445, %fd451;
	sub.f64 	%fd452, %fd446, %fd447;
	sub.f64 	%fd453, %fd446, %fd449;
	mul.f64 	%fd64, %fd389, %fd1081;
	fma.rn.f64 	%fd65, %fd389, %fd64, %fd425;
	mul.f64 	%fd66, %fd392, %fd64;
	mul.f64 	%fd67, %fd394, %fd64;
	add.f64 	%fd454, %fd425, %fd58;
	mul.f64 	%fd455, %fd389, %fd454;
	mul.f64 	%fd456, %fd389, 0d0000000000000000;
	mul.f64 	%fd457, %fd392, 0d0000000000000000;
	add.f64 	%fd458, %fd456, %fd457;
	mul.f64 	%fd459, %fd394, 0d0000000000000000;
	add.f64 	%fd460, %fd459, %fd458;
	mul.f64 	%fd461, %fd460, 0d0000000000000000;
	sub.f64 	%fd68, %fd455, %fd461;
	sub.f64 	%fd462, %fd456, %fd457;
	sub.f64 	%fd463, %fd456, %fd459;
	mul.f64 	%fd464, %fd385, %fd1088;
	mul.f64 	%fd465, %fd387, %fd1088;
	mul.f64 	%fd466, %fd392, %fd1081;
	mul.f64 	%fd467, %fd394, %fd1081;
	mul.f64 	%fd468, %fd54, 0d0000000000000000;
	mul.f64 	%fd469, %fd52, 0d0000000000000000;
	sub.f64 	%fd470, %fd468, %fd469;
	add.f64 	%fd471, %fd470, 0d0000000000000000;
	sub.f64 	%fd472, %fd54, %fd52;
	div.rn.f64 	%fd473, %fd471, %fd472;
	add.f64 	%fd474, %fd452, %fd470;
	sub.f64 	%fd475, %fd474, %fd462;
	div.rn.f64 	%fd476, %fd475, %fd472;
	add.f64 	%fd477, %fd453, %fd470;
	sub.f64 	%fd478, %fd477, %fd463;
	div.rn.f64 	%fd479, %fd478, %fd472;
	sub.f64 	%fd480, %fd52, %fd55;
	div.rn.f64 	%fd69, %fd430, %fd480;
	sub.f64 	%fd481, %fd54, %fd55;
	div.rn.f64 	%fd70, %fd428, %fd481;
	div.rn.f64 	%fd482, %fd427, %fd480;
	div.rn.f64 	%fd483, %fd426, %fd481;
	mul.f64 	%fd71, %fd54, %fd1081;
	mul.f64 	%fd72, %fd52, %fd1088;
	sub.f64 	%fd484, %fd71, %fd72;
	add.f64 	%fd485, %fd1093, %fd484;
	sub.f64 	%fd486, %fd485, %fd64;
	div.rn.f64 	%fd487, %fd486, %fd472;
	mul.f64 	%fd488, %fd54, %fd64;
	mul.f64 	%fd489, %fd52, %fd1093;
	sub.f64 	%fd490, %fd488, %fd489;
	add.f64 	%fd491, %fd1092, %fd490;
	sub.f64 	%fd492, %fd491, %fd65;
	div.rn.f64 	%fd493, %fd492, %fd472;
	mul.f64 	%fd73, %fd54, %fd466;
	mul.f64 	%fd74, %fd52, %fd464;
	sub.f64 	%fd494, %fd73, %fd74;
	add.f64 	%fd495, %fd1091, %fd494;
	sub.f64 	%fd496, %fd495, %fd66;
	div.rn.f64 	%fd497, %fd496, %fd472;
	mul.f64 	%fd75, %fd54, %fd467;
	mul.f64 	%fd76, %fd52, %fd465;
	sub.f64 	%fd498, %fd75, %fd76;
	add.f64 	%fd499, %fd1090, %fd498;
	sub.f64 	%fd500, %fd499, %fd67;
	div.rn.f64 	%fd501, %fd500, %fd472;
	sub.f64 	%fd502, %fd55, %fd389;
	fma.rn.f64 	%fd503, %fd428, %fd502, %fd425;
	sub.f64 	%fd504, %fd55, %fd382;
	fma.rn.f64 	%fd505, %fd430, %fd504, %fd424;
	add.f64 	%fd506, %fd503, %fd505;
	mul.f64 	%fd507, %fd506, 0d3FE0000000000000;
	div.rn.f64 	%fd77, %fd497, %fd487;
	div.rn.f64 	%fd78, %fd501, %fd487;
	mul.f64 	%fd508, %fd476, %fd497;
	fma.rn.f64 	%fd509, %fd473, %fd493, %fd508;
	fma.rn.f64 	%fd510, %fd479, %fd501, %fd509;
	div.rn.f64 	%fd511, %fd510, %fd487;
	mul.f64 	%fd512, %fd55, %fd507;
	mul.f64 	%fd513, %fd389, %fd425;
	sub.f64 	%fd514, %fd512, %fd513;
	sub.f64 	%fd515, %fd460, %fd511;
	fma.rn.f64 	%fd516, %fd473, %fd515, %fd514;
	div.rn.f64 	%fd517, %fd516, %fd481;
	fma.rn.f64 	%fd79, %fd58, %fd483, %fd517;
	mul.f64 	%fd518, %fd382, %fd424;
	sub.f64 	%fd519, %fd512, %fd518;
	sub.f64 	%fd520, %fd450, %fd511;
	fma.rn.f64 	%fd521, %fd473, %fd520, %fd519;
	div.rn.f64 	%fd522, %fd521, %fd480;
	fma.rn.f64 	%fd80, %fd57, %fd482, %fd522;
	setp.ge.f64 	%p72, %fd52, 0d0000000000000000;
	@%p72 bra 	$L__BB11_13;
	setp.geu.f64 	%p73, %fd52, 0d0000000000000000;
	setp.ltu.f64 	%p74, %fd55, 0d0000000000000000;
	or.pred  	%p75, %p73, %p74;
	@%p75 bra 	$L__BB11_11;
	fma.rn.f64 	%fd533, %fd52, %fd69, %fd1093;
	sub.f64 	%fd1093, %fd533, %fd72;
	mul.f64 	%fd534, %fd55, %fd69;
	fma.rn.f64 	%fd535, %fd52, %fd534, %fd1092;
	sub.f64 	%fd1092, %fd535, %fd489;
	mul.f64 	%fd537, %fd69, %fd77;
	fma.rn.f64 	%fd538, %fd52, %fd537, %fd1091;
	sub.f64 	%fd1091, %fd538, %fd74;
	mul.f64 	%fd539, %fd69, %fd78;
	fma.rn.f64 	%fd540, %fd52, %fd539, %fd1090;
	sub.f64 	%fd1090, %fd540, %fd76;
	fma.rn.f64 	%fd541, %fd52, %fd80, %fd1089;
	mul.f64 	%fd542, %fd52, %fd57;
	sub.f64 	%fd1089, %fd541, %fd542;
	bra.uni 	$L__BB11_13;
$L__BB11_11:
	setp.leu.f64 	%p76, %fd54, 0d0000000000000000;
	setp.geu.f64 	%p77, %fd55, 0d0000000000000000;
	or.pred  	%p78, %p76, %p77;
	mov.f64 	%fd1089, %fd68;
	mov.f64 	%fd1090, %fd67;
	mov.f64 	%fd1091, %fd66;
	mov.f64 	%fd1092, %fd65;
	mov.f64 	%fd1093, %fd64;
	@%p78 bra 	$L__BB11_13;
	fma.rn.f64 	%fd523, %fd54, %fd70, %fd64;
	sub.f64 	%fd1093, %fd523, %fd71;
	mul.f64 	%fd524, %fd55, %fd70;
	fma.rn.f64 	%fd525, %fd54, %fd524, %fd65;
	sub.f64 	%fd1092, %fd525, %fd488;
	mul.f64 	%fd527, %fd70, %fd77;
	fma.rn.f64 	%fd528, %fd54, %fd527, %fd66;
	sub.f64 	%fd1091, %fd528, %fd73;
	mul.f64 	%fd529, %fd70, %fd78;
	fma.rn.f64 	%fd530, %fd54, %fd529, %fd67;
	sub.f64 	%fd1090, %fd530, %fd75;
	fma.rn.f64 	%fd531, %fd54, %fd79, %fd68;
	mul.f64 	%fd532, %fd54, %fd58;
	sub.f64 	%fd1089, %fd531, %fd532;
$L__BB11_13:
	ld.param.f64 	%fd1073, [_Z18calcul_component_2PdS_S_S_S_S_S_S_S_S_S_S_S_S_S_S_PiS0_Pbd_param_19];
	mul.f64 	%fd543, %fd1091, 0d0000000000000000;
	add.f64 	%fd544, %fd1092, %fd543;
	fma.rn.f64 	%fd96, %fd1090, 0d0000000000000000, %fd544;
	fma.rn.f64 	%fd545, %fd1092, 0d0000000000000000, %fd1091;
	fma.rn.f64 	%fd97, %fd1090, 0d0000000000000000, %fd545;
	fma.rn.f64 	%fd546, %fd1092, 0d0000000000000000, %fd543;
	add.f64 	%fd98, %fd1090, %fd546;
	mov.f64 	%fd547, 0d3F13B6AFEEB46CF3;
	div.rn.f64 	%fd548, %fd547, %fd1073;
	min.f64 	%fd549, %fd548, %fd56;
	fma.rn.f64 	%fd550, %fd1085, 0d3FFAAAAAAAAAAAAB, 0d0000000000000000;
	mul.f64 	%fd551, %fd550, %fd550;
	mul.f64 	%fd552, %fd1085, 0d401AAAAAAAAAAAAB;
	mul.f64 	%fd553, %fd552, 0d0000000000000000;
	sub.f64 	%fd554, %fd551, %fd553;
	sqrt.rn.f64 	%fd555, %fd554;
	add.f64 	%fd556, %fd550, %fd555;
	add.f64 	%fd557, %fd1086, %fd1086;
	div.rn.f64 	%fd558, %fd556, %fd557;
	sqrt.rn.f64 	%fd559, %fd558;
	fma.rn.f64 	%fd560, %fd1078, 0d3FFAAAAAAAAAAAAB, 0d0000000000000000;
	mul.f64 	%fd561, %fd560, %fd560;
	mul.f64 	%fd562, %fd1078, 0d401AAAAAAAAAAAAB;
	mul.f64 	%fd563, %fd562, 0d0000000000000000;
	sub.f64 	%fd564, %fd561, %fd563;
	sqrt.rn.f64 	%fd565, %fd564;
	add.f64 	%fd566, %fd560, %fd565;
	add.f64 	%fd567, %fd1079, %fd1079;
	div.rn.f64 	%fd568, %fd566, %fd567;
	sqrt.rn.f64 	%fd569, %fd568;
	max.f64 	%fd570, %fd559, %fd569;
	sub.f64 	%fd571, %fd51, %fd570;
	add.f64 	%fd572, %fd53, %fd570;
	abs.f64 	%fd573, %fd571;
	abs.f64 	%fd574, %fd572;
	max.f64 	%fd575, %fd573, %fd574;
	mov.f64 	%fd576, 0d3F30624DD2F1A9FC;
	div.rn.f64 	%fd577, %fd576, %fd575;
	min.f64 	%fd99, %fd549, %fd577;
	mov.f64 	%fd1097, %fd19;
	mov.f64 	%fd1101, %fd8;
	mov.f64 	%fd1102, %fd7;
	mov.f64 	%fd1103, %fd6;
	mov.f64 	%fd1106, %fd3;
	mov.f64 	%fd1107, %fd2;
	@%p7 bra 	$L__BB11_16;
	ld.param.u64 	%rd128, [_Z18calcul_component_2PdS_S_S_S_S_S_S_S_S_S_S_S_S_S_S_PiS0_Pbd_param_12];
	ld.param.u64 	%rd126, [_Z18calcul_component_2PdS_S_S_S_S_S_S_S_S_S_S_S_S_S_S_PiS0_Pbd_param_10];
	ld.param.u64 	%rd120, [_Z18calcul_component_2PdS_S_S_S_S_S_S_S_S_S_S_S_S_S_S_PiS0_Pbd_param_4];
	ld.param.u64 	%rd118, [_Z18calcul_component_2PdS_S_S_S_S_S_S_S_S_S_S_S_S_S_S_PiS0_Pbd_param_3];
	ld.param.u64 	%rd117, [_Z18calcul_component_2PdS_S_S_S_S_S_S_S_S_S_S_S_S_S_S_PiS0_Pbd_param_2];
	ld.param.u64 	%rd116, [_Z18calcul_component_2PdS_S_S_S_S_S_S_S_S_S_S_S_S_S_S_PiS0_Pbd_param_1];
	ld.param.u64 	%rd115, [_Z18calcul_component_2PdS_S_S_S_S_S_S_S_S_S_S_S_S_S_S_PiS0_Pbd_param_0];
	mov.u32 	%r8, %ctaid.x;
	mov.u32 	%r9, %ntid.x;
	mov.u32 	%r10, %tid.x;
	mad.lo.s32 	%r11, %r8, %r9, %r10;
	cvt.rn.f64.s32 	%fd578, %r11;
	fma.rn.f64 	%fd579, %fd578, 0d3F547AE147AE147B, 0d3FF0000000000000;
	add.f64 	%fd580, %fd579, 0dBF547AE147AE147B;
	add.f64 	%fd581, %fd579, 0d3F547AE147AE147B;
	add.f64 	%fd582, %fd579, 0dBF447AE147AE147B;
	sub.f64 	%fd583, %fd1100, %fd2;
	sub.f64 	%fd584, %fd580, %fd579;
	div.rn.f64 	%fd585, %fd583, %fd584;
	sub.f64 	%fd586, %fd2, %fd9;
	sub.f64 	%fd587, %fd579, %fd581;
	div.rn.f64 	%fd588, %fd586, %fd587;
	setp.gt.f64 	%p80, %fd585, 0d0000000000000000;
	setp.lt.f64 	%p81, %fd585, 0d0000000000000000;
	selp.f64 	%fd589, 0dBFF0000000000000, 0d0000000000000000, %p81;
	selp.f64 	%fd590, 0d3FF0000000000000, %fd589, %p80;
	setp.gt.f64 	%p82, %fd588, 0d0000000000000000;
	setp.lt.f64 	%p83, %fd588, 0d0000000000000000;
	selp.f64 	%fd591, 0dBFF0000000000000, 0d0000000000000000, %p83;
	selp.f64 	%fd592, 0d3FF0000000000000, %fd591, %p82;
	add.f64 	%fd593, %fd592, %fd590;
	setp.eq.f64 	%p84, %fd593, 0d0000000000000000;
	mul.f64 	%fd594, %fd593, 0d3FE0000000000000;
	abs.f64 	%fd595, %fd585;
	abs.f64 	%fd596, %fd588;
	min.f64 	%fd597, %fd595, %fd596;
	mul.f64 	%fd598, %fd597, %fd594;
	selp.f64 	%fd599, 0d0000000000000000, %fd598, %p84;
	sub.f64 	%fd600, %fd582, %fd579;
	fma.rn.f64 	%fd601, %fd600, %fd599, %fd2;
	sub.f64 	%fd602, %fd1099, %fd3;
	div.rn.f64 	%fd603, %fd602, %fd584;
	sub.f64 	%fd604, %fd3, %fd10;
	div.rn.f64 	%fd605, %fd604, %fd587;
	setp.gt.f64 	%p85, %fd603, 0d0000000000000000;
	setp.lt.f64 	%p86, %fd603, 0d0000000000000000;
	selp.f64 	%fd606, 0dBFF0000000000000, 0d0000000000000000, %p86;
	selp.f64 	%fd607, 0d3FF0000000000000, %fd606, %p85;
	setp.gt.f64 	%p87, %fd605, 0d0000000000000000;
	setp.lt.f64 	%p88, %fd605, 0d0000000000000000;
	selp.f64 	%fd608, 0dBFF0000000000000, 0d0000000000000000, %p88;
	selp.f64 	%fd609, 0d3FF0000000000000, %fd608, %p87;
	add.f64 	%fd610, %fd609, %fd607;
	setp.eq.f64 	%p89, %fd610, 0d0000000000000000;
	mul.f64 	%fd611, %fd610, 0d3FE0000000000000;
	abs.f64 	%fd612, %fd603;
	abs.f64 	%fd613, %fd605;
	min.f64 	%fd614, %fd612, %fd613;
	mul.f64 	%fd615, %fd614, %fd611;
	selp.f64 	%fd616, 0d0000000000000000, %fd615, %p89;
	fma.rn.f64 	%fd617, %fd600, %fd616, %fd3;
	sub.f64 	%fd618, %fd1098, %fd1105;
	div.rn.f64 	%fd619, %fd618, %fd584;
	sub.f64 	%fd620, %fd1105, %fd11;
	div.rn.f64 	%fd621, %fd620, %fd587;
	setp.gt.f64 	%p90, %fd619, 0d0000000000000000;
	setp.lt.f64 	%p91, %fd619, 0d0000000000000000;
	selp.f64 	%fd622, 0dBFF0000000000000, 0d0000000000000000, %p91;
	selp.f64 	%fd623, 0d3FF0000000000000, %fd622, %p90;
	setp.gt.f64 	%p92, %fd621, 0d0000000000000000;
	setp.lt.f64 	%p93, %fd621, 0d0000000000000000;
	selp.f64 	%fd624, 0dBFF0000000000000, 0d0000000000000000, %p93;
	selp.f64 	%fd625, 0d3FF0000000000000, %fd624, %p92;
	add.f64 	%fd626, %fd625, %fd623;
	setp.eq.f64 	%p94, %fd626, 0d0000000000000000;
	mul.f64 	%fd627, %fd626, 0d3FE0000000000000;
	abs.f64 	%fd628, %fd619;
	abs.f64 	%fd629, %fd621;
	min.f64 	%fd630, %fd628, %fd629;
	mul.f64 	%fd631, %fd630, %fd627;
	selp.f64 	%fd632, 0d0000000000000000, %fd631, %p94;
	fma.rn.f64 	%fd633, %fd600, %fd632, %fd1105;
	sub.f64 	%fd634, %fd19, %fd1104;
	div.rn.f64 	%fd635, %fd634, %fd584;
	sub.f64 	%fd636, %fd1104, %fd12;
	div.rn.f64 	%fd637, %fd636, %fd587;
	setp.gt.f64 	%p95, %fd635, 0d0000000000000000;
	setp.lt.f64 	%p96, %fd635, 0d0000000000000000;
	selp.f64 	%fd638, 0dBFF0000000000000, 0d0000000000000000, %p96;
	selp.f64 	%fd639, 0d3FF0000000000000, %fd638, %p95;
	setp.gt.f64 	%p97, %fd637, 0d0000000000000000;
	setp.lt.f64 	%p98, %fd637, 0d0000000000000000;
	selp.f64 	%fd640, 0dBFF0000000000000, 0d0000000000000000, %p98;
	selp.f64 	%fd641, 0d3FF0000000000000, %fd640, %p97;
	add.f64 	%fd642, %fd641, %fd639;
	setp.eq.f64 	%p99, %fd642, 0d0000000000000000;
	mul.f64 	%fd643, %fd642, 0d3FE0000000000000;
	abs.f64 	%fd644, %fd635;
	abs.f64 	%fd645, %fd637;
	min.f64 	%fd646, %fd644, %fd645;
	mul.f64 	%fd647, %fd646, %fd643;
	selp.f64 	%fd648, 0d0000000000000000, %fd647, %p99;
	fma.rn.f64 	%fd649, %fd600, %fd648, %fd1104;
	sub.f64 	%fd650, %fd1096, %fd6;
	div.rn.f64 	%fd651, %fd650, %fd584;
	sub.f64 	%fd652, %fd6, %fd13;
	div.rn.f64 	%fd653, %fd652, %fd587;
	setp.gt.f64 	%p100, %fd651, 0d0000000000000000;
	setp.lt.f64 	%p101, %fd651, 0d0000000000000000;
	selp.f64 	%fd654, 0dBFF0000000000000, 0d0000000000000000, %p101;
	selp.f64 	%fd655, 0d3FF0000000000000, %fd654, %p100;
	setp.gt.f64 	%p102, %fd653, 0d0000000000000000;
	setp.lt.f64 	%p103, %fd653, 0d0000000000000000;
	selp.f64 	%fd656, 0dBFF0000000000000, 0d0000000000000000, %p103;
	selp.f64 	%fd657, 0d3FF0000000000000, %fd656, %p102;
	add.f64 	%fd658, %fd657, %fd655;
	setp.eq.f64 	%p104, %fd658, 0d0000000000000000;
	mul.f64 	%fd659, %fd658, 0d3FE0000000000000;
	abs.f64 	%fd660, %fd651;
	abs.f64 	%fd661, %fd653;
	min.f64 	%fd662, %fd660, %fd661;
	mul.f64 	%fd663, %fd662, %fd659;
	selp.f64 	%fd664, 0d0000000000000000, %fd663, %p104;
	fma.rn.f64 	%fd1103, %fd600, %fd664, %fd6;
	sub.f64 	%fd665, %fd1095, %fd7;
	div.rn.f64 	%fd666, %fd665, %fd584;
	sub.f64 	%fd667, %fd7, %fd14;
	div.rn.f64 	%fd668, %fd667, %fd587;
	setp.gt.f64 	%p105, %fd666, 0d0000000000000000;
	setp.lt.f64 	%p106, %fd666, 0d0000000000000000;
	selp.f64 	%fd669, 0dBFF0000000000000, 0d0000000000000000, %p106;
	selp.f64 	%fd670, 0d3FF0000000000000, %fd669, %p105;
	setp.gt.f64 	%p107, %fd668, 0d0000000000000000;
	setp.lt.f64 	%p108, %fd668, 0d0000000000000000;
	selp.f64 	%fd671, 0dBFF0000000000000, 0d0000000000000000, %p108;
	selp.f64 	%fd672, 0d3FF0000000000000, %fd671, %p107;
	add.f64 	%fd673, %fd672, %fd670;
	setp.eq.f64 	%p109, %fd673, 0d0000000000000000;
	mul.f64 	%fd674, %fd673, 0d3FE0000000000000;
	abs.f64 	%fd675, %fd666;
	abs.f64 	%fd676, %fd668;
	min.f64 	%fd677, %fd675, %fd676;
	mul.f64 	%fd678, %fd677, %fd674;
	selp.f64 	%fd679, 0d0000000000000000, %fd678, %p109;
	fma.rn.f64 	%fd1102, %fd600, %fd679, %fd7;
	sub.f64 	%fd680, %fd1094, %fd8;
	div.rn.f64 	%fd681, %fd680, %fd584;
	sub.f64 	%fd682, %fd8, %fd15;
	div.rn.f64 	%fd683, %fd682, %fd587;
	setp.gt.f64 	%p110, %fd681, 0d0000000000000000;
	setp.lt.f64 	%p111, %fd681, 0d0000000000000000;
	selp.f64 	%fd684, 0dBFF0000000000000, 0d0000000000000000, %p111;
	selp.f64 	%fd685, 0d3FF0000000000000, %fd684, %p110;
	setp.gt.f64 	%p112, %fd683, 0d0000000000000000;
	setp.lt.f64 	%p113, %fd683, 0d0000000000000000;
	selp.f64 	%fd686, 0dBFF0000000000000, 0d0000000000000000, %p113;
	selp.f64 	%fd687, 0d3FF0000000000000, %fd686, %p112;
	add.f64 	%fd688, %fd687, %fd685;
	setp.eq.f64 	%p114, %fd688, 0d0000000000000000;
	mul.f64 	%fd689, %fd688, 0d3FE0000000000000;
	abs.f64 	%fd690, %fd681;
	abs.f64 	%fd691, %fd683;
	min.f64 	%fd692, %fd690, %fd691;
	mul.f64 	%fd693, %fd692, %fd689;
	selp.f64 	%fd694, 0d0000000000000000, %fd693, %p114;
	fma.rn.f64 	%fd1101, %fd600, %fd694, %fd8;
	setp.gtu.f64 	%p115, %fd601, 0d0000000000000000;
	selp.f64 	%fd1107, %fd601, %fd2, %p115;
	setp.gtu.f64 	%p116, %fd617, 0d0000000000000000;
	selp.f64 	%fd1106, %fd617, %fd3, %p116;
	setp.gtu.f64 	%p117, %fd633, 0d0000000000000000;
	selp.f64 	%fd1105, %fd633, %fd1105, %p117;
	setp.gtu.f64 	%p118, %fd649, 0d0000000000000000;
	selp.f64 	%fd1104, %fd649, %fd1104, %p118;
	add.f64 	%fd695, %fd579, 0dBF647AE147AE147B;
	add.s32 	%r12, %r11, -2;
	cvta.to.global.u64 	%rd58, %rd115;
	mul.wide.u32 	%rd59, %r12, 8;
	add.s64 	%rd60, %rd58, %rd59;
	ld.global.f64 	%fd696, [%rd60];
	sub.f64 	%fd697, %fd696, %fd1100;
	sub.f64 	%fd698, %fd695, %fd580;
	div.rn.f64 	%fd699, %fd697, %fd698;
	setp.gt.f64 	%p119, %fd699, 0d0000000000000000;
	setp.lt.f64 	%p120, %fd699, 0d0000000000000000;
	selp.f64 	%fd700, 0dBFF0000000000000, 0d0000000000000000, %p120;
	selp.f64 	%fd701, 0d3FF0000000000000, %fd700, %p119;
	add.f64 	%fd702, %fd590, %fd701;
	setp.eq.f64 	%p121, %fd702, 0d0000000000000000;
	mul.f64 	%fd703, %fd702, 0d3FE0000000000000;
	abs.f64 	%fd704, %fd699;
	min.f64 	%fd705, %fd704, %fd595;
	mul.f64 	%fd706, %fd705, %fd703;
	selp.f64 	%fd707, 0d0000000000000000, %fd706, %p121;
	sub.f64 	%fd708, %fd582, %fd580;
	fma.rn.f64 	%fd709, %fd708, %fd707, %fd1100;
	cvta.to.global.u64 	%rd61, %rd120;
	add.s64 	%rd62, %rd61, %rd59;
	ld.global.f64 	%fd710, [%rd62];
	sub.f64 	%fd711, %fd710, %fd1099;
	div.rn.f64 	%fd712, %fd711, %fd698;
	setp.gt.f64 	%p122, %fd712, 0d0000000000000000;
	setp.lt.f64 	%p123, %fd712, 0d0000000000000000;
	selp.f64 	%fd713, 0dBFF0000000000000, 0d0000000000000000, %p123;
	selp.f64 	%fd714, 0d3FF0000000000000, %fd713, %p122;
	add.f64 	%fd715, %fd607, %fd714;
	setp.eq.f64 	%p124, %fd715, 0d0000000000000000;
	mul.f64 	%fd716, %fd715, 0d3FE0000000000000;
	abs.f64 	%fd717, %fd712;
	min.f64 	%fd718, %fd717, %fd612;
	mul.f64 	%fd719, %fd718, %fd716;
	selp.f64 	%fd720, 0d0000000000000000, %fd719, %p124;
	fma.rn.f64 	%fd721, %fd708, %fd720, %fd1099;
	cvta.to.global.u64 	%rd63, %rd126;
	add.s64 	%rd64, %rd63, %rd59;
	ld.global.f64 	%fd722, [%rd64];
	sub.f64 	%fd723, %fd722, %fd1098;
	div.rn.f64 	%fd724, %fd723, %fd698;
	setp.gt.f64 	%p125, %fd724, 0d0000000000000000;
	setp.lt.f64 	%p126, %fd724, 0d0000000000000000;
	selp.f64 	%fd725, 0dBFF0000000000000, 0d0000000000000000, %p126;
	selp.f64 	%fd726, 0d3FF0000000000000, %fd725, %p125;
	add.f64 	%fd727, %fd623, %fd726;
	setp.eq.f64 	%p127, %fd727, 0d0000000000000000;
	mul.f64 	%fd728, %fd727, 0d3FE0000000000000;
	abs.f64 	%fd729, %fd724;
	min.f64 	%fd730, %fd729, %fd628;
	mul.f64 	%fd731, %fd730, %fd728;
	selp.f64 	%fd732, 0d0000000000000000, %fd731, %p127;
	fma.rn.f64 	%fd733, %fd708, %fd732, %fd1098;
	cvta.to.global.u64 	%rd65, %rd128;
	add.s64 	%rd66, %rd65, %rd59;
	ld.global.f64 	%fd734, [%rd66];
	sub.f64 	%fd735, %fd734, %fd19;
	div.rn.f64 	%fd736, %fd735, %fd698;
	setp.gt.f64 	%p128, %fd736, 0d0000000000000000;
	setp.lt.f64 	%p129, %fd736, 0d0000000000000000;
	selp.f64 	%fd737, 0dBFF0000000000000, 0d0000000000000000, %p129;
	selp.f64 	%fd738, 0d3FF0000000000000, %fd737, %p128;
	add.f64 	%fd739, %fd639, %fd738;
	setp.eq.f64 	%p130, %fd739, 0d0000000000000000;
	mul.f64 	%fd740, %fd739, 0d3FE0000000000000;
	abs.f64 	%fd741, %fd736;
	min.f64 	%fd742, %fd741, %fd644;
	mul.f64 	%fd743, %fd742, %fd740;
	selp.f64 	%fd744, 0d0000000000000000, %fd743, %p130;
	fma.rn.f64 	%fd1097, %fd708, %fd744, %fd19;
	cvta.to.global.u64 	%rd67, %rd116;
	add.s64 	%rd68, %rd67, %rd59;
	ld.global.f64 	%fd745, [%rd68];
	sub.f64 	%fd746, %fd745, %fd1096;
	div.rn.f64 	%fd747, %fd746, %fd698;
	setp.gt.f64 	%p131, %fd747, 0d0000000000000000;
	setp.lt.f64 	%p132, %fd747, 0d0000000000000000;
	selp.f64 	%fd748, 0dBFF0000000000000, 0d0000000000000000, %p132;
	selp.f64 	%fd749, 0d3FF0000000000000, %fd748, %p131;
	add.f64 	%fd750, %fd655, %fd749;
	setp.eq.f64 	%p133, %fd750, 0d0000000000000000;
	mul.f64 	%fd751, %fd750, 0d3FE0000000000000;
	abs.f64 	%fd752, %fd747;
	min.f64 	%fd753, %fd752, %fd660;
	mul.f64 	%fd754, %fd753, %fd751;
	selp.f64 	%fd755, 0d0000000000000000, %fd754, %p133;
	fma.rn.f64 	%fd1096, %fd708, %fd755, %fd1096;
	cvta.to.global.u64 	%rd69, %rd117;
	add.s64 	%rd70, %rd69, %rd59;
	ld.global.f64 	%fd756, [%rd70];
	sub.f64 	%fd757, %fd756, %fd1095;
	div.rn.f64 	%fd758, %fd757, %fd698;
	setp.gt.f64 	%p134, %fd758, 0d0000000000000000;
	setp.lt.f64 	%p135, %fd758, 0d0000000000000000;
	selp.f64 	%fd759, 0dBFF0000000000000, 0d0000000000000000, %p135;
	selp.f64 	%fd760, 0d3FF0000000000000, %fd759, %p134;
	add.f64 	%fd761, %fd670, %fd760;
	setp.eq.f64 	%p136, %fd761, 0d0000000000000000;
	mul.f64 	%fd762, %fd761, 0d3FE0000000000000;
	abs.f64 	%fd763, %fd758;
	min.f64 	%fd764, %fd763, %fd675;
	mul.f64 	%fd765, %fd764, %fd762;
	selp.f64 	%fd766, 0d0000000000000000, %fd765, %p136;
	fma.rn.f64 	%fd1095, %fd708, %fd766, %fd1095;
	cvta.to.global.u64 	%rd71, %rd118;
	add.s64 	%rd72, %rd71, %rd59;
	ld.global.f64 	%fd767, [%rd72];
	sub.f64 	%fd768, %fd767, %fd1094;
	div.rn.f64 	%fd769, %fd768, %fd698;
	setp.gt.f64 	%p137, %fd769, 0d0000000000000000;
	setp.lt.f64 	%p138, %fd769, 0d0000000000000000;
	selp.f64 	%fd770, 0dBFF0000000000000, 0d0000000000000000, %p138;
	selp.f64 	%fd771, 0d3FF0000000000000, %fd770, %p137;
	add.f64 	%fd772, %fd685, %fd771;
	setp.eq.f64 	%p139, %fd772, 0d0000000000000000;
	mul.f64 	%fd773, %fd772, 0d3FE0000000000000;
	abs.f64 	%fd774, %fd769;
	min.f64 	%fd775, %fd774, %fd690;
	mul.f64 	%fd776, %fd775, %fd773;
	selp.f64 	%fd777, 0d0000000000000000, %fd776, %p139;
	fma.rn.f64 	%fd1094, %fd708, %fd777, %fd1094;
	setp.gtu.f64 	%p140, %fd709, 0d0000000000000000;
	selp.f64 	%fd1100, %fd709, %fd1100, %p140;
	setp.gtu.f64 	%p141, %fd721, 0d0000000000000000;
	selp.f64 	%fd1099, %fd721, %fd1099, %p141;
	setp.gtu.f64 	%p142, %fd733, 0d0000000000000000;
	selp.f64 	%fd1098, %fd733, %fd1098, %p142;
	setp.gtu.f64 	%p143, %fd1097, 0d0000000000000000;
	@%p143 bra 	$L__BB11_16;
	mov.f64 	%fd1097, %fd19;
$L__BB11_16:
	mul.f64 	%fd778, %fd1102, 0d0000000000000000;
	sub.f64 	%fd779, %fd778, %fd1103;
	fma.rn.f64 	%fd780, %fd1101, 0d0000000000000000, %fd779;
	mul.f64 	%fd781, %fd1103, 0d0000000000000000;
	add.f64 	%fd782, %fd778, %fd781;
	sub.f64 	%fd783, %fd782, %fd1101;
	sub.f64 	%fd784, %fd781, %fd1102;
	fma.rn.f64 	%fd785, %fd1101, 0d0000000000000000, %fd784;
	mul.f64 	%fd786, %fd1095, 0d0000000000000000;
	sub.f64 	%fd787, %fd786, %fd1096;
	fma.rn.f64 	%fd788, %fd1094, 0d0000000000000000, %fd787;
	mul.f64 	%fd789, %fd1096, 0d0000000000000000;
	add.f64 	%fd790, %fd786, %fd789;
	sub.f64 	%fd791, %fd790, %fd1094;
	sub.f64 	%fd792, %fd789, %fd1095;
	fma.rn.f64 	%fd793, %fd1094, 0d0000000000000000, %fd792;
	mul.f64 	%fd794, %fd1103, %fd1103;
	fma.rn.f64 	%fd795, %fd1102, %fd1102, %fd794;
	fma.rn.f64 	%fd796, %fd1101, %fd1101, %fd795;
	mul.f64 	%fd797, %fd796, 0d3FE0000000000000;
	mul.f64 	%fd798, %fd1096, %fd1096;
	fma.rn.f64 	%fd799, %fd1095, %fd1095, %fd798;
	fma.rn.f64 	%fd800, %fd1094, %fd1094, %fd799;
	mul.f64 	%fd801, %fd800, 0d3FE0000000000000;
	fma.rn.f64 	%fd802, %fd1106, 0d3FFAAAAAAAAAAAAB, 0d0000000000000000;
	mul.f64 	%fd803, %fd802, %fd802;
	mul.f64 	%fd804, %fd1106, 0d401AAAAAAAAAAAAB;
	mul.f64 	%fd805, %fd804, 0d0000000000000000;
	sub.f64 	%fd806, %fd803, %fd805;
	sqrt.rn.f64 	%fd807, %fd806;
	add.f64 	%fd808, %fd802, %fd807;
	add.f64 	%fd809, %fd1107, %fd1107;
	div.rn.f64 	%fd810, %fd808, %fd809;
	sqrt.rn.f64 	%fd811, %fd810;
	fma.rn.f64 	%fd812, %fd1099, 0d3FFAAAAAAAAAAAAB, 0d0000000000000000;
	mul.f64 	%fd813, %fd812, %fd812;
	mul.f64 	%fd814, %fd1099, 0d401AAAAAAAAAAAAB;
	mul.f64 	%fd815, %fd814, 0d0000000000000000;
	sub.f64 	%fd816, %fd813, %fd815;
	sqrt.rn.f64 	%fd817, %fd816;
	add.f64 	%fd818, %fd812, %fd817;
	add.f64 	%fd819, %fd1100, %fd1100;
	div.rn.f64 	%fd820, %fd818, %fd819;
	sqrt.rn.f64 	%fd821, %fd820;
	min.f64 	%fd128, %fd780, %fd788;
	max.f64 	%fd822, %fd811, %fd821;
	sub.f64 	%fd129, %fd128, %fd822;
	max.f64 	%fd130, %fd780, %fd788;
	add.f64 	%fd131, %fd130, %fd822;
	add.f64 	%fd823, %fd1106, 0d0000000000000000;
	add.f64 	%fd824, %fd1099, 0d0000000000000000;
	sub.f64 	%fd825, %fd131, %fd788;
	sub.f64 	%fd826, %fd129, %fd780;
	mul.f64 	%fd827, %fd1100, %fd825;
	mul.f64 	%fd828, %fd788, %fd827;
	mul.f64 	%fd829, %fd1107, %fd826;
	mul.f64 	%fd830, %fd780, %fd829;
	sub.f64 	%fd831, %fd828, %fd830;
	sub.f64 	%fd832, %fd831, %fd824;
	add.f64 	%fd833, %fd823, %fd832;
	sub.f64 	%fd834, %fd827, %fd829;
	div.rn.f64 	%fd132, %fd833, %fd834;
	abs.f64 	%fd835, %fd129;
	abs.f64 	%fd836, %fd131;
	max.f64 	%fd837, %fd835, %fd836;
	mov.f64 	%fd838, 0d3F30624DD2F1A9FC;
	div.rn.f64 	%fd133, %fd838, %fd837;
	div.rn.f64 	%fd839, %fd1106, 0d3FE5555555555556;
	fma.rn.f64 	%fd840, %fd1107, %fd797, %fd839;
	add.f64 	%fd134, %fd840, 0d0000000000000000;
	div.rn.f64 	%fd841, %fd1099, 0d3FE5555555555556;
	fma.rn.f64 	%fd842, %fd1100, %fd801, %fd841;
	add.f64 	%fd135, %fd842, 0d0000000000000000;
	mul.f64 	%fd1108, %fd780, %fd1107;
	fma.rn.f64 	%fd1109, %fd780, %fd1108, %fd823;
	mul.f64 	%fd1110, %fd783, %fd1108;
	mul.f64 	%fd1111, %fd785, %fd1108;
	add.f64 	%fd843, %fd823, %fd134;
	mul.f64 	%fd844, %fd780, %fd843;
	mul.f64 	%fd845, %fd780, 0d0000000000000000;
	mul.f64 	%fd846, %fd783, 0d0000000000000000;
	add.f64 	%fd847, %fd845, %fd846;
	mul.f64 	%fd848, %fd785, 0d0000000000000000;
	add.f64 	%fd849, %fd848, %fd847;
	mul.f64 	%fd850, %fd849, 0d0000000000000000;
	sub.f64 	%fd1112, %fd844, %fd850;
	sub.f64 	%fd851, %fd845, %fd846;
	sub.f64 	%fd852, %fd845, %fd848;
	mul.f64 	%fd141, %fd788, %fd1100;
	fma.rn.f64 	%fd142, %fd788, %fd141, %fd824;
	mul.f64 	%fd143, %fd791, %fd141;
	mul.f64 	%fd144, %fd793, %fd141;
	add.f64 	%fd853, %fd824, %fd135;
	mul.f64 	%fd854, %fd788, %fd853;
	mul.f64 	%fd855, %fd788, 0d0000000000000000;
	mul.f64 	%fd856, %fd791, 0d0000000000000000;
	add.f64 	%fd857, %fd855, %fd856;
	mul.f64 	%fd858, %fd793, 0d0000000000000000;
	add.f64 	%fd859, %fd858, %fd857;
	mul.f64 	%fd860, %fd859, 0d0000000000000000;
	sub.f64 	%fd145, %fd854, %fd860;
	sub.f64 	%fd861, %fd855, %fd856;
	sub.f64 	%fd862, %fd855, %fd858;
	mul.f64 	%fd863, %fd783, %fd1107;
	mul.f64 	%fd864, %fd785, %fd1107;
	mul.f64 	%fd865, %fd791, %fd1100;
	mul.f64 	%fd866, %fd793, %fd1100;
	mul.f64 	%fd867, %fd131, 0d0000000000000000;
	mul.f64 	%fd868, %fd129, 0d0000000000000000;
	sub.f64 	%fd869, %fd867, %fd868;
	add.f64 	%fd870, %fd869, 0d0000000000000000;
	sub.f64 	%fd871, %fd131, %fd129;
	div.rn.f64 	%fd872, %fd870, %fd871;
	add.f64 	%fd873, %fd851, %fd869;
	sub.f64 	%fd874, %fd873, %fd861;
	div.rn.f64 	%fd875, %fd874, %fd871;
	add.f64 	%fd876, %fd852, %fd869;
	sub.f64 	%fd877, %fd876, %fd862;
	div.rn.f64 	%fd878, %fd877, %fd871;
	sub.f64 	%fd879, %fd129, %fd132;
	div.rn.f64 	%fd146, %fd829, %fd879;
	sub.f64 	%fd880, %fd131, %fd132;
	div.rn.f64 	%fd147, %fd827, %fd880;
	div.rn.f64 	%fd881, %fd826, %fd879;
	div.rn.f64 	%fd882, %fd825, %fd880;
	mul.f64 	%fd148, %fd131, %fd1100;
	mul.f64 	%fd149, %fd129, %fd1107;
	sub.f64 	%fd883, %fd148, %fd149;
	add.f64 	%fd884, %fd1108, %fd883;
	sub.f64 	%fd885, %fd884, %fd141;
	div.rn.f64 	%fd886, %fd885, %fd871;
	mul.f64 	%fd150, %fd131, %fd141;
	mul.f64 	%fd151, %fd129, %fd1108;
	sub.f64 	%fd887, %fd150, %fd151;
	add.f64 	%fd888, %fd1109, %fd887;
	sub.f64 	%fd889, %fd888, %fd142;
	div.rn.f64 	%fd890, %fd889, %fd871;
	mul.f64 	%fd152, %fd131, %fd865;
	mul.f64 	%fd153, %fd129, %fd863;
	sub.f64 	%fd891, %fd152, %fd153;
	add.f64 	%fd892, %fd1110, %fd891;
	sub.f64 	%fd893, %fd892, %fd143;
	div.rn.f64 	%fd894, %fd893, %fd871;
	mul.f64 	%fd154, %fd131, %fd866;
	mul.f64 	%fd155, %fd129, %fd864;
	sub.f64 	%fd895, %fd154, %fd155;
	add.f64 	%fd896, %fd1111, %fd895;
	sub.f64 	%fd897, %fd896, %fd144;
	div.rn.f64 	%fd898, %fd897, %fd871;
	sub.f64 	%fd899, %fd132, %fd788;
	fma.rn.f64 	%fd900, %fd827, %fd899, %fd824;
	sub.f64 	%fd901, %fd132, %fd780;
	fma.rn.f64 	%fd902, %fd829, %fd901, %fd823;
	add.f64 	%fd903, %fd900, %fd902;
	mul.f64 	%fd904, %fd903, 0d3FE0000000000000;
	div.rn.f64 	%fd156, %fd894, %fd886;
	div.rn.f64 	%fd157, %fd898, %fd886;
	mul.f64 	%fd905, %fd875, %fd894;
	fma.rn.f64 	%fd906, %fd872, %fd890, %fd905;
	fma.rn.f64 	%fd907, %fd878, %fd898, %fd906;
	div.rn.f64 	%fd908, %fd907, %fd886;
	mul.f64 	%fd909, %fd132, %fd904;
	mul.f64 	%fd910, %fd788, %fd824;
	sub.f64 	%fd911, %fd909, %fd910;
	sub.f64 	%fd912, %fd859, %fd908;
	fma.rn.f64 	%fd913, %fd872, %fd912, %fd911;
	div.rn.f64 	%fd914, %fd913, %fd880;
	fma.rn.f64 	%fd158, %fd135, %fd882, %fd914;
	mul.f64 	%fd915, %fd780, %fd823;
	sub.f64 	%fd916, %fd909, %fd915;
	sub.f64 	%fd917, %fd849, %fd908;
	fma.rn.f64 	%fd918, %fd872, %fd917, %fd916;
	div.rn.f64 	%fd919, %fd918, %fd879;
	fma.rn.f64 	%fd159, %fd134, %fd881, %fd919;
	setp.ge.f64 	%p144, %fd129, 0d0000000000000000;
	@%p144 bra 	$L__BB11_21;
	setp.geu.f64 	%p145, %fd129, 0d0000000000000000;
	setp.ltu.f64 	%p146, %fd132, 0d0000000000000000;
	or.pred  	%p147, %p145, %p146;
	@%p147 bra 	$L__BB11_19;
	fma.rn.f64 	%fd929, %fd129, %fd146, %fd1108;
	sub.f64 	%fd1108, %fd929, %fd149;
	mul.f64 	%fd930, %fd132, %fd146;
	fma.rn.f64 	%fd931, %fd129, %fd930, %fd1109;
	sub.f64 	%fd1109, %fd931, %fd151;
	mul.f64 	%fd932, %fd146, %fd156;
	fma.rn.f64 	%fd933, %fd129, %fd932, %fd1110;
	sub.f64 	%fd1110, %fd933, %fd153;
	mul.f64 	%fd934, %fd146, %fd157;
	fma.rn.f64 	%fd935, %fd129, %fd934, %fd1111;
	sub.f64 	%fd1111, %fd935, %fd155;
	fma.rn.f64 	%fd936, %fd129, %fd159, %fd1112;
	mul.f64 	%fd937, %fd129, %fd134;
	sub.f64 	%fd1112, %fd936, %fd937;
	bra.uni 	$L__BB11_21;
$L__BB11_19:
	setp.leu.f64 	%p148, %fd131, 0d0000000000000000;
	setp.geu.f64 	%p149, %fd132, 0d0000000000000000;
	or.pred  	%p150, %p148, %p149;
	mov.f64 	%fd1108, %fd141;
	mov.f64 	%fd1109, %fd142;
	mov.f64 	%fd1110, %fd143;
	mov.f64 	%fd1111, %fd144;
	mov.f64 	%fd1112, %fd145;
	@%p150 bra 	$L__BB11_21;
	fma.rn.f64 	%fd920, %fd131, %fd147, %fd141;
	sub.f64 	%fd1108, %fd920, %fd148;
	mul.f64 	%fd921, %fd132, %fd147;
	fma.rn.f64 	%fd922, %fd131, %fd921, %fd142;
	sub.f64 	%fd1109, %fd922, %fd150;
	mul.f64 	%fd923, %fd147, %fd156;
	fma.rn.f64 	%fd924, %fd131, %fd923, %fd143;
	sub.f64 	%fd1110, %fd924, %fd152;
	mul.f64 	%fd925, %fd147, %fd157;
	fma.rn.f64 	%fd926, %fd131, %fd925, %fd144;
	sub.f64 	%fd1111, %fd926, %fd154;
	fma.rn.f64 	%fd927, %fd131, %fd158, %fd145;
	mul.f64 	%fd928, %fd131, %fd135;
	sub.f64 	%fd1112, %fd927, %fd928;
$L__BB11_21:
	ld.param.u64 	%rd131, [_Z18calcul_component_2PdS_S_S_S_S_S_S_S_S_S_S_S_S_S_S_PiS0_Pbd_param_15];
	ld.param.u64 	%rd129, [_Z18calcul_component_2PdS_S_S_S_S_S_S_S_S_S_S_S_S_S_S_PiS0_Pbd_param_13];
	ld.param.u64 	%rd127, [_Z18calcul_component_2PdS_S_S_S_S_S_S_S_S_S_S_S_S_S_S_PiS0_Pbd_param_11];
	ld.param.u64 	%rd125, [_Z18calcul_component_2PdS_S_S_S_S_S_S_S_S_S_S_S_S_S_S_PiS0_Pbd_param_9];
	ld.param.u64 	%rd124, [_Z18calcul_component_2PdS_S_S_S_S_S_S_S_S_S_S_S_S_S_S_PiS0_Pbd_param_8];
	ld.param.u64 	%rd123, [_Z18calcul_component_2PdS_S_S_S_S_S_S_S_S_S_S_S_S_S_S_PiS0_Pbd_param_7];
	ld.param.u64 	%rd122, [_Z18calcul_component_2PdS_S_S_S_S_S_S_S_S_S_S_S_S_S_S_PiS0_Pbd_param_6];
	ld.param.u64 	%rd121, [_Z18calcul_component_2PdS_S_S_S_S_S_S_S_S_S_S_S_S_S_S_PiS0_Pbd_param_5];
	add.u64 	%rd73, %SP, 0;
	add.u64 	%rd16, %SPL, 0;
	mov.u32 	%r13, %ctaid.x;
	mov.u32 	%r14, %ntid.x;
	mov.u32 	%r15, %tid.x;
	mad.lo.s32 	%r16, %r13, %r14, %r15;
	mul.f64 	%fd938, %fd1110, 0d0000000000000000;
	sub.f64 	%fd939, %fd938, %fd1109;
	fma.rn.f64 	%fd940, %fd1111, 0d0000000000000000, %fd939;
	mul.f64 	%fd941, %fd1109, 0d0000000000000000;
	add.f64 	%fd942, %fd941, %fd938;
	sub.f64 	%fd943, %fd942, %fd1111;
	sub.f64 	%fd944, %fd941, %fd1110;
	fma.rn.f64 	%fd945, %fd1111, 0d0000000000000000, %fd944;
	min.f64 	%fd946, %fd99, %fd133;
	add.f64 	%fd947, %fd1093, %fd1108;
	add.f64 	%fd948, %fd96, %fd940;
	add.f64 	%fd949, %fd97, %fd943;
	add.f64 	%fd950, %fd98, %fd945;
	add.f64 	%fd951, %fd1089, %fd1112;
	fma.rn.f64 	%fd952, %fd1104, 0d3FFAAAAAAAAAAAAB, 0d0000000000000000;
	mul.f64 	%fd953, %fd952, %fd952;
	mul.f64 	%fd954, %fd1104, 0d401AAAAAAAAAAAAB;
	mul.f64 	%fd955, %fd954, 0d0000000000000000;
	sub.f64 	%fd956, %fd953, %fd955;
	sqrt.rn.f64 	%fd957, %fd956;
	add.f64 	%fd958, %fd952, %fd957;
	add.f64 	%fd959, %fd1105, %fd1105;
	div.rn.f64 	%fd960, %fd958, %fd959;
	sqrt.rn.f64 	%fd961, %fd960;
	fma.rn.f64 	%fd962, %fd1097, 0d3FFAAAAAAAAAAAAB, 0d0000000000000000;
	mul.f64 	%fd963, %fd962, %fd962;
	mul.f64 	%fd964, %fd1097, 0d401AAAAAAAAAAAAB;
	mul.f64 	%fd965, %fd964, 0d0000000000000000;
	sub.f64 	%fd966, %fd963, %fd965;
	sqrt.rn.f64 	%fd967, %fd966;
	add.f64 	%fd968, %fd962, %fd967;
	add.f64 	%fd969, %fd1098, %fd1098;
	div.rn.f64 	%fd970, %fd968, %fd969;
	sqrt.rn.f64 	%fd971, %fd970;
	max.f64 	%fd972, %fd961, %fd971;
	sub.f64 	%fd973, %fd128, %fd972;
	add.f64 	%fd974, %fd130, %fd972;
	abs.f64 	%fd975, %fd973;
	abs.f64 	%fd976, %fd974;
	max.f64 	%fd977, %fd975, %fd976;
	mov.f64 	%fd978, 0d3F30624DD2F1A9FC;
	div.rn.f64 	%fd979, %fd978, %fd977;
	min.f64 	%fd1113, %fd946, %fd979;
	cvta.to.global.u64 	%rd17, %rd131;
	ld.global.f64 	%fd980, [%rd17];
	div.rn.f64 	%fd981, %fd947, 0d3F547AE147AE147B;
	cvt.rn.f64.s32 	%fd982, %r16;
	fma.rn.f64 	%fd176, %fd982, 0d3F547AE147AE147B, 0d3FF0000000000000;
	mov.f64 	%fd983, 0d4000000000000000;
	div.rn.f64 	%fd984, %fd983, %fd176;
	neg.f64 	%fd985, %fd2;
	mul.f64 	%fd986, %fd6, %fd985;
	mul.f64 	%fd987, %fd984, %fd986;
	sub.f64 	%fd988, %fd981, %fd987;
	mul.f64 	%fd989, %fd988, %fd980;
	sub.f64 	%fd990, %fd2, %fd989;
	cvta.to.global.u64 	%rd74, %rd121;
	mul.wide.s32 	%rd75, %r16, 8;
	add.s64 	%rd18, %rd74, %rd75;
	st.global.f64 	[%rd18], %fd990;
	ld.global.f64 	%fd991, [%rd17];
	div.rn.f64 	%fd992, %fd948, 0d3F547AE147AE147B;
	mul.f64 	%fd993, %fd2, 0d3FE0000000000000;
	mul.f64 	%fd994, %fd7, %fd7;
	fma.rn.f64 	%fd995, %fd8, %fd8, %fd994;
	mul.f64 	%fd996, %fd993, %fd995;
	fma.rn.f64 	%fd997, %fd6, %fd986, %fd996;
	mul.f64 	%fd998, %fd984, %fd997;
	sub.f64 	%fd999, %fd992, %fd998;
	mul.f64 	%fd1000, %fd2, %fd6;
	mul.f64 	%fd1001, %fd999, %fd991;
	sub.f64 	%fd1002, %fd1000, %fd1001;
	div.rn.f64 	%fd1003, %fd1002, %fd990;
	cvta.to.global.u64 	%rd76, %rd122;
	add.s64 	%rd77, %rd76, %rd75;
	st.global.f64 	[%rd77], %fd1003;
	ld.global.f64 	%fd1004, [%rd17];
	div.rn.f64 	%fd1005, %fd949, 0d3F547AE147AE147B;
	mov.f64 	%fd1006, 0d4008000000000000;
	div.rn.f64 	%fd1007, %fd1006, %fd176;
	mul.f64 	%fd1008, %fd986, %fd7;
	mul.f64 	%fd1009, %fd1007, %fd1008;
	sub.f64 	%fd1010, %fd1005, %fd1009;
	mul.f64 	%fd1011, %fd2, %fd7;
	mul.f64 	%fd1012, %fd1010, %fd1004;
	sub.f64 	%fd1013, %fd1011, %fd1012;
	ld.global.f64 	%fd1014, [%rd18];
	div.rn.f64 	%fd1015, %fd1013, %fd1014;
	cvta.to.global.u64 	%rd78, %rd123;
	add.s64 	%rd79, %rd78, %rd75;
	st.global.f64 	[%rd79], %fd1015;
	ld.global.f64 	%fd1016, [%rd17];
	div.rn.f64 	%fd1017, %fd950, 0d3F547AE147AE147B;
	mul.f64 	%fd1018, %fd986, %fd8;
	mul.f64 	%fd1019, %fd1007, %fd1018;
	sub.f64 	%fd1020, %fd1017, %fd1019;
	mul.f64 	%fd1021, %fd2, %fd8;
	mul.f64 	%fd1022, %fd1020, %fd1016;
	sub.f64 	%fd1023, %fd1021, %fd1022;
	ld.global.f64 	%fd1024, [%rd18];
	div.rn.f64 	%fd1025, %fd1023, %fd1024;
	cvta.to.global.u64 	%rd80, %rd124;
	add.s64 	%rd81, %rd80, %rd75;
	st.global.f64 	[%rd81], %fd1025;
	ld.global.f64 	%fd1026, [%rd17];
	div.rn.f64 	%fd1027, %fd951, 0d3F547AE147AE147B;
	mul.f64 	%fd1028, %fd3, 0d3FFAAAAAAAAAAAAB;
	neg.f64 	%fd1029, %fd6;
	mul.f64 	%fd1030, %fd1028, %fd1029;
	div.rn.f64 	%fd1031, %fd1030, 0d3FE5555555555556;
	fma.rn.f64 	%fd1032, %fd6, %fd6, %fd994;
	fma.rn.f64 	%fd1033, %fd8, %fd8, %fd1032;
	mul.f64 	%fd1034, %fd2, %fd1033;
	mul.f64 	%fd1035, %fd6, %fd1034;
	mul.f64 	%fd1036, %fd1035, 0d3FE0000000000000;
	sub.f64 	%fd1037, %fd1031, %fd1036;
	mul.f64 	%fd1038, %fd984, %fd1037;
	sub.f64 	%fd1039, %fd1027, %fd1038;
	mul.f64 	%fd1040, %fd1034, 0d3FE0000000000000;
	ld.global.f64 	%fd1041, [%rd18];
	ld.global.f64 	%fd1042, [%rd77];
	ld.global.f64 	%fd1043, [%rd79];
	mul.f64 	%fd1044, %fd1043, %fd1043;
	fma.rn.f64 	%fd1045, %fd1042, %fd1042, %fd1044;
	fma.rn.f64 	%fd1046, %fd1025, %fd1025, %fd1045;
	mul.f64 	%fd1047, %fd1041, %fd1046;
	mul.f64 	%fd1048, %fd1047, 0d3FE0000000000000;
	sub.f64 	%fd1049, %fd1040, %fd1048;
	mul.f64 	%fd1050, %fd1039, %fd1026;
	sub.f64 	%fd1051, %fd1049, %fd1050;
	div.rn.f64 	%fd1052, %fd3, 0d3FE5555555555556;
	add.f64 	%fd1053, %fd1052, %fd1051;
	mul.f64 	%fd1054, %fd1053, 0d3FE5555555555556;
	cvta.to.global.u64 	%rd82, %rd125;
	add.s64 	%rd19, %rd82, %rd75;
	st.global.f64 	[%rd19], %fd1054;
	ld.global.f64 	%fd1055, [%rd18];
	cvta.to.global.u64 	%rd83, %rd127;
	add.s64 	%rd20, %rd83, %rd75;
	st.global.f64 	[%rd20], %fd1055;
	ld.global.f64 	%fd177, [%rd19];
	cvta.to.global.u64 	%rd84, %rd129;
	add.s64 	%rd21, %rd84, %rd75;
	st.global.f64 	[%rd21], %fd177;
	setp.geu.f64 	%p151, %fd177, 0d0000000000000000;
	@%p151 bra 	$L__BB11_24;
	ld.param.f64 	%fd1074, [_Z18calcul_component_2PdS_S_S_S_S_S_S_S_S_S_S_S_S_S_S_PiS0_Pbd_param_19];
	ld.global.f64 	%fd1056, [%rd17];
	st.local.f64 	[%rd16], %fd176;
	st.local.f64 	[%rd16+8], %fd177;
	st.local.f64 	[%rd16+16], %fd1056;
	mov.u64 	%rd85, $str$4;
	cvta.global.u64 	%rd86, %rd85;
	{ // callseq 3, 0
	.param .b64 param0;
	st.param.b64 	[param0], %rd86;
	.param .b64 param1;
	st.param.b64 	[param1], %rd73;
	.param .b32 retval0;
	call.uni (retval0), 
	vprintf, 
	(
	param0, 
	param1
	);
	ld.param.b32 	%r17, [retval0];
	} // callseq 3
	mov.b64 	%rd88, 4502148214488346440;
	st.global.u64 	[%rd19], %rd88;
	st.global.u64 	[%rd21], %rd88;
	mul.f64 	%fd1113, %fd1113, 0d3FB999999999999A;
	setp.geu.f64 	%p152, %fd1074, 0d403E000000000000;
	@%p152 bra 	$L__BB11_24;
	ld.param.u64 	%rd132, [_Z18calcul_component_2PdS_S_S_S_S_S_S_S_S_S_S_S_S_S_S_PiS0_Pbd_param_18];
	cvta.to.global.u64 	%rd89, %rd132;
	mov.b16 	%rs1, 0;
	st.global.u8 	[%rd89], %rs1;
$L__BB11_24:
	ld.global.f64 	%fd180, [%rd20];
	setp.geu.f64 	%p153, %fd180, 0d0000000000000000;
	@%p153 bra 	$L__BB11_26;
	st.local.f64 	[%rd16], %fd176;
	st.local.f64 	[%rd16+8], %fd180;
	mov.u64 	%rd90, $str$3;
	cvta.global.u64 	%rd91, %rd90;
	{ // callseq 4, 0
	.param .b64 param0;
	st.param.b64 	[param0], %rd91;
	.param .b64 param1;
	st.param.b64 	[param1], %rd73;
	.param .b32 retval0;
	call.uni (retval0), 
	vprintf, 
	(
	param0, 
	param1
	);
	ld.param.b32 	%r19, [retval0];
	} // callseq 4
	ld.global.f64 	%fd1057, [%rd18];
	st.global.f64 	[%rd20], %fd1057;
$L__BB11_26:
	ld.param.u64 	%rd130, [_Z18calcul_component_2PdS_S_S_S_S_S_S_S_S_S_S_S_S_S_S_PiS0_Pbd_param_14];
	cvta.to.global.u64 	%rd22, %rd130;
	ld.global.f64 	%fd1058, [%rd22];
	setp.geu.f64 	%p154, %fd1113, %fd1058;
	@%p154 bra 	$L__BB11_28;
	st.global.f64 	[%rd22], %fd1113;
$L__BB11_28:
	ret;

}
	// .globl	_Z20calcul_component_mgdPdS_S_S_S_S_S_S_S_S_S_S_S_S_Pi
.visible .entry _Z20calcul_component_mgdPdS_S_S_S_S_S_S_S_S_S_S_S_S_Pi(
	.param .u64 .ptr .align 1 _Z20calcul_component_mgdPdS_S_S_S_S_S_S_S_S_S_S_S_S_Pi_param_0,
	.param .u64 .ptr .align 1 _Z20calcul_component_mgdPdS_S_S_S_S_S_S_S_S_S_S_S_S_Pi_param_1,
	.param .u64 .ptr .align 1 _Z20calcul_component_mgdPdS_S_S_S_S_S_S_S_S_S_S_S_S_Pi_param_2,
	.param .u64 .ptr .align 1 _Z20calcul_component_mgdPdS_S_S_S_S_S_S_S_S_S_S_S_S_Pi_param_3,
	.param .u64 .ptr .align 1 _Z20calcul_component_mgdPdS_S_S_S_S_S_S_S_S_S_S_S_S_Pi_param_4,
	.param .u64 .ptr .align 1 _Z20calcul_component_mgdPdS_S_S_S_S_S_S_S_S_S_S_S_S_Pi_param_5,
	.param .u64 .ptr .align 1 _Z20calcul_component_mgdPdS_S_S_S_S_S_S_S_S_S_S_S_S_Pi_param_6,
	.param .u64 .ptr .align 1 _Z20calcul_component_mgdPdS_S_S_S_S_S_S_S_S_S_S_S_S_Pi_param_7,
	.param .u64 .ptr .align 1 _Z20calcul_component_mgdPdS_S_S_S_S_S_S_S_S_S_S_S_S_Pi_param_8,
	.param .u64 .ptr .align 1 _Z20calcul_component_mgdPdS_S_S_S_S_S_S_S_S_S_S_S_S_Pi_param_9,
	.param .u64 .ptr .align 1 _Z20calcul_component_mgdPdS_S_S_S_S_S_S_S_S_S_S_S_S_Pi_param_10,
	.param .u64 .ptr .align 1 _Z20calcul_component_mgdPdS_S_S_S_S_S_S_S_S_S_S_S_S_Pi_param_11,
	.param .u64 .ptr .align 1 _Z20calcul_component_mgdPdS_S_S_S_S_S_S_S_S_S_S_S_S_Pi_param_12,
	.param .u64 .ptr .align 1 _Z20calcul_component_mgdPdS_S_S_S_S_S_S_S_S_S_S_S_S_Pi_param_13,
	.param .u64 .ptr .align 1 _Z20calcul_component_mgdPdS_S_S_S_S_S_S_S_S_S_S_S_S_Pi_param_14
)
{
	.local .align 16 .b8 	__local_depot12[48];
	.reg .b64 	%SP;
	.reg .b64 	%SPL;
	.reg .pred 	%p<149>;
	.reg .b32 	%r<113>;
	.reg .b32 	%f<3>;
	.reg .b64 	%rd<133>;
	.reg .b64 	%fd<1669>;

	mov.u64 	%SPL, __local_depot12;
	cvta.local.u64 	%SP, %SPL;
	ld.param.u64 	%rd23, [_Z20calcul_component_mgdPdS_S_S_S_S_S_S_S_S_S_S_S_S_Pi_param_0];
	ld.param.u64 	%rd24, [_Z20calcul_component_mgdPdS_S_S_S_S_S_S_S_S_S_S_S_S_Pi_param_1];
	ld.param.u64 	%rd25, [_Z20calcul_component_mgdPdS_S_S_S_S_S_S_S_S_S_S_S_S_Pi_param_2];
	ld.param.u64 	%rd26, [_Z20calcul_component_mgdPdS_S_S_S_S_S_S_S_S_S_S_S_S_Pi_param_3];
	ld.param.u64 	%rd27, [_Z20calcul_component_mgdPdS_S_S_S_S_S_S_S_S_S_S_S_S_Pi_param_4];
	ld.param.u64 	%rd28, [_Z20calcul_component_mgdPdS_S_S_S_S_S_S_S_S_S_S_S_S_Pi_param_5];
	ld.param.u64 	%rd29, [_Z20calcul_component_mgdPdS_S_S_S_S_S_S_S_S_S_S_S_S_Pi_param_6];
	ld.param.u64 	%rd30, [_Z20calcul_component_mgdPdS_S_S_S_S_S_S_S_S_S_S_S_S_Pi_param_7];
	ld.param.u64 	%rd31, [_Z20calcul_component_mgdPdS_S_S_S_S_S_S_S_S_S_S_S_S_Pi_param_8];
	ld.param.u64 	%rd32, [_Z20calcul_component_mgdPdS_S_S_S_S_S_S_S_S_S_S_S_S_Pi_param_9];
	ld.param.u64 	%rd33, [_Z20calcul_component_mgdPdS_S_S_S_S_S_S_S_S_S_S_S_S_Pi_param_10];
	ld.param.u64 	%rd34, [_Z20calcul_component_mgdPdS_S_S_S_S_S_S_S_S_S_S_S_S_Pi_param_11];
	ld.param.u64 	%rd37, [_Z20calcul_component_mgdPdS_S_S_S_S_S_S_S_S_S_S_S_S_Pi_param_14];
	cvta.to.global.u64 	%rd1, %rd32;
	cvta.to.global.u64 	%rd2, %rd30;
	cvta.to.global.u64 	%rd3, %rd28;
	cvta.to.global.u64 	%rd4, %rd34;
	cvta.to.global.u64 	%rd5, %rd27;
	cvta.to.global.u64 	%rd6, %rd26;
	cvta.to.global.u64 	%rd7, %rd33;
	cvta.to.global.u64 	%rd8, %rd24;
	cvta.to.global.u64 	%rd9, %rd31;
	cvta.to.global.u64 	%rd10, %rd29;
	cvta.to.global.u64 	%rd11, %rd25;
	cvta.to.global.u64 	%rd12, %rd23;
	cvta.to.global.u64 	%rd13, %rd37;
	mov.u32 	%r27, %ctaid.x;
	mov.u32 	%r28, %ntid.x;
	mov.u32 	%r29, %tid.x;
	mad.lo.s32 	%r1, %r27, %r28, %r29;
	ld.global.u32 	%r2, [%rd13];
	setp.ge.s32 	%p2, %r1, %r2;
	@%p2 bra 	$L__BB12_58;
	setp.ne.s32 	%p3, %r1, 0;
	@%p3 bra 	$L__BB12_3;
	ld.global.f64 	%fd1611, [%rd12];
	st.global.f64 	[%rd6], %fd1611;
	ld.global.f64 	%fd1612, [%rd11];
	st.global.f64 	[%rd3], %fd1612;
	ld.global.f64 	%fd1613, [%rd8];
	st.global.f64 	[%rd5], %fd1613;
	ld.global.f64 	%fd1614, [%rd10];
	st.global.f64 	[%rd2], %fd1614;
	ld.global.f64 	%fd1615, [%rd9];
	st.global.f64 	[%rd1], %fd1615;
	ld.global.f64 	%fd1616, [%rd7];
	st.global.f64 	[%rd4], %fd1616;
	bra.uni 	$L__BB12_58;
$L__BB12_3:
	add.s32 	%r30, %r2, -1;
	setp.ne.s32 	%p4, %r1, %r30;
	@%p4 bra 	$L__BB12_5;
	mul.wide.s32 	%rd98, %r2, 8;
	add.s64 	%rd99, %rd12, %rd98;
	ld.global.f64 	%fd1605, [%rd99+-16];
	mul.wide.s32 	%rd100, %r1, 8;
	add.s64 	%rd101, %rd6, %rd100;
	st.global.f64 	[%rd101], %fd1605;
	ld.global.u32 	%r100, [%rd13];
	mul.wide.s32 	%rd102, %r100, 8;
	add.s64 	%rd103, %rd11, %rd102;
	ld.global.f64 	%fd1606, [%rd103+-16];
	add.s64 	%rd104, %rd3, %rd102;
	st.global.f64 	[%rd104+-8], %fd1606;
	ld.global.u32 	%r101, [%rd13];
	mul.wide.s32 	%rd105, %r101, 8;
	add.s64 	%rd106, %rd8, %rd105;
	ld.global.f64 	%fd1607, [%rd106+-16];
	add.s64 	%rd107, %rd5, %rd105;
	st.global.f64 	[%rd107+-8], %fd1607;
	ld.global.u32 	%r102, [%rd13];
	mul.wide.s32 	%rd108, %r102, 8;
	add.s64 	%rd109, %rd10, %rd108;
	ld.global.f64 	%fd1608, [%rd109+-16];
	add.s64 	%rd110, %rd2, %rd108;
	st.global.f64 	[%rd110+-8], %fd1608;
	ld.global.u32 	%r103, [%rd13];
	mul.wide.s32 	%rd111, %r103, 8;
	add.s64 	%rd112, %rd9, %rd111;
	ld.global.f64 	%fd1609, [%rd112+-16];
	add.s64 	%rd113, %rd1, %rd111;
	st.global.f64 	[%rd113+-8], %fd1609;
	ld.global.u32 	%r104, [%rd13];
	mul.wide.s32 	%rd114, %r104, 8;
	add.s64 	%rd115, %rd7, %rd114;
	ld.global.f64 	%fd1610, [%rd115+-16];
	add.s64 	%rd116, %rd4, %rd114;
	st.global.f64 	[%rd116+-8], %fd1610;
	bra.uni 	$L__BB12_58;
$L__BB12_5:
	cvt.rn.f64.s32 	%fd347, %r1;
	fma.rn.f64 	%fd1, %fd347, 0d3F547AE147AE147B, 0d3FF0000000000000;
	mul.wide.s32 	%rd38, %r1, 8;
	add.s64 	%rd39, %rd12, %rd38;
	ld.global.f64 	%fd2, [%rd39];
	add.s64 	%rd40, %rd11, %rd38;
	ld.global.f64 	%fd3, [%rd40];
	add.s64 	%rd41, %rd10, %rd38;
	ld.global.f64 	%fd4, [%rd41];
	add.s64 	%rd42, %rd9, %rd38;
	ld.global.f64 	%fd5, [%rd42];
	add.s64 	%rd43, %rd8, %rd38;
	ld.global.f64 	%fd6, [%rd43];
	ld.global.f64 	%fd7, [%rd39+8];
	ld.global.f64 	%fd8, [%rd40+8];
	ld.global.f64 	%fd9, [%rd41+8];
	ld.global.f64 	%fd10, [%rd42+8];
	ld.global.f64 	%fd11, [%rd43+8];
	ld.global.f64 	%fd1643, [%rd39+-8];
	ld.global.f64 	%fd1642, [%rd40+-8];
	ld.global.f64 	%fd1641, [%rd41+-8];
	ld.global.f64 	%fd15, [%rd42+-8];
	ld.global.f64 	%fd1639, [%rd43+-8];
	setp.gt.s32 	%p5, %r1, 1;
	add.s32 	%r31, %r2, -2;
	setp.lt.s32 	%p6, %r1, %r31;
	and.pred  	%p1, %p5, %p6;
	not.pred 	%p7, %p1;
	mov.f64 	%fd1617, %fd11;
	mov.f64 	%fd1618, %fd10;
	mov.f64 	%fd1619, %fd9;
	mov.f64 	%fd1620, %fd8;
	mov.f64 	%fd1621, %fd7;
	mov.f64 	%fd1622, %fd6;
	mov.f64 	%fd1623, %fd5;
	mov.f64 	%fd1624, %fd4;
	mov.f64 	%fd1625, %fd3;
	mov.f64 	%fd1626, %fd2;
	@%p7 bra 	$L__BB12_8;
	add.f64 	%fd348, %fd1, 0dBF547AE147AE147B;
	add.f64 	%fd349, %fd1, 0d3F547AE147AE147B;
	add.f64 	%fd350, %fd1, 0d3F447AE147AE147B;
	sub.f64 	%fd351, %fd1643, %fd2;
	sub.f64 	%fd352, %fd348, %fd1;
	div.rn.f64 	%fd353, %fd351, %fd352;
	sub.f64 	%fd354, %fd2, %fd7;
	sub.f64 	%fd355, %fd1, %fd349;
	div.rn.f64 	%fd356, %fd354, %fd355;
	setp.gt.f64 	%p8, %fd353, 0d0000000000000000;
	setp.lt.f64 	%p9, %fd353, 0d0000000000000000;
	selp.f64 	%fd357, 0dBFF0000000000000, 0d0000000000000000, %p9;
	selp.f64 	%fd358, 0d3FF0000000000000, %fd357, %p8;
	setp.gt.f64 	%p10, %fd356, 0d0000000000000000;
	setp.lt.f64 	%p11, %fd356, 0d0000000000000000;
	selp.f64 	%fd359, 0dBFF0000000000000, 0d0000000000000000, %p11;
	selp.f64 	%fd360, 0d3FF0000000000000, %fd359, %p10;
	add.f64 	%fd361, %fd360, %fd358;
	setp.eq.f64 	%p12, %fd361, 0d0000000000000000;
	mul.f64 	%fd362, %fd361, 0d3FE0000000000000;
	abs.f64 	%fd363, %fd353;
	abs.f64 	%fd364, %fd356;
	min.f64 	%fd365, %fd363, %fd364;
	mul.f64 	%fd366, %fd365, %fd362;
	selp.f64 	%fd367, 0d0000000000000000, %fd366, %p12;
	sub.f64 	%fd368, %fd350, %fd1;
	fma.rn.f64 	%fd369, %fd368, %fd367, %fd2;
	sub.f64 	%fd370, %fd1642, %fd3;
	div.rn.f64 	%fd371, %fd370, %fd352;
	sub.f64 	%fd372, %fd3, %fd8;
	div.rn.f64 	%fd373, %fd372, %fd355;
	setp.gt.f64 	%p13, %fd371, 0d0000000000000000;
	setp.lt.f64 	%p14, %fd371, 0d0000000000000000;
	selp.f64 	%fd374, 0dBFF0000000000000, 0d0000000000000000, %p14;
	selp.f64 	%fd375, 0d3FF0000000000000, %fd374, %p13;
	setp.gt.f64 	%p15, %fd373, 0d0000000000000000;
	setp.lt.f64 	%p16, %fd373, 0d0000000000000000;
	selp.f64 	%fd376, 0dBFF0000000000000, 0d0000000000000000, %p16;
	selp.f64 	%fd377, 0d3FF0000000000000, %fd376, %p15;
	add.f64 	%fd378, %fd377, %fd375;
	setp.eq.f64 	%p17, %fd378, 0d0000000000000000;
	mul.f64 	%fd379, %fd378, 0d3FE0000000000000;
	abs.f64 	%fd380, %fd371;
	abs.f64 	%fd381, %fd373;
	min.f64 	%fd382, %fd380, %fd381;
	mul.f64 	%fd383, %fd382, %fd379;
	selp.f64 	%fd384, 0d0000000000000000, %fd383, %p17;
	fma.rn.f64 	%fd385, %fd368, %fd384, %fd3;
	sub.f64 	%fd386, %fd1641, %fd4;
	div.rn.f64 	%fd387, %fd386, %fd352;
	sub.f64 	%fd388, %fd4, %fd9;
	div.rn.f64 	%fd389, %fd388, %fd355;
	setp.gt.f64 	%p18, %fd387, 0d0000000000000000;
	setp.lt.f64 	%p19, %fd387, 0d0000000000000000;
	selp.f64 	%fd390, 0dBFF0000000000000, 0d0000000000000000, %p19;
	selp.f64 	%fd391, 0d3FF0000000000000, %fd390, %p18;
	setp.gt.f64 	%p20, %fd389, 0d0000000000000000;
	setp.lt.f64 	%p21, %fd389, 0d0000000000000000;
	selp.f64 	%fd392, 0dBFF0000000000000, 0d0000000000000000, %p21;
	selp.f64 	%fd393, 0d3FF0000000000000, %fd392, %p20;
	add.f64 	%fd394, %fd393, %fd391;
	setp.eq.f64 	%p22, %fd394, 0d0000000000000000;
	mul.f64 	%fd395, %fd394, 0d3FE0000000000000;
	abs.f64 	%fd396, %fd387;
	abs.f64 	%fd397, %fd389;
	min.f64 	%fd398, %fd396, %fd397;
	mul.f64 	%fd399, %fd398, %fd395;
	selp.f64 	%fd400, 0d0000000000000000, %fd399, %p22;
	fma.rn.f64 	%fd401, %fd368, %fd400, %fd4;
	sub.f64 	%fd402, %fd15, %fd5;
	div.rn.f64 	%fd403, %fd402, %fd352;
	sub.f64 	%fd404, %fd5, %fd10;
	div.rn.f64 	%fd405, %fd404, %fd355;
	setp.gt.f64 	%p23, %fd403, 0d0000000000000000;
	setp.lt.f64 	%p24, %fd403, 0d0000000000000000;
	selp.f64 	%fd406, 0dBFF0000000000000, 0d0000000000000000, %p24;
	selp.f64 	%fd407, 0d3FF0000000000000, %fd406, %p23;
	setp.gt.f64 	%p25, %fd405, 0d0000000000000000;
	setp.lt.f64 	%p26, %fd405, 0d0000000000000000;
	selp.f64 	%fd408, 0dBFF0000000000000, 0d0000000000000000, %p26;
	selp.f64 	%fd409, 0d3FF0000000000000, %fd408, %p25;
	add.f64 	%fd410, %fd409, %fd407;
	setp.eq.f64 	%p27, %fd410, 0d0000000000000000;
	mul.f64 	%fd411, %fd410, 0d3FE0000000000000;
	abs.f64 	%fd412, %fd403;
	abs.f64 	%fd413, %fd405;
	min.f64 	%fd414, %fd412, %fd413;
	mul.f64 	%fd415, %fd414, %fd411;
	selp.f64 	%fd416, 0d0000000000000000, %fd415, %p27;
	fma.rn.f64 	%fd417, %fd368, %fd416, %fd5;
	sub.f64 	%fd418, %fd1639, %fd6;
	div.rn.f64 	%fd419, %fd418, %fd352;
	sub.f64 	%fd420, %fd6, %fd11;
	div.rn.f64 	%fd421, %fd420, %fd355;
	setp.gt.f64 	%p28, %fd419, 0d0000000000000000;
	setp.lt.f64 	%p29, %fd419, 0d0000000000000000;
	selp.f64 	%fd422, 0dBFF0000000000000, 0d0000000000000000, %p29;
	selp.f64 	%fd423, 0d3FF0000000000000, %fd422, %p28;
	setp.gt.f64 	%p30, %fd421, 0d0000000000000000;
	setp.lt.f64 	%p31, %fd421, 0d0000000000000000;
	selp.f64 	%fd424, 0dBFF0000000000000, 0d0000000000000000, %p31;
	selp.f64 	%fd425, 0d3FF0000000000000, %fd424, %p30;
	add.f64 	%fd426, %fd425, %fd423;
	setp.eq.f64 	%p32, %fd426, 0d0000000000000000;
	mul.f64 	%fd427, %fd426, 0d3FE0000000000000;
	abs.f64 	%fd428, %fd419;
	abs.f64 	%fd429, %fd421;
	min.f64 	%fd430, %fd428, %fd429;
	mul.f64 	%fd431, %fd430, %fd427;
	selp.f64 	%fd432, 0d0000000000000000, %fd431, %p32;
	fma.rn.f64 	%fd1622, %fd368, %fd432, %fd6;
	setp.gtu.f64 	%p33, %fd369, 0d0000000000000000;
	selp.f64 	%fd1626, %fd369, %fd2, %p33;
	setp.gtu.f64 	%p34, %fd385, 0d0000000000000000;
	selp.f64 	%fd1625, %fd385, %fd3, %p34;
	setp.gtu.f64 	%p35, %fd401, 0d0000000000000000;
	selp.f64 	%fd1624, %fd401, %fd4, %p35;
	setp.gtu.f64 	%p36, %fd417, 0d0000000000000000;
	selp.f64 	%fd1623, %fd417, %fd5, %p36;
	add.f64 	%fd433, %fd1, 0d3F647AE147AE147B;
	mul.wide.u32 	%rd44, %r1, 8;
	add.s64 	%rd45, %rd12, %rd44;
	ld.global.f64 	%fd434, [%rd45+16];
	sub.f64 	%fd435, %fd7, %fd434;
	sub.f64 	%fd436, %fd349, %fd433;
	div.rn.f64 	%fd437, %fd435, %fd436;
	setp.gt.f64 	%p37, %fd437, 0d0000000000000000;
	setp.lt.f64 	%p38, %fd437, 0d0000000000000000;
	selp.f64 	%fd438, 0dBFF0000000000000, 0d0000000000000000, %p38;
	selp.f64 	%fd439, 0d3FF0000000000000, %fd438, %p37;
	add.f64 	%fd440, %fd360, %fd439;
	setp.eq.f64 	%p39, %fd440, 0d0000000000000000;
	mul.f64 	%fd441, %fd440, 0d3FE0000000000000;
	abs.f64 	%fd442, %fd437;
	min.f64 	%fd443, %fd364, %fd442;
	mul.f64 	%fd444, %fd443, %fd441;
	selp.f64 	%fd445, 0d0000000000000000, %fd444, %p39;
	sub.f64 	%fd446, %fd350, %fd349;
	fma.rn.f64 	%fd447, %fd446, %fd445, %fd7;
	add.s64 	%rd46, %rd11, %rd44;
	ld.global.f64 	%fd448, [%rd46+16];
	sub.f64 	%fd449, %fd8, %fd448;
	div.rn.f64 	%fd450, %fd449, %fd436;
	setp.gt.f64 	%p40, %fd450, 0d0000000000000000;
	setp.lt.f64 	%p41, %fd450, 0d0000000000000000;
	selp.f64 	%fd451, 0dBFF0000000000000, 0d0000000000000000, %p41;
	selp.f64 	%fd452, 0d3FF0000000000000, %fd451, %p40;
	add.f64 	%fd453, %fd377, %fd452;
	setp.eq.f64 	%p42, %fd453, 0d0000000000000000;
	mul.f64 	%fd454, %fd453, 0d3FE0000000000000;
	abs.f64 	%fd455, %fd450;
	min.f64 	%fd456, %fd381, %fd455;
	mul.f64 	%fd457, %fd456, %fd454;
	selp.f64 	%fd458, 0d0000000000000000, %fd457, %p42;
	fma.rn.f64 	%fd459, %fd446, %fd458, %fd8;
	add.s64 	%rd47, %rd10, %rd44;
	ld.global.f64 	%fd460, [%rd47+16];
	sub.f64 	%fd461, %fd9, %fd460;
	div.rn.f64 	%fd462, %fd461, %fd436;
	setp.gt.f64 	%p43, %fd462, 0d0000000000000000;
	setp.lt.f64 	%p44, %fd462, 0d0000000000000000;
	selp.f64 	%fd463, 0dBFF0000000000000, 0d0000000000000000, %p44;
	selp.f64 	%fd464, 0d3FF0000000000000, %fd463, %p43;
	add.f64 	%fd465, %fd393, %fd464;
	setp.eq.f64 	%p45, %fd465, 0d0000000000000000;
	mul.f64 	%fd466, %fd465, 0d3FE0000000000000;
	abs.f64 	%fd467, %fd462;
	min.f64 	%fd468, %fd397, %fd467;
	mul.f64 	%fd469, %fd468, %fd466;
	selp.f64 	%fd470, 0d0000000000000000, %fd469, %p45;
	fma.rn.f64 	%fd471, %fd446, %fd470, %fd9;
	add.s64 	%rd48, %rd9, %rd44;
	ld.global.f64 	%fd472, [%rd48+16];
	sub.f64 	%fd473, %fd10, %fd472;
	div.rn.f64 	%fd474, %fd473, %fd436;
	setp.gt.f64 	%p46, %fd474, 0d0000000000000000;
	setp.lt.f64 	%p47, %fd474, 0d0000000000000000;
	selp.f64 	%fd475, 0dBFF0000000000000, 0d0000000000000000, %p47;
	selp.f64 	%fd476, 0d3FF0000000000000, %fd475, %p46;
	add.f64 	%fd477, %fd409, %fd476;
	setp.eq.f64 	%p48, %fd477, 0d0000000000000000;
	mul.f64 	%fd478, %fd477, 0d3FE0000000000000;
	abs.f64 	%fd479, %fd474;
	min.f64 	%fd480, %fd413, %fd479;
	mul.f64 	%fd481, %fd480, %fd478;
	selp.f64 	%fd482, 0d0000000000000000, %fd481, %p48;
	fma.rn.f64 	%fd1618, %fd446, %fd482, %fd10;
	add.s64 	%rd49, %rd8, %rd44;
	ld.global.f64 	%fd483, [%rd49+16];
	sub.f64 	%fd484, %fd11, %fd483;
	div.rn.f64 	%fd485, %fd484, %fd436;
	setp.gt.f64 	%p49, %fd485, 0d0000000000000000;
	setp.lt.f64 	%p50, %fd485, 0d0000000000000000;
	selp.f64 	%fd486, 0dBFF0000000000000, 0d0000000000000000, %p50;
	selp.f64 	%fd487, 0d3FF0000000000000, %fd486, %p49;
	add.f64 	%fd488, %fd425, %fd487;
	setp.eq.f64 	%p51, %fd488, 0d0000000000000000;
	mul.f64 	%fd489, %fd488, 0d3FE0000000000000;
	abs.f64 	%fd490, %fd485;
	min.f64 	%fd491, %fd429, %fd490;
	mul.f64 	%fd492, %fd491, %fd489;
	selp.f64 	%fd493, 0d0000000000000000, %fd492, %p51;
	fma.rn.f64 	%fd1617, %fd446, %fd493, %fd11;
	setp.gtu.f64 	%p52, %fd447, 0d0000000000000000;
	selp.f64 	%fd1621, %fd447, %fd7, %p52;
	setp.gtu.f64 	%p53, %fd459, 0d0000000000000000;
	selp.f64 	%fd1620, %fd459, %fd8, %p53;
	setp.gtu.f64 	%p54, %fd471, 0d0000000000000000;
	selp.f64 	%fd1619, %fd471, %fd9, %p54;
	setp.gtu.f64 	%p55, %fd1618, 0d0000000000000000;
	@%p55 bra 	$L__BB12_8;
	mov.f64 	%fd1618, %fd10;
$L__BB12_8:
	ld.param.u64 	%rd127, [_Z20calcul_component_mgdPdS_S_S_S_S_S_S_S_S_S_S_S_S_Pi_param_10];
	mov.u32 	%r32, %ctaid.x;
	mov.u32 	%r33, %ntid.x;
	mov.u32 	%r34, %tid.x;
	mad.lo.s32 	%r35, %r32, %r33, %r34;
	cvt.rn.f64.s32 	%fd494, %r35;
	fma.rn.f64 	%fd495, %fd494, 0d3F547AE147AE147B, 0d3FF0000000000000;
	add.f64 	%fd496, %fd495, 0d3F447AE147AE147B;
	mul.f64 	%fd497, %fd496, %fd496;
	mov.f64 	%fd498, 0d0000000000000000;
	div.rn.f64 	%fd499, %fd498, %fd497;
	cvta.to.global.u64 	%rd50, %rd127;
	mul.wide.s32 	%rd51, %r35, 8;
	add.s64 	%rd52, %rd50, %rd51;
	div.rn.f64 	%fd500, %fd499, 0d400C5BF891B4EF6A;
	ld.global.f64 	%fd37, [%rd52];
	div.rn.f64 	%fd38, %fd37, 0d400C5BF891B4EF6A;
	ld.global.f64 	%fd501, [%rd52+8];
	div.rn.f64 	%fd502, %fd501, 0d400C5BF891B4EF6A;
	add.f64 	%fd39, %fd1622, 0d0000000000000000;
	fma.rn.f64 	%fd40, %fd1622, 0d0000000000000000, 0d0000000000000000;
	add.f64 	%fd41, %fd1617, 0d0000000000000000;
	fma.rn.f64 	%fd42, %fd1617, 0d0000000000000000, 0d0000000000000000;
	mul.f64 	%fd503, %fd38, 0d0000000000000000;
	add.f64 	%fd43, %fd500, %fd503;
	fma.rn.f64 	%fd504, %fd500, 0d0000000000000000, %fd38;
	add.f64 	%fd44, %fd504, 0d0000000000000000;
	fma.rn.f64 	%fd505, %fd500, 0d0000000000000000, %fd503;
	add.f64 	%fd45, %fd505, 0d0000000000000000;
	mul.f64 	%fd506, %fd502, 0d0000000000000000;
	add.f64 	%fd46, %fd500, %fd506;
	fma.rn.f64 	%fd507, %fd500, 0d0000000000000000, %fd502;
	add.f64 	%fd47, %fd507, 0d0000000000000000;
	fma.rn.f64 	%fd508, %fd500, 0d0000000000000000, %fd506;
	add.f64 	%fd48, %fd508, 0d0000000000000000;
	mul.f64 	%fd509, %fd38, %fd38;
	fma.rn.f64 	%fd49, %fd500, %fd500, %fd509;
	mul.f64 	%fd510, %fd502, %fd502;
	fma.rn.f64 	%fd50, %fd500, %fd500, %fd510;
	mul.f64 	%fd511, %fd1622, %fd1622;
	mul.f64 	%fd51, %fd511, 0d3FE0000000000000;
	mul.f64 	%fd512, %fd1617, %fd1617;
	mul.f64 	%fd52, %fd512, 0d3FE0000000000000;
	fma.rn.f64 	%fd513, %fd1625, 0d3FFAAAAAAAAAAAAB, %fd49;
	mul.f64 	%fd514, %fd513, %fd513;
	mul.f64 	%fd515, %fd1625, 0d401AAAAAAAAAAAAB;
	mul.f64 	%fd516, %fd43, %fd43;
	mul.f64 	%fd517, %fd515, %fd516;
	sub.f64 	%fd518, %fd514, %fd517;
	sqrt.rn.f64 	%fd519, %fd518;
	add.f64 	%fd520, %fd513, %fd519;
	add.f64 	%fd521, %fd1626, %fd1626;
	div.rn.f64 	%fd522, %fd520, %fd521;
	sqrt.rn.f64 	%fd523, %fd522;
	fma.rn.f64 	%fd524, %fd1620, 0d3FFAAAAAAAAAAAAB, %fd50;
	mul.f64 	%fd525, %fd524, %fd524;
	mul.f64 	%fd526, %fd1620, 0d401AAAAAAAAAAAAB;
	mul.f64 	%fd527, %fd46, %fd46;
	mul.f64 	%fd528, %fd526, %fd527;
	sub.f64 	%fd529, %fd525, %fd528;
	sqrt.rn.f64 	%fd530, %fd529;
	add.f64 	%fd531, %fd524, %fd530;
	add.f64 	%fd532, %fd1621, %fd1621;
	div.rn.f64 	%fd533, %fd531, %fd532;
	sqrt.rn.f64 	%fd534, %fd533;
	min.f64 	%fd53, %fd39, %fd41;
	max.f64 	%fd535, %fd523, %fd534;
	sub.f64 	%fd54, %fd53, %fd535;
	max.f64 	%fd55, %fd39, %fd41;
	add.f64 	%fd56, %fd55, %fd535;
	fma.rn.f64 	%fd536, %fd49, 0d3FE0000000000000, %fd1625;
	fma.rn.f64 	%fd537, %fd50, 0d3FE0000000000000, %fd1620;
	sub.f64 	%fd538, %fd56, %fd41;
	sub.f64 	%fd539, %fd54, %fd39;
	mul.f64 	%fd57, %fd1621, %fd538;
	mul.f64 	%fd540, %fd41, %fd57;
	mul.f64 	%fd58, %fd1626, %fd539;
	mul.f64 	%fd541, %fd39, %fd58;
	sub.f64 	%fd542, %fd540, %fd541;
	sub.f64 	%fd543, %fd542, %fd537;
	add.f64 	%fd544, %fd536, %fd543;
	sub.f64 	%fd545, %fd57, %fd58;
	div.rn.f64 	%fd59, %fd544, %fd545;
	div.rn.f64 	%fd546, %fd1625, 0d3FE5555555555556;
	fma.rn.f64 	%fd547, %fd51, %fd1626, %fd546;
	fma.rn.f64 	%fd60, %fd49, 0d3FE0000000000000, %fd547;
	div.rn.f64 	%fd548, %fd1620, 0d3FE5555555555556;
	fma.rn.f64 	%fd549, %fd52, %fd1621, %fd548;
	fma.rn.f64 	%fd61, %fd50, 0d3FE0000000000000, %fd549;
	mul.f64 	%fd1633, %fd39, %fd1626;
	fma.rn.f64 	%fd550, %fd39, %fd1633, %fd536;
	sub.f64 	%fd1632, %fd550, %fd516;
	mul.f64 	%fd551, %fd40, %fd1633;
	mul.f64 	%fd552, %fd43, %fd44;
	sub.f64 	%fd1631, %fd551, %fd552;
	mul.f64 	%fd553, %fd43, %fd45;
	sub.f64 	%fd1630, %fd551, %fd553;
	add.f64 	%fd554, %fd60, %fd536;
	mul.f64 	%fd555, %fd39, %fd554;
	mul.f64 	%fd556, %fd40, %fd44;
	fma.rn.f64 	%fd557, %fd39, %fd43, %fd556;
	fma.rn.f64 	%fd558, %fd40, %fd45, %fd557;
	mul.f64 	%fd559, %fd43, %fd558;
	sub.f64 	%fd1629, %fd555, %fd559;
	mul.f64 	%fd560, %fd39, %fd44;
	mul.f64 	%fd561, %fd40, %fd43;
	sub.f64 	%fd1628, %fd560, %fd561;
	mul.f64 	%fd562, %fd39, %fd45;
	sub.f64 	%fd1627, %fd562, %fd561;
	mul.f64 	%fd69, %fd41, %fd1621;
	fma.rn.f64 	%fd563, %fd41, %fd69, %fd537;
	sub.f64 	%fd70, %fd563, %fd527;
	mul.f64 	%fd564, %fd42, %fd69;
	mul.f64 	%fd565, %fd46, %fd47;
	sub.f64 	%fd566, %fd564, %fd565;
	mul.f64 	%fd567, %fd46, %fd48;
	sub.f64 	%fd568, %fd564, %fd567;
	add.f64 	%fd569, %fd61, %fd537;
	mul.f64 	%fd570, %fd41, %fd569;
	mul.f64 	%fd571, %fd42, %fd47;
	fma.rn.f64 	%fd572, %fd41, %fd46, %fd571;
	fma.rn.f64 	%fd573, %fd42, %fd48, %fd572;
	mul.f64 	%fd574, %fd46, %fd573;
	sub.f64 	%fd71, %fd570, %fd574;
	mul.f64 	%fd575, %fd41, %fd47;
	mul.f64 	%fd576, %fd42, %fd46;
	sub.f64 	%fd577, %fd575, %fd576;
	mul.f64 	%fd578, %fd41, %fd48;
	sub.f64 	%fd579, %fd578, %fd576;
	mul.f64 	%fd580, %fd40, %fd1626;
	mul.f64 	%fd581, %fd42, %fd1621;
	mul.f64 	%fd582, %fd56, %fd46;
	mul.f64 	%fd583, %fd54, %fd43;
	sub.f64 	%fd584, %fd582, %fd583;
	add.f64 	%fd585, %fd584, 0d0000000000000000;
	sub.f64 	%fd586, %fd56, %fd54;
	div.rn.f64 	%fd587, %fd585, %fd586;
	mul.f64 	%fd588, %fd56, %fd47;
	mul.f64 	%fd589, %fd54, %fd44;
	sub.f64 	%fd590, %fd588, %fd589;
	add.f64 	%fd591, %fd1628, %fd590;
	sub.f64 	%fd592, %fd591, %fd577;
	div.rn.f64 	%fd72, %fd592, %fd586;
	mul.f64 	%fd593, %fd56, %fd48;
	mul.f64 	%fd594, %fd54, %fd45;
	sub.f64 	%fd595, %fd593, %fd594;
	add.f64 	%fd596, %fd1627, %fd595;
	sub.f64 	%fd597, %fd596, %fd579;
	div.rn.f64 	%fd73, %fd597, %fd586;
	sub.f64 	%fd598, %fd54, %fd59;
	sub.f64 	%fd599, %fd56, %fd59;
	div.rn.f64 	%fd600, %fd539, %fd598;
	div.rn.f64 	%fd601, %fd538, %fd599;
	mul.f64 	%fd74, %fd56, %fd1621;
	mul.f64 	%fd75, %fd54, %fd1626;
	sub.f64 	%fd602, %fd74, %fd75;
	add.f64 	%fd603, %fd1633, %fd602;
	sub.f64 	%fd604, %fd603, %fd69;
	div.rn.f64 	%fd605, %fd604, %fd586;
	mul.f64 	%fd606, %fd56, %fd69;
	mul.f64 	%fd607, %fd54, %fd1633;
	sub.f64 	%fd608, %fd606, %fd607;
	add.f64 	%fd609, %fd1632, %fd608;
	sub.f64 	%fd610, %fd609, %fd70;
	div.rn.f64 	%fd611, %fd610, %fd586;
	mul.f64 	%fd76, %fd56, %fd581;
	mul.f64 	%fd77, %fd54, %fd580;
	sub.f64 	%fd612, %fd76, %fd77;
	add.f64 	%fd613, %fd1631, %fd612;
	sub.f64 	%fd614, %fd613, %fd566;
	div.rn.f64 	%fd615, %fd614, %fd586;
	add.f64 	%fd616, %fd1630, %fd612;
	sub.f64 	%fd617, %fd616, %fd568;
	div.rn.f64 	%fd618, %fd617, %fd586;
	sub.f64 	%fd619, %fd59, %fd41;
	fma.rn.f64 	%fd620, %fd57, %fd619, %fd537;
	sub.f64 	%fd621, %fd59, %fd39;
	fma.rn.f64 	%fd622, %fd58, %fd621, %fd536;
	add.f64 	%fd623, %fd620, %fd622;
	mul.f64 	%fd624, %fd623, 0d3FE0000000000000;
	div.rn.f64 	%fd78, %fd615, %fd605;
	div.rn.f64 	%fd79, %fd618, %fd605;
	mul.f64 	%fd625, %fd72, %fd615;
	fma.rn.f64 	%fd626, %fd587, %fd611, %fd625;
	fma.rn.f64 	%fd627, %fd73, %fd618, %fd626;
	div.rn.f64 	%fd628, %fd627, %fd605;
	mul.f64 	%fd629, %fd59, %fd624;
	mul.f64 	%fd630, %fd41, %fd537;
	sub.f64 	%fd631, %fd629, %fd630;
	sub.f64 	%fd632, %fd573, %fd628;
	fma.rn.f64 	%fd633, %fd587, %fd632, %fd631;
	div.rn.f64 	%fd634, %fd633, %fd599;
	fma.rn.f64 	%fd80, %fd61, %fd601, %fd634;
	mul.f64 	%fd635, %fd39, %fd536;
	sub.f64 	%fd636, %fd629, %fd635;
	sub.f64 	%fd637, %fd558, %fd628;
	fma.rn.f64 	%fd638, %fd587, %fd637, %fd636;
	div.rn.f64 	%fd639, %fd638, %fd598;
	fma.rn.f64 	%fd81, %fd60, %fd600, %fd639;
	setp.ge.f64 	%p56, %fd54, 0d0000000000000000;
	@%p56 bra 	$L__BB12_13;
	setp.geu.f64 	%p57, %fd54, 0d0000000000000000;
	setp.ltu.f64 	%p58, %fd59, 0d0000000000000000;
	or.pred  	%p59, %p57, %p58;
	@%p59 bra 	$L__BB12_11;
	sub.f64 	%fd667, %fd54, %fd59;
	div.rn.f64 	%fd668, %fd58, %fd667;
	fma.rn.f64 	%fd669, %fd54, %fd668, %fd1633;
	sub.f64 	%fd82, %fd669, %fd75;
	mul.f64 	%fd670, %fd59, %fd668;
	fma.rn.f64 	%fd671, %fd54, %fd670, %fd1632;
	mul.f64 	%fd672, %fd54, %fd1633;
	sub.f64 	%fd1632, %fd671, %fd672;
	mul.f64 	%fd673, %fd668, %fd78;
	mul.f64 	%fd674, %fd40, %fd1633;
	mul.f64 	%fd675, %fd43, %fd44;
	sub.f64 	%fd676, %fd674, %fd675;
	fma.rn.f64 	%fd677, %fd54, %fd673, %fd676;
	sub.f64 	%fd1631, %fd677, %fd77;
	mul.f64 	%fd678, %fd668, %fd79;
	mul.f64 	%fd679, %fd43, %fd45;
	sub.f64 	%fd680, %fd674, %fd679;
	fma.rn.f64 	%fd681, %fd54, %fd678, %fd680;
	sub.f64 	%fd1630, %fd681, %fd77;
	fma.rn.f64 	%fd682, %fd54, %fd81, %fd1629;
	mul.f64 	%fd683, %fd54, %fd60;
	sub.f64 	%fd1629, %fd682, %fd683;
	mul.f64 	%fd684, %fd39, %fd44;
	mul.f64 	%fd685, %fd40, %fd43;
	sub.f64 	%fd686, %fd684, %fd685;
	fma.rn.f64 	%fd687, %fd54, %fd72, %fd686;
	mul.f64 	%fd688, %fd54, %fd44;
	sub.f64 	%fd1628, %fd687, %fd688;
	mul.f64 	%fd689, %fd39, %fd45;
	sub.f64 	%fd690, %fd689, %fd685;
	fma.rn.f64 	%fd691, %fd54, %fd73, %fd690;
	mul.f64 	%fd692, %fd54, %fd45;
	sub.f64 	%fd1627, %fd691, %fd692;
	mov.f64 	%fd1633, %fd82;
	bra.uni 	$L__BB12_13;
$L__BB12_11:
	mul.f64 	%fd644, %fd46, %fd47;
	sub.f64 	%fd1631, %fd564, %fd644;
	mul.f64 	%fd645, %fd46, %fd48;
	sub.f64 	%fd1630, %fd564, %fd645;
	setp.leu.f64 	%p60, %fd56, 0d0000000000000000;
	setp.geu.f64 	%p61, %fd59, 0d0000000000000000;
	or.pred  	%p62, %p60, %p61;
	mov.f64 	%fd1627, %fd579;
	mov.f64 	%fd1628, %fd577;
	mov.f64 	%fd1629, %fd71;
	mov.f64 	%fd1632, %fd70;
	mov.f64 	%fd1633, %fd69;
	@%p62 bra 	$L__BB12_13;
	div.rn.f64 	%fd647, %fd57, %fd599;
	fma.rn.f64 	%fd648, %fd56, %fd647, %fd69;
	sub.f64 	%fd1633, %fd648, %fd74;
	mul.f64 	%fd649, %fd59, %fd647;
	fma.rn.f64 	%fd650, %fd56, %fd649, %fd70;
	mul.f64 	%fd651, %fd56, %fd69;
	sub.f64 	%fd1632, %fd650, %fd651;
	mul.f64 	%fd652, %fd647, %fd78;
	sub.f64 	%fd655, %fd564, %fd644;
	fma.rn.f64 	%fd656, %fd56, %fd652, %fd655;
	sub.f64 	%fd1631, %fd656, %fd76;
	mul.f64 	%fd657, %fd647, %fd79;
	sub.f64 	%fd659, %fd564, %fd645;
	fma.rn.f64 	%fd660, %fd56, %fd657, %fd659;
	sub.f64 	%fd1630, %fd660, %fd76;
	fma.rn.f64 	%fd661, %fd56, %fd80, %fd71;
	mul.f64 	%fd662, %fd56, %fd61;
	sub.f64 	%fd1629, %fd661, %fd662;
	fma.rn.f64 	%fd663, %fd56, %fd72, %fd577;
	mul.f64 	%fd664, %fd56, %fd47;
	sub.f64 	%fd1628, %fd663, %fd664;
	fma.rn.f64 	%fd665, %fd56, %fd73, %fd579;
	mul.f64 	%fd666, %fd56, %fd48;
	sub.f64 	%fd1627, %fd665, %fd666;
$L__BB12_13:
	abs.f64 	%fd693, %fd56;
	abs.f64 	%fd694, %fd54;
	max.f64 	%fd695, %fd694, %fd693;
	sub.f64 	%fd696, %fd46, %fd43;
	mul.f64 	%fd697, %fd696, %fd695;
	fma.rn.f64 	%fd698, %fd1631, 0d0000000000000000, %fd1632;
	fma.rn.f64 	%fd107, %fd1630, 0d0000000000000000, %fd698;
	mul.f64 	%fd699, %fd697, 0d0000000000000000;
	sub.f64 	%fd700, %fd1628, %fd699;
	fma.rn.f64 	%fd701, %fd1627, 0d0000000000000000, %fd700;
	mul.f64 	%fd108, %fd701, 0d400C5BF891B4EF6A;
	mov.f64 	%fd702, 0d3F30624DD2F1A9FC;
	div.rn.f64 	%fd109, %fd702, %fd695;
	fma.rn.f64 	%fd703, %fd1623, 0d3FFAAAAAAAAAAAAB, %fd49;
	mul.f64 	%fd704, %fd703, %fd703;
	mul.f64 	%fd705, %fd1623, 0d401AAAAAAAAAAAAB;
	mul.f64 	%fd706, %fd43, %fd43;
	mul.f64 	%fd707, %fd705, %fd706;
	sub.f64 	%fd708, %fd704, %fd707;
	sqrt.rn.f64 	%fd709, %fd708;
	add.f64 	%fd710, %fd703, %fd709;
	add.f64 	%fd711, %fd1624, %fd1624;
	div.rn.f64 	%fd712, %fd710, %fd711;
	sqrt.rn.f64 	%fd713, %fd712;
	fma.rn.f64 	%fd714, %fd1618, 0d3FFAAAAAAAAAAAAB, %fd50;
	mul.f64 	%fd715, %fd714, %fd714;
	mul.f64 	%fd716, %fd1618, 0d401AAAAAAAAAAAAB;
	mul.f64 	%fd717, %fd46, %fd46;
	mul.f64 	%fd718, %fd716, %fd717;
	sub.f64 	%fd719, %fd715, %fd718;
	sqrt.rn.f64 	%fd720, %fd719;
	add.f64 	%fd721, %fd714, %fd720;
	add.f64 	%fd722, %fd1619, %fd1619;
	div.rn.f64 	%fd723, %fd721, %fd722;
	sqrt.rn.f64 	%fd724, %fd723;
	max.f64 	%fd725, %fd713, %fd724;
	sub.f64 	%fd110, %fd53, %fd725;
	add.f64 	%fd111, %fd55, %fd725;
	fma.rn.f64 	%fd726, %fd49, 0d3FE0000000000000, %fd1623;
	fma.rn.f64 	%fd727, %fd50, 0d3FE0000000000000, %fd1618;
	sub.f64 	%fd728, %fd111, %fd41;
	sub.f64 	%fd729, %fd110, %fd39;
	mul.f64 	%fd730, %fd1619, %fd728;
	mul.f64 	%fd731, %fd41, %fd730;
	mul.f64 	%fd732, %fd1624, %fd729;
	mul.f64 	%fd733, %fd39, %fd732;
	sub.f64 	%fd734, %fd731, %fd733;
	sub.f64 	%fd735, %fd734, %fd727;
	add.f64 	%fd736, %fd726, %fd735;
	sub.f64 	%fd737, %fd730, %fd732;
	div.rn.f64 	%fd112, %fd736, %fd737;
	abs.f64 	%fd738, %fd110;
	abs.f64 	%fd739, %fd111;
	max.f64 	%fd740, %fd738, %fd739;
	div.rn.f64 	%fd113, %fd702, %fd740;
	div.rn.f64 	%fd741, %fd1623, 0d3FE5555555555556;
	fma.rn.f64 	%fd742, %fd1624, %fd51, %fd741;
	fma.rn.f64 	%fd114, %fd49, 0d3FE0000000000000, %fd742;
	div.rn.f64 	%fd743, %fd1618, 0d3FE5555555555556;
	fma.rn.f64 	%fd744, %fd1619, %fd52, %fd743;
	fma.rn.f64 	%fd115, %fd50, 0d3FE0000000000000, %fd744;
	mul.f64 	%fd1634, %fd39, %fd1624;
	fma.rn.f64 	%fd745, %fd39, %fd1634, %fd726;
	sub.f64 	%fd1635, %fd745, %fd706;
	mul.f64 	%fd746, %fd40, %fd1634;
	mul.f64 	%fd747, %fd43, %fd44;
	sub.f64 	%fd1636, %fd746, %fd747;
	mul.f64 	%fd748, %fd43, %fd45;
	sub.f64 	%fd1637, %fd746, %fd748;
	add.f64 	%fd749, %fd114, %fd726;
	mul.f64 	%fd750, %fd39, %fd749;
	mul.f64 	%fd751, %fd40, %fd44;
	fma.rn.f64 	%fd752, %fd39, %fd43, %fd751;
	fma.rn.f64 	%fd753, %fd40, %fd45, %fd752;
	mul.f64 	%fd754, %fd43, %fd753;
	sub.f64 	%fd1638, %fd750, %fd754;
	mul.f64 	%fd121, %fd41, %fd1619;
	fma.rn.f64 	%fd755, %fd41, %fd121, %fd727;
	sub.f64 	%fd122, %fd755, %fd717;
	mul.f64 	%fd756, %fd42, %fd121;
	mul.f64 	%fd757, %fd46, %fd47;
	sub.f64 	%fd123, %fd756, %fd757;
	mul.f64 	%fd758, %fd46, %fd48;
	sub.f64 	%fd124, %fd756, %fd758;
	add.f64 	%fd759, %fd115, %fd727;
	mul.f64 	%fd760, %fd41, %fd759;
	mul.f64 	%fd761, %fd42, %fd47;
	fma.rn.f64 	%fd762, %fd41, %fd46, %fd761;
	fma.rn.f64 	%fd763, %fd42, %fd48, %fd762;
	mul.f64 	%fd764, %fd46, %fd763;
	sub.f64 	%fd125, %fd760, %fd764;
	mul.f64 	%fd765, %fd1624, %fd40;
	mul.f64 	%fd766, %fd1619, %fd42;
	mul.f64 	%fd767, %fd111, %fd46;
	mul.f64 	%fd768, %fd110, %fd43;
	sub.f64 	%fd769, %fd767, %fd768;
	add.f64 	%fd770, %fd769, 0d0000000000000000;
	sub.f64 	%fd771, %fd111, %fd110;
	div.rn.f64 	%fd772, %fd770, %fd771;
	mul.f64 	%fd773, %fd111, %fd47;
	mul.f64 	%fd774, %fd110, %fd44;
	sub.f64 	%fd775, %fd773, %fd774;
	mul.f64 	%fd776, %fd39, %fd44;
	mul.f64 	%fd777, %fd40, %fd43;
	sub.f64 	%fd778, %fd776, %fd777;
	add.f64 	%fd779, %fd778, %fd775;
	mul.f64 	%fd780, %fd41, %fd47;
	mul.f64 	%fd781, %fd42, %fd46;
	sub.f64 	%fd782, %fd780, %fd781;
	sub.f64 	%fd783, %fd779, %fd782;
	div.rn.f64 	%fd784, %fd783, %fd771;
	mul.f64 	%fd785, %fd111, %fd48;
	mul.f64 	%fd786, %fd110, %fd45;
	sub.f64 	%fd787, %fd785, %fd786;
	mul.f64 	%fd788, %fd39, %fd45;
	sub.f64 	%fd789, %fd788, %fd777;
	add.f64 	%fd790, %fd789, %fd787;
	mul.f64 	%fd791, %fd41, %fd48;
	sub.f64 	%fd792, %fd791, %fd781;
	sub.f64 	%fd793, %fd790, %fd792;
	div.rn.f64 	%fd794, %fd793, %fd771;
	sub.f64 	%fd795, %fd110, %fd112;
	div.rn.f64 	%fd126, %fd732, %fd795;
	sub.f64 	%fd796, %fd111, %fd112;
	div.rn.f64 	%fd127, %fd730, %fd796;
	div.rn.f64 	%fd797, %fd729, %fd795;
	div.rn.f64 	%fd798, %fd728, %fd796;
	mul.f64 	%fd128, %fd111, %fd1619;
	mul.f64 	%fd129, %fd110, %fd1624;
	sub.f64 	%fd799, %fd128, %fd129;
	add.f64 	%fd800, %fd1634, %fd799;
	sub.f64 	%fd801, %fd800, %fd121;
	div.rn.f64 	%fd802, %fd801, %fd771;
	mul.f64 	%fd130, %fd111, %fd121;
	mul.f64 	%fd131, %fd110, %fd1634;
	sub.f64 	%fd803, %fd130, %fd131;
	add.f64 	%fd804, %fd1635, %fd803;
	sub.f64 	%fd805, %fd804, %fd122;
	div.rn.f64 	%fd806, %fd805, %fd771;
	mul.f64 	%fd132, %fd111, %fd766;
	mul.f64 	%fd133, %fd110, %fd765;
	sub.f64 	%fd807, %fd132, %fd133;
	add.f64 	%fd808, %fd1636, %fd807;
	sub.f64 	%fd809, %fd808, %fd123;
	div.rn.f64 	%fd810, %fd809, %fd771;
	add.f64 	%fd811, %fd1637, %fd807;
	sub.f64 	%fd812, %fd811, %fd124;
	div.rn.f64 	%fd813, %fd812, %fd771;
	sub.f64 	%fd814, %fd112, %fd41;
	fma.rn.f64 	%fd815, %fd730, %fd814, %fd727;
	sub.f64 	%fd816, %fd112, %fd39;
	fma.rn.f64 	%fd817, %fd732, %fd816, %fd726;
	add.f64 	%fd818, %fd815, %fd817;
	mul.f64 	%fd819, %fd818, 0d3FE0000000000000;
	div.rn.f64 	%fd134, %fd810, %fd802;
	div.rn.f64 	%fd135, %fd813, %fd802;
	mul.f64 	%fd820, %fd784, %fd810;
	fma.rn.f64 	%fd821, %fd772, %fd806, %fd820;
	fma.rn.f64 	%fd822, %fd794, %fd813, %fd821;
	div.rn.f64 	%fd823, %fd822, %fd802;
	mul.f64 	%fd824, %fd112, %fd819;
	mul.f64 	%fd825, %fd41, %fd727;
	sub.f64 	%fd826, %fd824, %fd825;
	sub.f64 	%fd827, %fd763, %fd823;
	fma.rn.f64 	%fd828, %fd772, %fd827, %fd826;
	div.rn.f64 	%fd829, %fd828, %fd796;
	fma.rn.f64 	%fd136, %fd115, %fd798, %fd829;
	mul.f64 	%fd830, %fd39, %fd726;
	sub.f64 	%fd831, %fd824, %fd830;
	sub.f64 	%fd832, %fd753, %fd823;
	fma.rn.f64 	%fd833, %fd772, %fd832, %fd831;
	div.rn.f64 	%fd834, %fd833, %fd795;
	fma.rn.f64 	%fd137, %fd114, %fd797, %fd834;
	setp.ge.f64 	%p63, %fd110, 0d0000000000000000;
	@%p63 bra 	$L__BB12_18;
	setp.geu.f64 	%p64, %fd110, 0d0000000000000000;
	setp.ltu.f64 	%p65, %fd112, 0d0000000000000000;
	or.pred  	%p66, %p64, %p65;
	@%p66 bra 	$L__BB12_16;
	fma.rn.f64 	%fd844, %fd110, %fd126, %fd1634;
	sub.f64 	%fd1634, %fd844, %fd129;
	mul.f64 	%fd845, %fd112, %fd126;
	fma.rn.f64 	%fd846, %fd110, %fd845, %fd1635;
	sub.f64 	%fd1635, %fd846, %fd131;
	mul.f64 	%fd847, %fd126, %fd134;
	fma.rn.f64 	%fd848, %fd110, %fd847, %fd1636;
	sub.f64 	%fd1636, %fd848, %fd133;
	mul.f64 	%fd849, %fd126, %fd135;
	fma.rn.f64 	%fd850, %fd110, %fd849, %fd1637;
	sub.f64 	%fd1637, %fd850, %fd133;
	fma.rn.f64 	%fd851, %fd110, %fd137, %fd1638;
	mul.f64 	%fd852, %fd110, %fd114;
	sub.f64 	%fd1638, %fd851, %fd852;
	bra.uni 	$L__BB12_18;
$L__BB12_16:
	setp.leu.f64 	%p67, %fd111, 0d0000000000000000;
	setp.geu.f64 	%p68, %fd112, 0d0000000000000000;
	or.pred  	%p69, %p67, %p68;
	mov.f64 	%fd1634, %fd121;
	mov.f64 	%fd1635, %fd122;
	mov.f64 	%fd1636, %fd123;
	mov.f64 	%fd1637, %fd124;
	mov.f64 	%fd1638, %fd125;
	@%p69 bra 	$L__BB12_18;
	fma.rn.f64 	%fd835, %fd111, %fd127, %fd121;
	sub.f64 	%fd1634, %fd835, %fd128;
	mul.f64 	%fd836, %fd112, %fd127;
	fma.rn.f64 	%fd837, %fd111, %fd836, %fd122;
	sub.f64 	%fd1635, %fd837, %fd130;
	mul.f64 	%fd838, %fd127, %fd134;
	fma.rn.f64 	%fd839, %fd111, %fd838, %fd123;
	sub.f64 	%fd1636, %fd839, %fd132;
	mul.f64 	%fd840, %fd127, %fd135;
	fma.rn.f64 	%fd841, %fd111, %fd840, %fd124;
	sub.f64 	%fd1637, %fd841, %fd132;
	fma.rn.f64 	%fd842, %fd111, %fd136, %fd125;
	mul.f64 	%fd843, %fd111, %fd115;
	sub.f64 	%fd1638, %fd842, %fd843;
$L__BB12_18:
	fma.rn.f64 	%fd853, %fd1636, 0d0000000000000000, %fd1635;
	fma.rn.f64 	%fd153, %fd1637, 0d0000000000000000, %fd853;
	min.f64 	%fd854, %fd109, 0d3F07A80651A54F8A;
	min.f64 	%fd154, %fd854, %fd113;
	mov.f64 	%fd1640, %fd15;
	mov.f64 	%fd1644, %fd6;
	mov.f64 	%fd1645, %fd5;
	mov.f64 	%fd1646, %fd4;
	mov.f64 	%fd1647, %fd3;
	mov.f64 	%fd1648, %fd2;
	@%p7 bra 	$L__BB12_21;
	ld.param.u64 	%rd125, [_Z20calcul_component_mgdPdS_S_S_S_S_S_S_S_S_S_S_S_S_Pi_param_8];
	ld.param.u64 	%rd123, [_Z20calcul_component_mgdPdS_S_S_S_S_S_S_S_S_S_S_S_S_Pi_param_6];
	ld.param.u64 	%rd119, [_Z20calcul_component_mgdPdS_S_S_S_S_S_S_S_S_S_S_S_S_Pi_param_2];
	ld.param.u64 	%rd118, [_Z20calcul_component_mgdPdS_S_S_S_S_S_S_S_S_S_S_S_S_Pi_param_1];
	ld.param.u64 	%rd117, [_Z20calcul_component_mgdPdS_S_S_S_S_S_S_S_S_S_S_S_S_Pi_param_0];
	mov.u32 	%r36, %ctaid.x;
	mov.u32 	%r37, %ntid.x;
	mov.u32 	%r38, %tid.x;
	mad.lo.s32 	%r39, %r36, %r37, %r38;
	cvt.rn.f64.s32 	%fd855, %r39;
	fma.rn.f64 	%fd856, %fd855, 0d3F547AE147AE147B, 0d3FF0000000000000;
	add.f64 	%fd857, %fd856, 0dBF547AE147AE147B;
	add.f64 	%fd858, %fd856, 0d3F547AE147AE147B;
	add.f64 	%fd859, %fd856, 0dBF447AE147AE147B;
	sub.f64 	%fd860, %fd1643, %fd2;
	sub.f64 	%fd861, %fd857, %fd856;
	div.rn.f64 	%fd862, %fd860, %fd861;
	sub.f64 	%fd863, %fd2, %fd7;
	sub.f64 	%fd864, %fd856, %fd858;
	div.rn.f64 	%fd865, %fd863, %fd864;
	setp.gt.f64 	%p71, %fd862, 0d0000000000000000;
	setp.lt.f64 	%p72, %fd862, 0d0000000000000000;
	selp.f64 	%fd866, 0dBFF0000000000000, 0d0000000000000000, %p72;
	selp.f64 	%fd867, 0d3FF0000000000000, %fd866, %p71;
	setp.gt.f64 	%p73, %fd865, 0d0000000000000000;
	setp.lt.f64 	%p74, %fd865, 0d0000000000000000;
	selp.f64 	%fd868, 0dBFF0000000000000, 0d0000000000000000, %p74;
	selp.f64 	%fd869, 0d3FF0000000000000, %fd868, %p73;
	add.f64 	%fd870, %fd869, %fd867;
	setp.eq.f64 	%p75, %fd870, 0d0000000000000000;
	mul.f64 	%fd871, %fd870, 0d3FE0000000000000;
	abs.f64 	%fd872, %fd862;
	abs.f64 	%fd873, %fd865;
	min.f64 	%fd874, %fd872, %fd873;
	mul.f64 	%fd875, %fd874, %fd871;
	selp.f64 	%fd876, 0d0000000000000000, %fd875, %p75;
	sub.f64 	%fd877, %fd859, %fd856;
	fma.rn.f64 	%fd878, %fd877, %fd876, %fd2;
	sub.f64 	%fd879, %fd1642, %fd3;
	div.rn.f64 	%fd880, %fd879, %fd861;
	sub.f64 	%fd881, %fd3, %fd8;
	div.rn.f64 	%fd882, %fd881, %fd864;
	setp.gt.f64 	%p76, %fd880, 0d0000000000000000;
	setp.lt.f64 	%p77, %fd880, 0d0000000000000000;
	selp.f64 	%fd883, 0dBFF0000000000000, 0d0000000000000000, %p77;
	selp.f64 	%fd884, 0d3FF0000000000000, %fd883, %p76;
	setp.gt.f64 	%p78, %fd882, 0d0000000000000000;
	setp.lt.f64 	%p79, %fd882, 0d0000000000000000;
	selp.f64 	%fd885, 0dBFF0000000000000, 0d0000000000000000, %p79;
	selp.f64 	%fd886, 0d3FF0000000000000, %fd885, %p78;
	add.f64 	%fd887, %fd886, %fd884;
	setp.eq.f64 	%p80, %fd887, 0d0000000000000000;
	mul.f64 	%fd888, %fd887, 0d3FE0000000000000;
	abs.f64 	%fd889, %fd880;
	abs.f64 	%fd890, %fd882;
	min.f64 	%fd891, %fd889, %fd890;
	mul.f64 	%fd892, %fd891, %fd888;
	selp.f64 	%fd893, 0d0000000000000000, %fd892, %p80;
	fma.rn.f64 	%fd894, %fd877, %fd893, %fd3;
	sub.f64 	%fd895, %fd1641, %fd4;
	div.rn.f64 	%fd896, %fd895, %fd861;
	sub.f64 	%fd897, %fd4, %fd9;
	div.rn.f64 	%fd898, %fd897, %fd864;
	setp.gt.f64 	%p81, %fd896, 0d0000000000000000;
	setp.lt.f64 	%p82, %fd896, 0d0000000000000000;
	selp.f64 	%fd899, 0dBFF0000000000000, 0d0000000000000000, %p82;
	selp.f64 	%fd900, 0d3FF0000000000000, %fd899, %p81;
	setp.gt.f64 	%p83, %fd898, 0d0000000000000000;
	setp.lt.f64 	%p84, %fd898, 0d0000000000000000;
	selp.f64 	%fd901, 0dBFF0000000000000, 0d0000000000000000, %p84;
	selp.f64 	%fd902, 0d3FF0000000000000, %fd901, %p83;
	add.f64 	%fd903, %fd902, %fd900;
	setp.eq.f64 	%p85, %fd903, 0d0000000000000000;
	mul.f64 	%fd904, %fd903, 0d3FE0000000000000;
	abs.f64 	%fd905, %fd896;
	abs.f64 	%fd906, %fd898;
	min.f64 	%fd907, %fd905, %fd906;
	mul.f64 	%fd908, %fd907, %fd904;
	selp.f64 	%fd909, 0d0000000000000000, %fd908, %p85;
	fma.rn.f64 	%fd910, %fd877, %fd909, %fd4;
	sub.f64 	%fd911, %fd15, %fd5;
	div.rn.f64 	%fd912, %fd911, %fd861;
	sub.f64 	%fd913, %fd5, %fd10;
	div.rn.f64 	%fd914, %fd913, %fd864;
	setp.gt.f64 	%p86, %fd912, 0d0000000000000000;
	setp.lt.f64 	%p87, %fd912, 0d0000000000000000;
	selp.f64 	%fd915, 0dBFF0000000000000, 0d0000000000000000, %p87;
	selp.f64 	%fd916, 0d3FF0000000000000, %fd915, %p86;
	setp.gt.f64 	%p88, %fd914, 0d0000000000000000;
	setp.lt.f64 	%p89, %fd914, 0d0000000000000000;
	selp.f64 	%fd917, 0dBFF0000000000000, 0d0000000000000000, %p89;
	selp.f64 	%fd918, 0d3FF0000000000000, %fd917, %p88;
	add.f64 	%fd919, %fd918, %fd916;
	setp.eq.f64 	%p90, %fd919, 0d0000000000000000;
	mul.f64 	%fd920, %fd919, 0d3FE0000000000000;
	abs.f64 	%fd921, %fd912;
	abs.f64 	%fd922, %fd914;
	min.f64 	%fd923, %fd921, %fd922;
	mul.f64 	%fd924, %fd923, %fd920;
	selp.f64 	%fd925, 0d0000000000000000, %fd924, %p90;
	fma.rn.f64 	%fd926, %fd877, %fd925, %fd5;
	sub.f64 	%fd927, %fd1639, %fd6;
	div.rn.f64 	%fd928, %fd927, %fd861;
	sub.f64 	%fd929, %fd6, %fd11;
	div.rn.f64 	%fd930, %fd929, %fd864;
	setp.gt.f64 	%p91, %fd928, 0d0000000000000000;
	setp.lt.f64 	%p92, %fd928, 0d0000000000000000;
	selp.f64 	%fd931, 0dBFF0000000000000, 0d0000000000000000, %p92;
	selp.f64 	%fd932, 0d3FF0000000000000, %fd931, %p91;
	setp.gt.f64 	%p93, %fd930, 0d0000000000000000;
	setp.lt.f64 	%p94, %fd930, 0d0000000000000000;
	selp.f64 	%fd933, 0dBFF0000000000000, 0d0000000000000000, %p94;
	selp.f64 	%fd934, 0d3FF0000000000000, %fd933, %p93;
	add.f64 	%fd935, %fd934, %fd932;
	setp.eq.f64 	%p95, %fd935, 0d0000000000000000;
	mul.f64 	%fd936, %fd935, 0d3FE0000000000000;
	abs.f64 	%fd937, %fd928;
	abs.f64 	%fd938, %fd930;
	min.f64 	%fd939, %fd937, %fd938;
	mul.f64 	%fd940, %fd939, %fd936;
	selp.f64 	%fd941, 0d0000000000000000, %fd940, %p95;
	fma.rn.f64 	%fd1644, %fd877, %fd941, %fd6;
	setp.gtu.f64 	%p96, %fd878, 0d0000000000000000;
	selp.f64 	%fd1648, %fd878, %fd2, %p96;
	setp.gtu.f64 	%p97, %fd894, 0d0000000000000000;
	selp.f64 	%fd1647, %fd894, %fd3, %p97;
	setp.gtu.f64 	%p98, %fd910, 0d0000000000000000;
	selp.f64 	%fd1646, %fd910, %fd4, %p98;
	setp.gtu.f64 	%p99, %fd926, 0d0000000000000000;
	selp.f64 	%fd1645, %fd926, %fd5, %p99;
	add.f64 	%fd942, %fd856, 0dBF647AE147AE147B;
	add.s32 	%r40, %r39, -2;
	cvta.to.global.u64 	%rd53, %rd117;
	mul.wide.u32 	%rd54, %r40, 8;
	add.s64 	%rd55, %rd53, %rd54;
	ld.global.f64 	%fd943, [%rd55];
	sub.f64 	%fd944, %fd943, %fd1643;
	sub.f64 	%fd945, %fd942, %fd857;
	div.rn.f64 	%fd946, %fd944, %fd945;
	setp.gt.f64 	%p100, %fd946, 0d0000000000000000;
	setp.lt.f64 	%p101, %fd946, 0d0000000000000000;
	selp.f64 	%fd947, 0dBFF0000000000000, 0d0000000000000000, %p101;
	selp.f64 	%fd948, 0d3FF0000000000000, %fd947, %p100;
	add.f64 	%fd949, %fd867, %fd948;
	setp.eq.f64 	%p102, %fd949, 0d0000000000000000;
	mul.f64 	%fd950, %fd949, 0d3FE0000000000000;
	abs.f64 	%fd951, %fd946;
	min.f64 	%fd952, %fd951, %fd872;
	mul.f64 	%fd953, %fd952, %fd950;
	selp.f64 	%fd954, 0d0000000000000000, %fd953, %p102;
	sub.f64 	%fd955, %fd859, %fd857;
	fma.rn.f64 	%fd956, %fd955, %fd954, %fd1643;
	cvta.to.global.u64 	%rd56, %rd119;
	add.s64 	%rd57, %rd56, %rd54;
	ld.global.f64 	%fd957, [%rd57];
	sub.f64 	%fd958, %fd957, %fd1642;
	div.rn.f64 	%fd959, %fd958, %fd945;
	setp.gt.f64 	%p103, %fd959, 0d0000000000000000;
	setp.lt.f64 	%p104, %fd959, 0d0000000000000000;
	selp.f64 	%fd960, 0dBFF0000000000000, 0d0000000000000000, %p104;
	selp.f64 	%fd961, 0d3FF0000000000000, %fd960, %p103;
	add.f64 	%fd962, %fd884, %fd961;
	setp.eq.f64 	%p105, %fd962, 0d0000000000000000;
	mul.f64 	%fd963, %fd962, 0d3FE0000000000000;
	abs.f64 	%fd964, %fd959;
	min.f64 	%fd965, %fd964, %fd889;
	mul.f64 	%fd966, %fd965, %fd963;
	selp.f64 	%fd967, 0d0000000000000000, %fd966, %p105;
	fma.rn.f64 	%fd968, %fd955, %fd967, %fd1642;
	cvta.to.global.u64 	%rd58, %rd123;
	add.s64 	%rd59, %rd58, %rd54;
	ld.global.f64 	%fd969, [%rd59];
	sub.f64 	%fd970, %fd969, %fd1641;
	div.rn.f64 	%fd971, %fd970, %fd945;
	setp.gt.f64 	%p106, %fd971, 0d0000000000000000;
	setp.lt.f64 	%p107, %fd971, 0d0000000000000000;
	selp.f64 	%fd972, 0dBFF0000000000000, 0d0000000000000000, %p107;
	selp.f64 	%fd973, 0d3FF0000000000000, %fd972, %p106;
	add.f64 	%fd974, %fd900, %fd973;
	setp.eq.f64 	%p108, %fd974, 0d0000000000000000;
	mul.f64 	%fd975, %fd974, 0d3FE0000000000000;
	abs.f64 	%fd976, %fd971;
	min.f64 	%fd977, %fd976, %fd905;
	mul.f64 	%fd978, %fd977, %fd975;
	selp.f64 	%fd979, 0d0000000000000000, %fd978, %p108;
	fma.rn.f64 	%fd980, %fd955, %fd979, %fd1641;
	cvta.to.global.u64 	%rd60, %rd125;
	add.s64 	%rd61, %rd60, %rd54;
	ld.global.f64 	%fd981, [%rd61];
	sub.f64 	%fd982, %fd981, %fd15;
	div.rn.f64 	%fd983, %fd982, %fd945;
	setp.gt.f64 	%p109, %fd983, 0d0000000000000000;
	setp.lt.f64 	%p110, %fd983, 0d0000000000000000;
	selp.f64 	%fd984, 0dBFF0000000000000, 0d0000000000000000, %p110;
	selp.f64 	%fd985, 0d3FF0000000000000, %fd984, %p109;
	add.f64 	%fd986, %fd916, %fd985;
	setp.eq.f64 	%p111, %fd986, 0d0000000000000000;
	mul.f64 	%fd987, %fd986, 0d3FE0000000000000;
	abs.f64 	%fd988, %fd983;
	min.f64 	%fd989, %fd988, %fd921;
	mul.f64 	%fd990, %fd989, %fd987;
	selp.f64 	%fd991, 0d0000000000000000, %fd990, %p111;
	fma.rn.f64 	%fd1640, %fd955, %fd991, %fd15;
	cvta.to.global.u64 	%rd62, %rd118;
	add.s64 	%rd63, %rd62, %rd54;
	ld.global.f64 	%fd992, [%rd63];
	sub.f64 	%fd993, %fd992, %fd1639;
	div.rn.f64 	%fd994, %fd993, %fd945;
	setp.gt.f64 	%p112, %fd994, 0d0000000000000000;
	setp.lt.f64 	%p113, %fd994, 0d0000000000000000;
	selp.f64 	%fd995, 0dBFF0000000000000, 0d0000000000000000, %p113;
	selp.f64 	%fd996, 0d3FF0000000000000, %fd995, %p112;
	add.f64 	%fd997, %fd932, %fd996;
	setp.eq.f64 	%p114, %fd997, 0d0000000000000000;
	mul.f64 	%fd998, %fd997, 0d3FE0000000000000;
	abs.f64 	%fd999, %fd994;
	min.f64 	%fd1000, %fd999, %fd937;
	mul.f64 	%fd1001, %fd1000, %fd998;
	selp.f64 	%fd1002, 0d0000000000000000, %fd1001, %p114;
	fma.rn.f64 	%fd1639, %fd955, %fd1002, %fd1639;
	setp.gtu.f64 	%p115, %fd956, 0d0000000000000000;
	selp.f64 	%fd1643, %fd956, %fd1643, %p115;
	setp.gtu.f64 	%p116, %fd968, 0d0000000000000000;
	selp.f64 	%fd1642, %fd968, %fd1642, %p116;
	setp.gtu.f64 	%p117, %fd980, 0d0000000000000000;
	selp.f64 	%fd1641, %fd980, %fd1641, %p117;
	setp.gtu.f64 	%p118, %fd1640, 0d0000000000000000;
	@%p118 bra 	$L__BB12_21;
	mov.f64 	%fd1640, %fd15;
$L__BB12_21:
	ld.param.u64 	%rd128, [_Z20calcul_component_mgdPdS_S_S_S_S_S_S_S_S_S_S_S_S_Pi_param_10];
	mov.u32 	%r41, %ctaid.x;
	mov.u32 	%r42, %ntid.x;
	mov.u32 	%r43, %tid.x;
	mad.lo.s32 	%r44, %r41, %r42, %r43;
	cvt.rn.f64.s32 	%fd1003, %r44;
	fma.rn.f64 	%fd1004, %fd1003, 0d3F547AE147AE147B, 0d3FF0000000000000;
	add.f64 	%fd1005, %fd1004, 0dBF447AE147AE147B;
	mul.f64 	%fd1006, %fd1005, %fd1005;
	mov.f64 	%fd1007, 0d0000000000000000;
	div.rn.f64 	%fd1008, %fd1007, %fd1006;
	cvta.to.global.u64 	%rd64, %rd128;
	mul.wide.s32 	%rd65, %r44, 8;
	add.s64 	%rd66, %rd64, %rd65;
	div.rn.f64 	%fd1009, %fd1008, 0d400C5BF891B4EF6A;
	ld.global.f64 	%fd1010, [%rd66+-8];
	div.rn.f64 	%fd1011, %fd1010, 0d400C5BF891B4EF6A;
	sub.f64 	%fd175, %fd1007, %fd1644;
	fma.rn.f64 	%fd176, %fd1644, 0d0000000000000000, 0d0000000000000000;
	sub.f64 	%fd177, %fd1007, %fd1639;
	fma.rn.f64 	%fd178, %fd1639, 0d0000000000000000, 0d0000000000000000;
	mul.f64 	%fd1012, %fd38, 0d0000000000000000;
	sub.f64 	%fd1013, %fd1012, %fd1009;
	add.f64 	%fd179, %fd1013, 0d0000000000000000;
	mul.f64 	%fd1014, %fd1009, 0d0000000000000000;
	add.f64 	%fd180, %fd1014, %fd1012;
	sub.f64 	%fd1015, %fd1014, %fd38;
	add.f64 	%fd181, %fd1015, 0d0000000000000000;
	mul.f64 	%fd1016, %fd1011, 0d0000000000000000;
	sub.f64 	%fd1017, %fd1016, %fd1009;
	add.f64 	%fd182, %fd1017, 0d0000000000000000;
	add.f64 	%fd183, %fd1014, %fd1016;
	sub.f64 	%fd1018, %fd1014, %fd1011;
	add.f64 	%fd184, %fd1018, 0d0000000000000000;
	mul.f64 	%fd1019, %fd38, %fd38;
	fma.rn.f64 	%fd185, %fd1009, %fd1009, %fd1019;
	mul.f64 	%fd1020, %fd1011, %fd1011;
	fma.rn.f64 	%fd186, %fd1009, %fd1009, %fd1020;
	mul.f64 	%fd1021, %fd1644, %fd1644;
	mul.f64 	%fd187, %fd1021, 0d3FE0000000000000;
	mul.f64 	%fd1022, %fd1639, %fd1639;
	mul.f64 	%fd188, %fd1022, 0d3FE0000000000000;
	fma.rn.f64 	%fd1023, %fd1647, 0d3FFAAAAAAAAAAAAB, %fd185;
	mul.f64 	%fd1024, %fd1023, %fd1023;
	mul.f64 	%fd1025, %fd1647, 0d401AAAAAAAAAAAAB;
	mul.f64 	%fd1026, %fd179, %fd179;
	mul.f64 	%fd1027, %fd1025, %fd1026;
	sub.f64 	%fd1028, %fd1024, %fd1027;
	sqrt.rn.f64 	%fd1029, %fd1028;
	add.f64 	%fd1030, %fd1023, %fd1029;
	add.f64 	%fd1031, %fd1648, %fd1648;
	div.rn.f64 	%fd1032, %fd1030, %fd1031;
	sqrt.rn.f64 	%fd1033, %fd1032;
	fma.rn.f64 	%fd1034, %fd1642, 0d3FFAAAAAAAAAAAAB, %fd186;
	mul.f64 	%fd1035, %fd1034, %fd1034;
	mul.f64 	%fd1036, %fd1642, 0d401AAAAAAAAAAAAB;
	mul.f64 	%fd1037, %fd182, %fd182;
	mul.f64 	%fd1038, %fd1036, %fd1037;
	sub.f64 	%fd1039, %fd1035, %fd1038;
	sqrt.rn.f64 	%fd1040, %fd1039;
	add.f64 	%fd1041, %fd1034, %fd1040;
	add.f64 	%fd1042, %fd1643, %fd1643;
	div.rn.f64 	%fd1043, %fd1041, %fd1042;
	sqrt.rn.f64 	%fd1044, %fd1043;
	min.f64 	%fd189, %fd175, %fd177;
	max.f64 	%fd1045, %fd1033, %fd1044;
	sub.f64 	%fd190, %fd189, %fd1045;
	max.f64 	%fd191, %fd175, %fd177;
	add.f64 	%fd192, %fd191, %fd1045;
	fma.rn.f64 	%fd1046, %fd185, 0d3FE0000000000000, %fd1647;
	fma.rn.f64 	%fd1047, %fd186, 0d3FE0000000000000, %fd1642;
	sub.f64 	%fd1048, %fd192, %fd177;
	sub.f64 	%fd1049, %fd190, %fd175;
	mul.f64 	%fd193, %fd1643, %fd1048;
	mul.f64 	%fd1050, %fd177, %fd193;
	mul.f64 	%fd194, %fd1648, %fd1049;
	mul.f64 	%fd1051, %fd175, %fd194;
	sub.f64 	%fd1052, %fd1050, %fd1051;
	sub.f64 	%fd1053, %fd1052, %fd1047;
	add.f64 	%fd1054, %fd1046, %fd1053;
	sub.f64 	%fd1055, %fd193, %fd194;
	div.rn.f64 	%fd195, %fd1054, %fd1055;
	div.rn.f64 	%fd1056, %fd1647, 0d3FE5555555555556;
	fma.rn.f64 	%fd1057, %fd187, %fd1648, %fd1056;
	fma.rn.f64 	%fd196, %fd185, 0d3FE0000000000000, %fd1057;
	div.rn.f64 	%fd1058, %fd1642, 0d3FE5555555555556;
	fma.rn.f64 	%fd1059, %fd188, %fd1643, %fd1058;
	fma.rn.f64 	%fd197, %fd186, 0d3FE0000000000000, %fd1059;
	mul.f64 	%fd1649, %fd175, %fd1648;
	fma.rn.f64 	%fd1060, %fd175, %fd1649, %fd1046;
	sub.f64 	%fd1650, %fd1060, %fd1026;
	mul.f64 	%fd1061, %fd176, %fd1649;
	mul.f64 	%fd1062, %fd180, %fd179;
	sub.f64 	%fd1651, %fd1061, %fd1062;
	mul.f64 	%fd1063, %fd181, %fd179;
	sub.f64 	%fd1652, %fd1061, %fd1063;
	add.f64 	%fd1064, %fd196, %fd1046;
	mul.f64 	%fd1065, %fd175, %fd1064;
	mul.f64 	%fd1066, %fd175, %fd179;
	fma.rn.f64 	%fd1067, %fd176, %fd180, %fd1066;
	fma.rn.f64 	%fd1068, %fd176, %fd181, %fd1067;
	mul.f64 	%fd1069, %fd179, %fd1068;
	sub.f64 	%fd1653, %fd1065, %fd1069;
	mul.f64 	%fd1070, %fd175, %fd180;
	mul.f64 	%fd1071, %fd176, %fd179;
	sub.f64 	%fd1654, %fd1070, %fd1071;
	mul.f64 	%fd1072, %fd175, %fd181;
	sub.f64 	%fd1655, %fd1072, %fd1071;
	mul.f64 	%fd205, %fd177, %fd1643;
	fma.rn.f64 	%fd1073, %fd177, %fd205, %fd1047;
	sub.f64 	%fd206, %fd1073, %fd1037;
	mul.f64 	%fd1074, %fd178, %fd205;
	mul.f64 	%fd1075, %fd183, %fd182;
	sub.f64 	%fd1076, %fd1074, %fd1075;
	mul.f64 	%fd1077, %fd184, %fd182;
	sub.f64 	%fd1078, %fd1074, %fd1077;
	add.f64 	%fd1079, %fd197, %fd1047;
	mul.f64 	%fd1080, %fd177, %fd1079;
	mul.f64 	%fd1081, %fd177, %fd182;
	fma.rn.f64 	%fd1082, %fd178, %fd183, %fd1081;
	fma.rn.f64 	%fd1083, %fd178, %fd184, %fd1082;
	mul.f64 	%fd1084, %fd182, %fd1083;
	sub.f64 	%fd207, %fd1080, %fd1084;
	mul.f64 	%fd1085, %fd177, %fd183;
	mul.f64 	%fd1086, %fd178, %fd182;
	sub.f64 	%fd1087, %fd1085, %fd1086;
	mul.f64 	%fd1088, %fd177, %fd184;
	sub.f64 	%fd1089, %fd1088, %fd1086;
	mul.f64 	%fd1090, %fd176, %fd1648;
	mul.f64 	%fd1091, %fd178, %fd1643;
	mul.f64 	%fd1092, %fd192, %fd182;
	mul.f64 	%fd1093, %fd190, %fd179;
	sub.f64 	%fd1094, %fd1092, %fd1093;
	add.f64 	%fd1095, %fd1094, 0d0000000000000000;
	sub.f64 	%fd1096, %fd192, %fd190;
	div.rn.f64 	%fd1097, %fd1095, %fd1096;
	mul.f64 	%fd1098, %fd192, %fd183;
	mul.f64 	%fd1099, %fd190, %fd180;
	sub.f64 	%fd1100, %fd1098, %fd1099;
	add.f64 	%fd1101, %fd1654, %fd1100;
	sub.f64 	%fd1102, %fd1101, %fd1087;
	div.rn.f64 	%fd208, %fd1102, %fd1096;
	mul.f64 	%fd1103, %fd192, %fd184;
	mul.f64 	%fd1104, %fd190, %fd181;
	sub.f64 	%fd1105, %fd1103, %fd1104;
	add.f64 	%fd1106, %fd1655, %fd1105;
	sub.f64 	%fd1107, %fd1106, %fd1089;
	div.rn.f64 	%fd209, %fd1107, %fd1096;
	sub.f64 	%fd1108, %fd190, %fd195;
	sub.f64 	%fd1109, %fd192, %fd195;
	div.rn.f64 	%fd1110, %fd1049, %fd1108;
	div.rn.f64 	%fd1111, %fd1048, %fd1109;
	mul.f64 	%fd210, %fd192, %fd1643;
	mul.f64 	%fd211, %fd190, %fd1648;
	sub.f64 	%fd1112, %fd210, %fd211;
	add.f64 	%fd1113, %fd1649, %fd1112;
	sub.f64 	%fd1114, %fd1113, %fd205;
	div.rn.f64 	%fd1115, %fd1114, %fd1096;
	mul.f64 	%fd1116, %fd192, %fd205;
	mul.f64 	%fd1117, %fd190, %fd1649;
	sub.f64 	%fd1118, %fd1116, %fd1117;
	add.f64 	%fd1119, %fd1650, %fd1118;
	sub.f64 	%fd1120, %fd1119, %fd206;
	div.rn.f64 	%fd1121, %fd1120, %fd1096;
	mul.f64 	%fd212, %fd192, %fd1091;
	mul.f64 	%fd213, %fd190, %fd1090;
	sub.f64 	%fd1122, %fd212, %fd213;
	add.f64 	%fd1123, %fd1651, %fd1122;
	sub.f64 	%fd1124, %fd1123, %fd1076;
	div.rn.f64 	%fd1125, %fd1124, %fd1096;
	add.f64 	%fd1126, %fd1652, %fd1122;
	sub.f64 	%fd1127, %fd1126, %fd1078;
	div.rn.f64 	%fd1128, %fd1127, %fd1096;
	sub.f64 	%fd1129, %fd195, %fd177;
	fma.rn.f64 	%fd1130, %fd193, %fd1129, %fd1047;
	sub.f64 	%fd1131, %fd195, %fd175;
	fma.rn.f64 	%fd1132, %fd194, %fd1131, %fd1046;
	add.f64 	%fd1133, %fd1130, %fd1132;
	mul.f64 	%fd1134, %fd1133, 0d3FE0000000000000;
	div.rn.f64 	%fd214, %fd1125, %fd1115;
	div.rn.f64 	%fd215, %fd1128, %fd1115;
	mul.f64 	%fd1135, %fd208, %fd1125;
	fma.rn.f64 	%fd1136, %fd1097, %fd1121, %fd1135;
	fma.rn.f64 	%fd1137, %fd209, %fd1128, %fd1136;
	div.rn.f64 	%fd1138, %fd1137, %fd1115;
	mul.f64 	%fd1139, %fd195, %fd1134;
	mul.f64 	%fd1140, %fd177, %fd1047;
	sub.f64 	%fd1141, %fd1139, %fd1140;
	sub.f64 	%fd1142, %fd1083, %fd1138;
	fma.rn.f64 	%fd1143, %fd1097, %fd1142, %fd1141;
	div.rn.f64 	%fd1144, %fd1143, %fd1109;
	fma.rn.f64 	%fd216, %fd197, %fd1111, %fd1144;
	mul.f64 	%fd1145, %fd175, %fd1046;
	sub.f64 	%fd1146, %fd1139, %fd1145;
	sub.f64 	%fd1147, %fd1068, %fd1138;
	fma.rn.f64 	%fd1148, %fd1097, %fd1147, %fd1146;
	div.rn.f64 	%fd1149, %fd1148, %fd1108;
	fma.rn.f64 	%fd217, %fd196, %fd1110, %fd1149;
	setp.ge.f64 	%p119, %fd190, 0d0000000000000000;
	@%p119 bra 	$L__BB12_26;
	setp.geu.f64 	%p120, %fd190, 0d0000000000000000;
	setp.ltu.f64 	%p121, %fd195, 0d0000000000000000;
	or.pred  	%p122, %p120, %p121;
	@%p122 bra 	$L__BB12_24;
	sub.f64 	%fd1177, %fd190, %fd195;
	div.rn.f64 	%fd1178, %fd194, %fd1177;
	fma.rn.f64 	%fd1179, %fd190, %fd1178, %fd1649;
	sub.f64 	%fd218, %fd1179, %fd211;
	mul.f64 	%fd1180, %fd195, %fd1178;
	fma.rn.f64 	%fd1181, %fd190, %fd1180, %fd1650;
	mul.f64 	%fd1182, %fd190, %fd1649;
	sub.f64 	%fd1650, %fd1181, %fd1182;
	mul.f64 	%fd1183, %fd1178, %fd214;
	mul.f64 	%fd1184, %fd176, %fd1649;
	sub.f64 	%fd1186, %fd1184, %fd1062;
	fma.rn.f64 	%fd1187, %fd190, %fd1183, %fd1186;
	sub.f64 	%fd1651, %fd1187, %fd213;
	mul.f64 	%fd1188, %fd1178, %fd215;
	mul.f64 	%fd1189, %fd181, %fd179;
	sub.f64 	%fd1190, %fd1184, %fd1189;
	fma.rn.f64 	%fd1191, %fd190, %fd1188, %fd1190;
	sub.f64 	%fd1652, %fd1191, %fd213;
	fma.rn.f64 	%fd1192, %fd190, %fd217, %fd1653;
	mul.f64 	%fd1193, %fd190, %fd196;
	sub.f64 	%fd1653, %fd1192, %fd1193;
	mul.f64 	%fd1194, %fd175, %fd180;
	mul.f64 	%fd1195, %fd176, %fd179;
	sub.f64 	%fd1196, %fd1194, %fd1195;
	fma.rn.f64 	%fd1197, %fd190, %fd208, %fd1196;
	mul.f64 	%fd1198, %fd190, %fd180;
	sub.f64 	%fd1654, %fd1197, %fd1198;
	mul.f64 	%fd1199, %fd175, %fd181;
	sub.f64 	%fd1200, %fd1199, %fd1195;
	fma.rn.f64 	%fd1201, %fd190, %fd209, %fd1200;
	mul.f64 	%fd1202, %fd190, %fd181;
	sub.f64 	%fd1655, %fd1201, %fd1202;
	mov.f64 	%fd1649, %fd218;
	bra.uni 	$L__BB12_26;
$L__BB12_24:
	mul.f64 	%fd1152, %fd177, %fd184;
	sub.f64 	%fd1655, %fd1152, %fd1086;
	mul.f64 	%fd1153, %fd178, %fd205;
	mul.f64 	%fd1154, %fd183, %fd182;
	sub.f64 	%fd1651, %fd1153, %fd1154;
	mul.f64 	%fd1155, %fd184, %fd182;
	sub.f64 	%fd1652, %fd1153, %fd1155;
	setp.leu.f64 	%p123, %fd192, 0d0000000000000000;
	setp.geu.f64 	%p124, %fd195, 0d0000000000000000;
	or.pred  	%p125, %p123, %p124;
	mov.f64 	%fd1649, %fd205;
	mov.f64 	%fd1650, %fd206;
	mov.f64 	%fd1653, %fd207;
	mov.f64 	%fd1654, %fd1087;
	@%p125 bra 	$L__BB12_26;
	sub.f64 	%fd1156, %fd192, %fd195;
	div.rn.f64 	%fd1157, %fd193, %fd1156;
	fma.rn.f64 	%fd1158, %fd192, %fd1157, %fd205;
	sub.f64 	%fd1649, %fd1158, %fd210;
	mul.f64 	%fd1159, %fd195, %fd1157;
	fma.rn.f64 	%fd1160, %fd192, %fd1159, %fd206;
	mul.f64 	%fd1161, %fd192, %fd205;
	sub.f64 	%fd1650, %fd1160, %fd1161;
	mul.f64 	%fd1162, %fd1157, %fd214;
	sub.f64 	%fd1165, %fd1153, %fd1154;
	fma.rn.f64 	%fd1166, %fd192, %fd1162, %fd1165;
	sub.f64 	%fd1651, %fd1166, %fd212;
	mul.f64 	%fd1167, %fd1157, %fd215;
	sub.f64 	%fd1169, %fd1153, %fd1155;
	fma.rn.f64 	%fd1170, %fd192, %fd1167, %fd1169;
	sub.f64 	%fd1652, %fd1170, %fd212;
	fma.rn.f64 	%fd1171, %fd192, %fd216, %fd207;
	mul.f64 	%fd1172, %fd192, %fd197;
	sub.f64 	%fd1653, %fd1171, %fd1172;
	fma.rn.f64 	%fd1173, %fd192, %fd208, %fd1087;
	mul.f64 	%fd1174, %fd192, %fd183;
	sub.f64 	%fd1654, %fd1173, %fd1174;
	fma.rn.f64 	%fd1175, %fd192, %fd209, %fd1655;
	mul.f64 	%fd1176, %fd192, %fd184;
	sub.f64 	%fd1655, %fd1175, %fd1176;
$L__BB12_26:
	abs.f64 	%fd1203, %fd192;
	abs.f64 	%fd1204, %fd190;
	max.f64 	%fd1205, %fd1204, %fd1203;
	sub.f64 	%fd1206, %fd182, %fd179;
	mul.f64 	%fd1207, %fd1206, %fd1205;
	mul.f64 	%fd1208, %fd1651, 0d0000000000000000;
	sub.f64 	%fd1209, %fd1208, %fd1650;
	fma.rn.f64 	%fd1210, %fd1652, 0d0000000000000000, %fd1209;
	mul.f64 	%fd1211, %fd1207, 0d0000000000000000;
	mul.f64 	%fd1212, %fd1654, 0d0000000000000000;
	sub.f64 	%fd1213, %fd1212, %fd1211;
	sub.f64 	%fd1214, %fd1213, %fd1655;
	mov.f64 	%fd1215, 0d3F30624DD2F1A9FC;
	div.rn.f64 	%fd1216, %fd1215, %fd1205;
	min.f64 	%fd243, %fd154, %fd1216;
	add.f64 	%fd244, %fd1633, %fd1649;
	add.f64 	%fd245, %fd107, %fd1210;
	add.f64 	%fd246, %fd1629, %fd1653;
	fma.rn.f64 	%fd247, %fd1214, 0d400C5BF891B4EF6A, %fd108;
	fma.rn.f64 	%fd1217, %fd1645, 0d3FFAAAAAAAAAAAAB, %fd185;
	mul.f64 	%fd1218, %fd1217, %fd1217;
	mul.f64 	%fd1219, %fd1645, 0d401AAAAAAAAAAAAB;
	mul.f64 	%fd1221, %fd1219, %fd1026;
	sub.f64 	%fd1222, %fd1218, %fd1221;
	sqrt.rn.f64 	%fd1223, %fd1222;
	add.f64 	%fd1224, %fd1217, %fd1223;
	add.f64 	%fd1225, %fd1646, %fd1646;
	div.rn.f64 	%fd1226, %fd1224, %fd1225;
	sqrt.rn.f64 	%fd1227, %fd1226;
	fma.rn.f64 	%fd1228, %fd1640, 0d3FFAAAAAAAAAAAAB, %fd186;
	mul.f64 	%fd1229, %fd1228, %fd1228;
	mul.f64 	%fd1230, %fd1640, 0d401AAAAAAAAAAAAB;
	mul.f64 	%fd1232, %fd1230, %fd1037;
	sub.f64 	%fd1233, %fd1229, %fd1232;
	sqrt.rn.f64 	%fd1234, %fd1233;
	add.f64 	%fd1235, %fd1228, %fd1234;
	add.f64 	%fd1236, %fd1641, %fd1641;
	div.rn.f64 	%fd1237, %fd1235, %fd1236;
	sqrt.rn.f64 	%fd1238, %fd1237;
	max.f64 	%fd1239, %fd1227, %fd1238;
	sub.f64 	%fd248, %fd189, %fd1239;
	add.f64 	%fd249, %fd191, %fd1239;
	fma.rn.f64 	%fd1240, %fd185, 0d3FE0000000000000, %fd1645;
	fma.rn.f64 	%fd1241, %fd186, 0d3FE0000000000000, %fd1640;
	sub.f64 	%fd1242, %fd249, %fd177;
	sub.f64 	%fd1243, %fd248, %fd175;
	mul.f64 	%fd1244, %fd1641, %fd1242;
	mul.f64 	%fd1245, %fd177, %fd1244;
	mul.f64 	%fd1246, %fd1646, %fd1243;
	mul.f64 	%fd1247, %fd175, %fd1246;
	sub.f64 	%fd1248, %fd1245, %fd1247;
	sub.f64 	%fd1249, %fd1248, %fd1241;
	add.f64 	%fd1250, %fd1240, %fd1249;
	sub.f64 	%fd1251, %fd1244, %fd1246;
	div.rn.f64 	%fd250, %fd1250, %fd1251;
	abs.f64 	%fd1252, %fd248;
	abs.f64 	%fd1253, %fd249;
	max.f64 	%fd1254, %fd1252, %fd1253;
	div.rn.f64 	%fd251, %fd1215, %fd1254;
	div.rn.f64 	%fd1255, %fd1645, 0d3FE5555555555556;
	fma.rn.f64 	%fd1256, %fd1646, %fd187, %fd1255;
	fma.rn.f64 	%fd252, %fd185, 0d3FE0000000000000, %fd1256;
	div.rn.f64 	%fd1257, %fd1640, 0d3FE5555555555556;
	fma.rn.f64 	%fd1258, %fd1641, %fd188, %fd1257;
	fma.rn.f64 	%fd253, %fd186, 0d3FE0000000000000, %fd1258;
	mul.f64 	%fd1656, %fd175, %fd1646;
	fma.rn.f64 	%fd1259, %fd175, %fd1656, %fd1240;
	sub.f64 	%fd1657, %fd1259, %fd1026;
	mul.f64 	%fd1260, %fd176, %fd1656;
	sub.f64 	%fd1658, %fd1260, %fd1062;
	sub.f64 	%fd1659, %fd1260, %fd1063;
	add.f64 	%fd1263, %fd252, %fd1240;
	mul.f64 	%fd1264, %fd175, %fd1263;
	mul.f64 	%fd1268, %fd179, %fd1068;
	sub.f64 	%fd1660, %fd1264, %fd1268;
	mul.f64 	%fd259, %fd177, %fd1641;
	fma.rn.f64 	%fd1269, %fd177, %fd259, %fd1241;
	sub.f64 	%fd260, %fd1269, %fd1037;
	mul.f64 	%fd1270, %fd178, %fd259;
	mul.f64 	%fd1271, %fd183, %fd182;
	sub.f64 	%fd261, %fd1270, %fd1271;
	mul.f64 	%fd1272, %fd184, %fd182;
	sub.f64 	%fd262, %fd1270, %fd1272;
	add.f64 	%fd1273, %fd253, %fd1241;
	mul.f64 	%fd1274, %fd177, %fd1273;
	mul.f64 	%fd1275, %fd177, %fd182;
	fma.rn.f64 	%fd1276, %fd178, %fd183, %fd1275;
	fma.rn.f64 	%fd1277, %fd178, %fd184, %fd1276;
	mul.f64 	%fd1278, %fd182, %fd1277;
	sub.f64 	%fd263, %fd1274, %fd1278;
	mul.f64 	%fd1279, %fd1646, %fd176;
	mul.f64 	%fd1280, %fd1641, %fd178;
	mul.f64 	%fd1281, %fd249, %fd182;
	mul.f64 	%fd1282, %fd248, %fd179;
	sub.f64 	%fd1283, %fd1281, %fd1282;
	add.f64 	%fd1284, %fd1283, 0d0000000000000000;
	sub.f64 	%fd1285, %fd249, %fd248;
	div.rn.f64 	%fd1286, %fd1284, %fd1285;
	mul.f64 	%fd1287, %fd249, %fd183;
	mul.f64 	%fd1288, %fd248, %fd180;
	sub.f64 	%fd1289, %fd1287, %fd1288;
	mul.f64 	%fd1290, %fd175, %fd180;
	mul.f64 	%fd1291, %fd176, %fd179;
	sub.f64 	%fd1292, %fd1290, %fd1291;
	add.f64 	%fd1293, %fd1292, %fd1289;
	mul.f64 	%fd1294, %fd177, %fd183;
	mul.f64 	%fd1295, %fd178, %fd182;
	sub.f64 	%fd1296, %fd1294, %fd1295;
	sub.f64 	%fd1297, %fd1293, %fd1296;
	div.rn.f64 	%fd1298, %fd1297, %fd1285;
	mul.f64 	%fd1299, %fd249, %fd184;
	mul.f64 	%fd1300, %fd248, %fd181;
	sub.f64 	%fd1301, %fd1299, %fd1300;
	mul.f64 	%fd1302, %fd175, %fd181;
	sub.f64 	%fd1303, %fd1302, %fd1291;
	add.f64 	%fd1304, %fd1303, %fd1301;
	mul.f64 	%fd1305, %fd177, %fd184;
	sub.f64 	%fd1306, %fd1305, %fd1295;
	sub.f64 	%fd1307, %fd1304, %fd1306;
	div.rn.f64 	%fd1308, %fd1307, %fd1285;
	sub.f64 	%fd1309, %fd248, %fd250;
	div.rn.f64 	%fd264, %fd1246, %fd1309;
	sub.f64 	%fd1310, %fd249, %fd250;
	div.rn.f64 	%fd265, %fd1244, %fd1310;
	div.rn.f64 	%fd1311, %fd1243, %fd1309;
	div.rn.f64 	%fd1312, %fd1242, %fd1310;
	mul.f64 	%fd266, %fd249, %fd1641;
	mul.f64 	%fd267, %fd248, %fd1646;
	sub.f64 	%fd1313, %fd266, %fd267;
	add.f64 	%fd1314, %fd1656, %fd1313;
	sub.f64 	%fd1315, %fd1314, %fd259;
	div.rn.f64 	%fd1316, %fd1315, %fd1285;
	mul.f64 	%fd268, %fd249, %fd259;
	mul.f64 	%fd269, %fd248, %fd1656;
	sub.f64 	%fd1317, %fd268, %fd269;
	add.f64 	%fd1318, %fd1657, %fd1317;
	sub.f64 	%fd1319, %fd1318, %fd260;
	div.rn.f64 	%fd1320, %fd1319, %fd1285;
	mul.f64 	%fd270, %fd249, %fd1280;
	mul.f64 	%fd271, %fd248, %fd1279;
	sub.f64 	%fd1321, %fd270, %fd271;
	add.f64 	%fd1322, %fd1658, %fd1321;
	sub.f64 	%fd1323, %fd1322, %fd261;
	div.rn.f64 	%fd1324, %fd1323, %fd1285;
	add.f64 	%fd1325, %fd1659, %fd1321;
	sub.f64 	%fd1326, %fd1325, %fd262;
	div.rn.f64 	%fd1327, %fd1326, %fd1285;
	sub.f64 	%fd1328, %fd250, %fd177;
	fma.rn.f64 	%fd1329, %fd1244, %fd1328, %fd1241;
	sub.f64 	%fd1330, %fd250, %fd175;
	fma.rn.f64 	%fd1331, %fd1246, %fd1330, %fd1240;
	add.f64 	%fd1332, %fd1329, %fd1331;
	mul.f64 	%fd1333, %fd1332, 0d3FE0000000000000;
	div.rn.f64 	%fd272, %fd1324, %fd1316;
	div.rn.f64 	%fd273, %fd1327, %fd1316;
	mul.f64 	%fd1334, %fd1298, %fd1324;
	fma.rn.f64 	%fd1335, %fd1286, %fd1320, %fd1334;
	fma.rn.f64 	%fd1336, %fd1308, %fd1327, %fd1335;
	div.rn.f64 	%fd1337, %fd1336, %fd1316;
	mul.f64 	%fd1338, %fd250, %fd1333;
	mul.f64 	%fd1339, %fd177, %fd1241;
	sub.f64 	%fd1340, %fd1338, %fd1339;
	sub.f64 	%fd1341, %fd1277, %fd1337;
	fma.rn.f64 	%fd1342, %fd1286, %fd1341, %fd1340;
	div.rn.f64 	%fd1343, %fd1342, %fd1310;
	fma.rn.f64 	%fd274, %fd253, %fd1312, %fd1343;
	mul.f64 	%fd1344, %fd175, %fd1240;
	sub.f64 	%fd1345, %fd1338, %fd1344;
	sub.f64 	%fd1346, %fd1068, %fd1337;
	fma.rn.f64 	%fd1347, %fd1286, %fd1346, %fd1345;
	div.rn.f64 	%fd1348, %fd1347, %fd1309;
	fma.rn.f64 	%fd275, %fd252, %fd1311, %fd1348;
	setp.ge.f64 	%p126, %fd248, 0d0000000000000000;
	@%p126 bra 	$L__BB12_31;
	setp.geu.f64 	%p127, %fd248, 0d0000000000000000;
	setp.ltu.f64 	%p128, %fd250, 0d0000000000000000;
	or.pred  	%p129, %p127, %p128;
	@%p129 bra 	$L__BB12_29;
	fma.rn.f64 	%fd1358, %fd248, %fd264, %fd1656;
	sub.f64 	%fd1656, %fd1358, %fd267;
	mul.f64 	%fd1359, %fd250, %fd264;
	fma.rn.f64 	%fd1360, %fd248, %fd1359, %fd1657;
	sub.f64 	%fd1657, %fd1360, %fd269;
	mul.f64 	%fd1361, %fd264, %fd272;
	fma.rn.f64 	%fd1362, %fd248, %fd1361, %fd1658;
	sub.f64 	%fd1658, %fd1362, %fd271;
	mul.f64 	%fd1363, %fd264, %fd273;
	fma.rn.f64 	%fd1364, %fd248, %fd1363, %fd1659;
	sub.f64 	%fd1659, %fd1364, %fd271;
	fma.rn.f64 	%fd1365, %fd248, %fd275, %fd1660;
	mul.f64 	%fd1366, %fd248, %fd252;
	sub.f64 	%fd1660, %fd1365, %fd1366;
	bra.uni 	$L__BB12_31;
$L__BB12_29:
	setp.leu.f64 	%p130, %fd249, 0d0000000000000000;
	setp.geu.f64 	%p131, %fd250, 0d0000000000000000;
	or.pred  	%p132, %p130, %p131;
	mov.f64 	%fd1656, %fd259;
	mov.f64 	%fd1657, %fd260;
	mov.f64 	%fd1658, %fd261;
	mov.f64 	%fd1659, %fd262;
	mov.f64 	%fd1660, %fd263;
	@%p132 bra 	$L__BB12_31;
	fma.rn.f64 	%fd1349, %fd249, %fd265, %fd259;
	sub.f64 	%fd1656, %fd1349, %fd266;
	mul.f64 	%fd1350, %fd250, %fd265;
	fma.rn.f64 	%fd1351, %fd249, %fd1350, %fd260;
	sub.f64 	%fd1657, %fd1351, %fd268;
	mul.f64 	%fd1352, %fd265, %fd272;
	fma.rn.f64 	%fd1353, %fd249, %fd1352, %fd261;
	sub.f64 	%fd1658, %fd1353, %fd270;
	mul.f64 	%fd1354, %fd265, %fd273;
	fma.rn.f64 	%fd1355, %fd249, %fd1354, %fd262;
	sub.f64 	%fd1659, %fd1355, %fd270;
	fma.rn.f64 	%fd1356, %fd249, %fd274, %fd263;
	mul.f64 	%fd1357, %fd249, %fd253;
	sub.f64 	%fd1660, %fd1356, %fd1357;
$L__BB12_31:
	mul.f64 	%fd1367, %fd1658, 0d0000000000000000;
	sub.f64 	%fd1368, %fd1367, %fd1657;
	fma.rn.f64 	%fd1369, %fd1659, 0d0000000000000000, %fd1368;
	min.f64 	%fd291, %fd243, %fd251;
	add.f64 	%fd292, %fd1634, %fd1656;
	add.f64 	%fd293, %fd153, %fd1369;
	add.f64 	%fd294, %fd1638, %fd1660;
	mov.u32 	%r45, %ctaid.x;
	mov.u32 	%r46, %ntid.x;
	mov.u32 	%r47, %tid.x;
	mad.lo.s32 	%r3, %r45, %r46, %r47;
	cvt.rn.f64.s32 	%fd1370, %r3;
	fma.rn.f64 	%fd295, %fd1370, 0d3F547AE147AE147B, 0d3FF0000000000000;
	mov.f64 	%fd1371, 0dC005D07C84B5DCC6;
	div.rn.f64 	%fd296, %fd1371, %fd295;
	fma.rn.f64 	%fd1372, %fd296, 0d3FF71547652B82FE, 0d4338000000000000;
	{
	.reg .b32 %temp; 
	mov.b64 	{%r4, %temp}, %fd1372;
	}
	mov.f64 	%fd1373, 0dC338000000000000;
	add.rn.f64 	%fd1374, %fd1372, %fd1373;
	fma.rn.f64 	%fd1375, %fd1374, 0dBFE62E42FEFA39EF, %fd296;
	fma.rn.f64 	%fd1376, %fd1374, 0dBC7ABC9E3B39803F, %fd1375;
	fma.rn.f64 	%fd1377, %fd1376, 0d3E5ADE1569CE2BDF, 0d3E928AF3FCA213EA;
	fma.rn.f64 	%fd1378, %fd1377, %fd1376, 0d3EC71DEE62401315;
	fma.rn.f64 	%fd1379, %fd1378, %fd1376, 0d3EFA01997C89EB71;
	fma.rn.f64 	%fd1380, %fd1379, %fd1376, 0d3F2A01A014761F65;
	fma.rn.f64 	%fd1381, %fd1380, %fd1376, 0d3F56C16C1852B7AF;
	fma.rn.f64 	%fd1382, %fd1381, %fd1376, 0d3F81111111122322;
	fma.rn.f64 	%fd1383, %fd1382, %fd1376, 0d3FA55555555502A1;
	fma.rn.f64 	%fd1384, %fd1383, %fd1376, 0d3FC5555555555511;
	fma.rn.f64 	%fd1385, %fd1384, %fd1376, 0d3FE000000000000B;
	fma.rn.f64 	%fd1386, %fd1385, %fd1376, 0d3FF0000000000000;
	fma.rn.f64 	%fd1387, %fd1386, %fd1376, 0d3FF0000000000000;
	{
	.reg .b32 %temp; 
	mov.b64 	{%r5, %temp}, %fd1387;
	}
	{
	.reg .b32 %temp; 
	mov.b64 	{%temp, %r6}, %fd1387;
	}
	shl.b32 	%r48, %r4, 20;
	add.s32 	%r49, %r48, %r6;
	mov.b64 	%fd1661, {%r5, %r49};
	{
	.reg .b32 %temp; 
	mov.b64 	{%temp, %r50}, %fd296;
	}
	mov.b32 	%f2, %r50;
	abs.f32 	%f1, %f2;
	setp.lt.f32 	%p133, %f1, 0f4086232B;
	@%p133 bra 	$L__BB12_34;
	setp.lt.f64 	%p134, %fd296, 0d0000000000000000;
	add.f64 	%fd1388, %fd296, 0d7FF0000000000000;
	selp.f64 	%fd1661, 0d0000000000000000, %fd1388, %p134;
	setp.geu.f32 	%p135, %f1, 0f40874800;
	@%p135 bra 	$L__BB12_34;
	shr.u32 	%r51, %r4, 31;
	add.s32 	%r52, %r4, %r51;
	shr.s32 	%r53, %r52, 1;
	shl.b32 	%r54, %r53, 20;
	add.s32 	%r55, %r6, %r54;
	mov.b64 	%fd1389, {%r5, %r55};
	sub.s32 	%r56, %r4, %r53;
	shl.b32 	%r57, %r56, 20;
	add.s32 	%r58, %r57, 1072693248;
	mov.b32 	%r59, 0;
	mov.b64 	%fd1390, {%r59, %r58};
	mul.f64 	%fd1661, %fd1390, %fd1389;
$L__BB12_34:
	mov.f64 	%fd1391, 0dBFB205BC01A36E2F;
	sub.f64 	%fd301, %fd1391, %fd6;
	div.rn.f64 	%fd302, %fd5, %fd4;
	add.f64 	%fd1392, %fd302, 0d3F591B1850EB5314;
	mul.f64 	%fd1393, %fd1392, 0d3FF45F306DC9C883;
	fma.rn.f64 	%fd1394, %fd301, %fd301, %fd1393;
	sqrt.rn.f64 	%fd303, %fd1394;
	mul.f64 	%fd1395, %fd1392, 0d40021BB945252403;
	fma.rn.f64 	%fd1396, %fd301, %fd301, %fd1395;
	sqrt.rn.f64 	%fd304, %fd1396;
	{
	.reg .b32 %temp; 
	mov.b64 	{%temp, %r105}, %fd304;
	}
	{
	.reg .b32 %temp; 
	mov.b64 	{%r106, %temp}, %fd304;
	}
	setp.gt.s32 	%p136, %r105, 1048575;
	mov.b32 	%r107, -1023;
	mov.f64 	%fd1662, %fd304;
	@%p136 bra 	$L__BB12_36;
	mul.f64 	%fd1662, %fd304, 0d4350000000000000;
	{
	.reg .b32 %temp; 
	mov.b64 	{%temp, %r105}, %fd1662;
	}
	{
	.reg .b32 %temp; 
	mov.b64 	{%r106, %temp}, %fd1662;
	}
	mov.b32 	%r107, -1077;
$L__BB12_36:
	add.s32 	%r62, %r105, -1;
	setp.gt.u32 	%p137, %r62, 2146435070;
	@%p137 bra 	$L__BB12_40;
	shr.u32 	%r65, %r105, 20;
	add.s32 	%r108, %r107, %r65;
	and.b32  	%r66, %r105, 1048575;
	or.b32  	%r67, %r66, 1072693248;
	mov.b64 	%fd1663, {%r106, %r67};
	setp.lt.u32 	%p139, %r67, 1073127583;
	@%p139 bra 	$L__BB12_39;
	{
	.reg .b32 %temp; 
	mov.b64 	{%r68, %temp}, %fd1663;
	}
	{
	.reg .b32 %temp; 
	mov.b64 	{%temp, %r69}, %fd1663;
	}
	add.s32 	%r70, %r69, -1048576;
	mov.b64 	%fd1663, {%r68, %r70};
	add.s32 	%r108, %r108, 1;
$L__BB12_39:
	add.f64 	%fd1398, %fd1663, 0dBFF0000000000000;
	add.f64 	%fd1399, %fd1663, 0d3FF0000000000000;
	rcp.approx.ftz.f64 	%fd1400, %fd1399;
	neg.f64 	%fd1401, %fd1399;
	fma.rn.f64 	%fd1402, %fd1401, %fd1400, 0d3FF0000000000000;
	fma.rn.f64 	%fd1403, %fd1402, %fd1402, %fd1402;
	fma.rn.f64 	%fd1404, %fd1403, %fd1400, %fd1400;
	mul.f64 	%fd1405, %fd1398, %fd1404;
	fma.rn.f64 	%fd1406, %fd1398, %fd1404, %fd1405;
	mul.f64 	%fd1407, %fd1406, %fd1406;
	fma.rn.f64 	%fd1408, %fd1407, 0d3EB1380B3AE80F1E, 0d3ED0EE258B7A8B04;
	fma.rn.f64 	%fd1409, %fd1408, %fd1407, 0d3EF3B2669F02676F;
	fma.rn.f64 	%fd1410, %fd1409, %fd1407, 0d3F1745CBA9AB0956;
	fma.rn.f64 	%fd1411, %fd1410, %fd1407, 0d3F3C71C72D1B5154;
	fma.rn.f64 	%fd1412, %fd1411, %fd1407, 0d3F624924923BE72D;
	fma.rn.f64 	%fd1413, %fd1412, %fd1407, 0d3F8999999999A3C4;
	fma.rn.f64 	%fd1414, %fd1413, %fd1407, 0d3FB5555555555554;
	sub.f64 	%fd1415, %fd1398, %fd1406;
	add.f64 	%fd1416, %fd1415, %fd1415;
	neg.f64 	%fd1417, %fd1406;
	fma.rn.f64 	%fd1418, %fd1417, %fd1398, %fd1416;
	mul.f64 	%fd1419, %fd1404, %fd1418;
	mul.f64 	%fd1420, %fd1407, %fd1414;
	fma.rn.f64 	%fd1421, %fd1420, %fd1406, %fd1419;
	xor.b32  	%r71, %r108, -2147483648;
	mov.b32 	%r72, 1127219200;
	mov.b64 	%fd1422, {%r71, %r72};
	mov.b32 	%r73, -2147483648;
	mov.b64 	%fd1423, {%r73, %r72};
	sub.f64 	%fd1424, %fd1422, %fd1423;
	fma.rn.f64 	%fd1425, %fd1424, 0d3FE62E42FEFA39EF, %fd1406;
	fma.rn.f64 	%fd1426, %fd1424, 0dBFE62E42FEFA39EF, %fd1425;
	sub.f64 	%fd1427, %fd1426, %fd1406;
	sub.f64 	%fd1428, %fd1421, %fd1427;
	fma.rn.f64 	%fd1429, %fd1424, 0d3C7ABC9E3B39803F, %fd1428;
	add.f64 	%fd1664, %fd1425, %fd1429;
	bra.uni 	$L__BB12_41;
$L__BB12_40:
	fma.rn.f64 	%fd1397, %fd1662, 0d7FF0000000000000, 0d7FF0000000000000;
	{
	.reg .b32 %temp; 
	mov.b64 	{%temp, %r63}, %fd1662;
	}
	and.b32  	%r64, %r63, 2147483647;
	setp.eq.s32 	%p138, %r64, 0;
	selp.f64 	%fd1664, 0dFFF0000000000000, %fd1397, %p138;
$L__BB12_41:
	mul.f64 	%fd1430, %fd1661, 0d3F7D41D4E199379F;
	fma.rn.f64 	%fd1431, %fd1664, 0dBFC4C60CBF2B239A, 0d3FF0000000000000;
	mul.f64 	%fd1432, %fd1431, %fd1431;
	mul.f64 	%fd1433, %fd4, 0d3FD92580C308FEAC;
	mul.f64 	%fd1434, %fd1433, %fd1430;
	mul.f64 	%fd1435, %fd304, %fd1434;
	mul.f64 	%fd1436, %fd1435, %fd1432;
	mul.f64 	%fd313, %fd301, %fd1436;
	mul.f64 	%fd314, %fd6, %fd6;
	mov.f64 	%fd1437, 0d3F744CE911D1E48F;
	sub.f64 	%fd1438, %fd1437, %fd314;
	mov.f64 	%fd1439, 0d3F591B1850EB5314;
	sub.f64 	%fd1440, %fd1439, %fd302;
	mul.f64 	%fd1441, %fd1440, %fd303;
	div.rn.f64 	%fd1442, %fd1441, %fd304;
	fma.rn.f64 	%fd1443, %fd1438, 0d3FE0000000000000, %fd1442;
	mul.f64 	%fd315, %fd1443, %fd1436;
	mul.f64 	%fd1444, %fd4, 0dBFD92580C308FEAC;
	mul.f64 	%fd316, %fd1444, %fd1430;
	{
	.reg .b32 %temp; 
	mov.b64 	{%temp, %r109}, %fd303;
	}
	{
	.reg .b32 %temp; 
	mov.b64 	{%r110, %temp}, %fd303;
	}
	setp.gt.s32 	%p140, %r109, 1048575;
	mov.b32 	%r111, -1023;
	mov.f64 	%fd1665, %fd303;
	@%p140 bra 	$L__BB12_43;
	mul.f64 	%fd1665, %fd303, 0d4350000000000000;
	{
	.reg .b32 %temp; 
	mov.b64 	{%temp, %r109}, %fd1665;
	}
	{
	.reg .b32 %temp; 
	mov.b64 	{%r110, %temp}, %fd1665;
	}
	mov.b32 	%r111, -1077;
$L__BB12_43:
	add.s32 	%r76, %r109, -1;
	setp.gt.u32 	%p141, %r76, 2146435070;
	@%p141 bra 	$L__BB12_47;
	shr.u32 	%r79, %r109, 20;
	add.s32 	%r112, %r111, %r79;
	and.b32  	%r80, %r109, 1048575;
	or.b32  	%r81, %r80, 1072693248;
	mov.b64 	%fd1666, {%r110, %r81};
	setp.lt.u32 	%p143, %r81, 1073127583;
	@%p143 bra 	$L__BB12_46;
	{
	.reg .b32 %temp; 
	mov.b64 	{%r82, %temp}, %fd1666;
	}
	{
	.reg .b32 %temp; 
	mov.b64 	{%temp, %r83}, %fd1666;
	}
	add.s32 	%r84, %r83, -1048576;
	mov.b64 	%fd1666, {%r82, %r84};
	add.s32 	%r112, %r112, 1;
$L__BB12_46:
	add.f64 	%fd1446, %fd1666, 0dBFF0000000000000;
	add.f64 	%fd1447, %fd1666, 0d3FF0000000000000;
	rcp.approx.ftz.f64 	%fd1448, %fd1447;
	neg.f64 	%fd1449, %fd1447;
	fma.rn.f64 	%fd1450, %fd1449, %fd1448, 0d3FF0000000000000;
	fma.rn.f64 	%fd1451, %fd1450, %fd1450, %fd1450;
	fma.rn.f64 	%fd1452, %fd1451, %fd1448, %fd1448;
	mul.f64 	%fd1453, %fd1446, %fd1452;
	fma.rn.f64 	%fd1454, %fd1446, %fd1452, %fd1453;
	mul.f64 	%fd1455, %fd1454, %fd1454;
	fma.rn.f64 	%fd1456, %fd1455, 0d3EB1380B3AE80F1E, 0d3ED0EE258B7A8B04;
	fma.rn.f64 	%fd1457, %fd1456, %fd1455, 0d3EF3B2669F02676F;
	fma.rn.f64 	%fd1458, %fd1457, %fd1455, 0d3F1745CBA9AB0956;
	fma.rn.f64 	%fd1459, %fd1458, %fd1455, 0d3F3C71C72D1B5154;
	fma.rn.f64 	%fd1460, %fd1459, %fd1455, 0d3F624924923BE72D;
	fma.rn.f64 	%fd1461, %fd1460, %fd1455, 0d3F8999999999A3C4;
	fma.rn.f64 	%fd1462, %fd1461, %fd1455, 0d3FB5555555555554;
	sub.f64 	%fd1463, %fd1446, %fd1454;
	add.f64 	%fd1464, %fd1463, %fd1463;
	neg.f64 	%fd1465, %fd1454;
	fma.rn.f64 	%fd1466, %fd1465, %fd1446, %fd1464;
	mul.f64 	%fd1467, %fd1452, %fd1466;
	mul.f64 	%fd1468, %fd1455, %fd1462;
	fma.rn.f64 	%fd1469, %fd1468, %fd1454, %fd1467;
	xor.b32  	%r85, %r112, -2147483648;
	mov.b32 	%r86, 1127219200;
	mov.b64 	%fd1470, {%r85, %r86};
	mov.b32 	%r87, -2147483648;
	mov.b64 	%fd1471, {%r87, %r86};
	sub.f64 	%fd1472, %fd1470, %fd1471;
	fma.rn.f64 	%fd1473, %fd1472, 0d3FE62E42FEFA39EF, %fd1454;
	fma.rn.f64 	%fd1474, %fd1472, 0dBFE62E42FEFA39EF, %fd1473;
	sub.f64 	%fd1475, %fd1474, %fd1454;
	sub.f64 	%fd1476, %fd1469, %fd1475;
	fma.rn.f64 	%fd1477, %fd1472, 0d3C7ABC9E3B39803F, %fd1476;
	add.f64 	%fd1667, %fd1473, %fd1477;
	bra.uni 	$L__BB12_48;
$L__BB12_47:
	fma.rn.f64 	%fd1445, %fd1665, 0d7FF0000000000000, 0d7FF0000000000000;
	{
	.reg .b32 %temp; 
	mov.b64 	{%temp, %r77}, %fd1665;
	}
	and.b32  	%r78, %r77, 2147483647;
	setp.eq.s32 	%p142, %r78, 0;
	selp.f64 	%fd1667, 0dFFF0000000000000, %fd1445, %p142;
$L__BB12_48:
	ld.param.u64 	%rd132, [_Z20calcul_component_mgdPdS_S_S_S_S_S_S_S_S_S_S_S_S_Pi_param_13];
	ld.param.u64 	%rd120, [_Z20calcul_component_mgdPdS_S_S_S_S_S_S_S_S_S_S_S_S_Pi_param_3];
	add.u64 	%rd67, %SP, 0;
	add.u64 	%rd14, %SPL, 0;
	fma.rn.f64 	%fd1478, %fd1667, 0dBFC4C60CBF2B239A, 0d3FF0000000000000;
	mul.f64 	%fd1479, %fd1478, %fd1478;
	mul.f64 	%fd1480, %fd303, %fd316;
	mul.f64 	%fd325, %fd1480, %fd1479;
	mul.f64 	%fd1481, %fd295, %fd295;
	mov.f64 	%fd1482, 0d0000000000000000;
	div.rn.f64 	%fd326, %fd1482, %fd1481;
	mul.f64 	%fd327, %fd326, %fd326;
	fma.rn.f64 	%fd328, %fd37, %fd37, %fd327;
	cvta.to.global.u64 	%rd15, %rd132;
	ld.global.f64 	%fd1483, [%rd15];
	div.rn.f64 	%fd1484, %fd244, 0d3F547AE147AE147B;
	mov.f64 	%fd1485, 0d4000000000000000;
	div.rn.f64 	%fd329, %fd1485, %fd295;
	mul.f64 	%fd1486, %fd6, %fd2;
	fma.rn.f64 	%fd1487, %fd329, %fd1486, %fd1484;
	mul.f64 	%fd1488, %fd1487, %fd1483;
	sub.f64 	%fd1668, %fd2, %fd1488;
	cvta.to.global.u64 	%rd68, %rd120;
	mul.wide.s32 	%rd69, %r3, 8;
	add.s64 	%rd16, %rd68, %rd69;
	st.global.f64 	[%rd16], %fd1668;
	setp.geu.f64 	%p144, %fd1668, 0d0000000000000000;
	@%p144 bra 	$L__BB12_50;
	st.local.v2.f64 	[%rd14], {%fd295, %fd1668};
	mov.u64 	%rd70, $str$3;
	cvta.global.u64 	%rd71, %rd70;
	{ // callseq 5, 0
	.param .b64 param0;
	st.param.b64 	[param0], %rd71;
	.param .b64 param1;
	st.param.b64 	[param1], %rd67;
	.param .b32 retval0;
	call.uni (retval0), 
	vprintf, 
	(
	param0, 
	param1
	);
	ld.param.b32 	%r88, [retval0];
	} // callseq 5
	mov.b64 	%rd73, 4517329193108106637;
	st.global.u64 	[%rd16], %rd73;
	mov.f64 	%fd1668, 0d3EB0C6F7A0B5ED8D;
$L__BB12_50:
	ld.param.u64 	%rd130, [_Z20calcul_component_mgdPdS_S_S_S_S_S_S_S_S_S_S_S_S_Pi_param_11];
	ld.param.u64 	%rd129, [_Z20calcul_component_mgdPdS_S_S_S_S_S_S_S_S_S_S_S_S_Pi_param_10];
	ld.param.u64 	%rd122, [_Z20calcul_component_mgdPdS_S_S_S_S_S_S_S_S_S_S_S_S_Pi_param_5];
	ld.param.u64 	%rd121, [_Z20calcul_component_mgdPdS_S_S_S_S_S_S_S_S_S_S_S_S_Pi_param_4];
	ld.global.f64 	%fd1490, [%rd15];
	div.rn.f64 	%fd1491, %fd245, 0d3F547AE147AE147B;
	sub.f64 	%fd1492, %fd1491, %fd313;
	mul.f64 	%fd1493, %fd2, %fd6;
	mul.f64 	%fd1494, %fd6, %fd1493;
	div.rn.f64 	%fd332, %fd327, 0d402921FB54442D18;
	sub.f64 	%fd1495, %fd1494, %fd332;
	cvta.to.global.u64 	%rd74, %rd129;
	add.s64 	%rd17, %rd74, %rd69;
	ld.global.f64 	%fd1496, [%rd17];
	mul.f64 	%fd1497, %fd1496, %fd1496;
	div.rn.f64 	%fd1498, %fd1497, 0d403921FB54442D18;
	add.f64 	%fd1499, %fd1495, %fd1498;
	fma.rn.f64 	%fd1500, %fd329, %fd1499, %fd1492;
	mul.f64 	%fd1501, %fd1490, %fd1500;
	sub.f64 	%fd1502, %fd1493, %fd1501;
	div.rn.f64 	%fd1503, %fd1502, %fd1668;
	cvta.to.global.u64 	%rd76, %rd121;
	add.s64 	%rd18, %rd76, %rd69;
	st.global.f64 	[%rd18], %fd1503;
	ld.global.f64 	%fd1504, [%rd15];
	div.rn.f64 	%fd1505, %fd247, 0d3F547AE147AE147B;
	rcp.rn.f64 	%fd1506, %fd295;
	ld.global.f64 	%fd1507, [%rd17];
	mul.f64 	%fd1508, %fd6, %fd1507;
	fma.rn.f64 	%fd1509, %fd1506, %fd1508, %fd1505;
	mul.f64 	%fd1510, %fd1504, %fd1509;
	sub.f64 	%fd1511, %fd1507, %fd1510;
	cvta.to.global.u64 	%rd77, %rd130;
	add.s64 	%rd78, %rd77, %rd69;
	st.global.f64 	[%rd78], %fd1511;
	fma.rn.f64 	%fd1512, %fd1511, %fd1511, %fd327;
	ld.global.f64 	%fd1513, [%rd15];
	div.rn.f64 	%fd1514, %fd246, 0d3F547AE147AE147B;
	sub.f64 	%fd1515, %fd1514, %fd315;
	mul.f64 	%fd1516, %fd3, 0d3FFAAAAAAAAAAAAB;
	mul.f64 	%fd1517, %fd1516, %fd6;
	div.rn.f64 	%fd1518, %fd1517, 0d3FE5555555555556;
	mul.f64 	%fd1519, %fd6, %fd1494;
	fma.rn.f64 	%fd1520, %fd1519, 0d3FE0000000000000, %fd1518;
	mul.f64 	%fd1521, %fd6, %fd328;
	div.rn.f64 	%fd333, %fd1521, 0d402921FB54442D18;
	add.f64 	%fd1522, %fd1520, %fd333;
	mul.f64 	%fd1523, %fd326, %fd6;
	mul.f64 	%fd1524, %fd326, %fd1523;
	div.rn.f64 	%fd334, %fd1524, 0d402921FB54442D18;
	sub.f64 	%fd1525, %fd1522, %fd334;
	fma.rn.f64 	%fd1526, %fd329, %fd1525, %fd1515;
	div.rn.f64 	%fd335, %fd3, 0d3FE5555555555556;
	mul.f64 	%fd1527, %fd1526, %fd1513;
	sub.f64 	%fd1528, %fd335, %fd1527;
	mul.f64 	%fd336, %fd1494, 0d3FE0000000000000;
	ld.global.f64 	%fd1529, [%rd16];
	ld.global.f64 	%fd1530, [%rd18];
	mul.f64 	%fd1531, %fd1529, %fd1530;
	mul.f64 	%fd1532, %fd1530, %fd1531;
	mul.f64 	%fd1533, %fd1532, 0d3FE0000000000000;
	sub.f64 	%fd1534, %fd336, %fd1533;
	add.f64 	%fd1535, %fd1528, %fd1534;
	div.rn.f64 	%fd1536, %fd328, 0d403921FB54442D18;
	div.rn.f64 	%fd1537, %fd1512, 0d403921FB54442D18;
	sub.f64 	%fd337, %fd1536, %fd1537;
	add.f64 	%fd1538, %fd1535, %fd337;
	mul.f64 	%fd338, %fd1538, 0d3FE5555555555556;
	cvta.to.global.u64 	%rd79, %rd122;
	add.s64 	%rd19, %rd79, %rd69;
	st.global.f64 	[%rd19], %fd338;
	setp.geu.f64 	%p145, %fd338, 0d0000000000000000;
	@%p145 bra 	$L__BB12_52;
	st.local.v2.f64 	[%rd14], {%fd295, %fd338};
	mov.u64 	%rd80, $str$5;
	cvta.global.u64 	%rd81, %rd80;
	{ // callseq 6, 0
	.param .b64 param0;
	st.param.b64 	[param0], %rd81;
	.param .b64 param1;
	st.param.b64 	[param1], %rd67;
	.param .b32 retval0;
	call.uni (retval0), 
	vprintf, 
	(
	param0, 
	param1
	);
	ld.param.b32 	%r90, [retval0];
	} // callseq 6
	ld.global.f64 	%fd1539, [%rd16];
	ld.global.f64 	%fd1540, [%rd18];
	mul.f64 	%fd1541, %fd1539, %fd1540;
	mul.f64 	%fd1542, %fd1540, %fd1541;
	fma.rn.f64 	%fd1543, %fd1542, 0dBFE0000000000000, %fd336;
	add.f64 	%fd1544, %fd335, %fd1543;
	add.f64 	%fd1545, %fd337, %fd1544;
	st.local.v2.f64 	[%rd14], {%fd335, %fd1543};
	st.local.v2.f64 	[%rd14+16], {%fd337, %fd1545};
	mov.u64 	%rd83, $str$6;
	cvta.global.u64 	%rd84, %rd83;
	{ // callseq 7, 0
	.param .b64 param0;
	st.param.b64 	[param0], %rd84;
	.param .b64 param1;
	st.param.b64 	[param1], %rd67;
	.param .b32 retval0;
	call.uni (retval0), 
	vprintf, 
	(
	param0, 
	param1
	);
	ld.param.b32 	%r92, [retval0];
	} // callseq 7
	mov.b64 	%rd85, 4517329193108106637;
	st.global.u64 	[%rd19], %rd85;
$L__BB12_52:
	ld.param.u64 	%rd126, [_Z20calcul_component_mgdPdS_S_S_S_S_S_S_S_S_S_S_S_S_Pi_param_9];
	ld.param.u64 	%rd124, [_Z20calcul_component_mgdPdS_S_S_S_S_S_S_S_S_S_S_S_S_Pi_param_7];
	ld.global.f64 	%fd1546, [%rd15];
	div.rn.f64 	%fd1547, %fd292, 0d3F547AE147AE147B;
	sub.f64 	%fd1548, %fd1547, %fd325;
	mul.f64 	%fd1549, %fd4, %fd6;
	fma.rn.f64 	%fd1550, %fd329, %fd1549, %fd1548;
	mul.f64 	%fd1551, %fd1550, %fd1546;
	sub.f64 	%fd1552, %fd4, %fd1551;
	cvta.to.global.u64 	%rd86, %rd124;
	add.s64 	%rd20, %rd86, %rd69;
	st.global.f64 	[%rd20], %fd1552;
	ld.global.f64 	%fd1553, [%rd18];
	mul.f64 	%fd1554, %fd1552, %fd1553;
	sub.f64 	%fd1555, %fd1554, %fd1549;
	ld.global.f64 	%fd1556, [%rd15];
	div.rn.f64 	%fd1557, %fd1555, %fd1556;
	div.rn.f64 	%fd1558, %fd293, 0d3F547AE147AE147B;
	add.f64 	%fd1559, %fd1558, %fd1557;
	mul.f64 	%fd1560, %fd6, %fd1549;
	sub.f64 	%fd1561, %fd1560, %fd332;
	ld.global.f64 	%fd1562, [%rd17];
	mul.f64 	%fd1563, %fd1562, %fd1562;
	div.rn.f64 	%fd1564, %fd1563, 0d403921FB54442D18;
	add.f64 	%fd1565, %fd1561, %fd1564;
	fma.rn.f64 	%fd339, %fd329, %fd1565, %fd1559;
	div.rn.f64 	%fd1566, %fd294, 0d3F547AE147AE147B;
	div.rn.f64 	%fd340, %fd5, 0d3FE5555555555556;
	fma.rn.f64 	%fd1567, %fd314, 0d3FE0000000000000, %fd340;
	mul.f64 	%fd1568, %fd1567, %fd325;
	mov.f64 	%fd1569, 0d0000000000000000;
	sub.f64 	%fd1570, %fd1569, %fd1568;
	fma.rn.f64 	%fd1571, %fd6, %fd339, %fd1570;
	sub.f64 	%fd341, %fd1566, %fd1571;
	mul.f64 	%fd342, %fd5, 0d3FFAAAAAAAAAAAAB;
	mul.f64 	%fd1572, %fd342, %fd6;
	div.rn.f64 	%fd1573, %fd1572, 0d3FE5555555555556;
	mul.f64 	%fd1574, %fd6, %fd1560;
	mul.f64 	%fd343, %fd1574, 0d3FE0000000000000;
	add.f64 	%fd1575, %fd1573, %fd343;
	add.f64 	%fd1576, %fd1575, %fd333;
	sub.f64 	%fd1577, %fd1576, %fd334;
	fma.rn.f64 	%fd1578, %fd329, %fd1577, %fd341;
	mul.f64 	%fd1579, %fd1556, %fd1578;
	sub.f64 	%fd1580, %fd340, %fd1579;
	mul.f64 	%fd344, %fd1560, 0d3FE0000000000000;
	mul.f64 	%fd1581, %fd1553, %fd1554;
	mul.f64 	%fd1582, %fd1581, 0d3FE0000000000000;
	sub.f64 	%fd1583, %fd344, %fd1582;
	add.f64 	%fd1584, %fd1583, %fd1580;
	add.f64 	%fd1585, %fd337, %fd1584;
	mul.f64 	%fd345, %fd1585, 0d3FE5555555555556;
	cvta.to.global.u64 	%rd88, %rd126;
	add.s64 	%rd21, %rd88, %rd69;
	st.global.f64 	[%rd21], %fd345;
	setp.geu.f64 	%p146, %fd345, 0d0000000000000000;
	@%p146 bra 	$L__BB12_54;
	ld.global.f64 	%fd1586, [%rd19];
	st.local.v2.f64 	[%rd14], {%fd295, %fd345};
	st.local.f64 	[%rd14+16], %fd1586;
	mov.u64 	%rd89, $str$7;
	cvta.global.u64 	%rd90, %rd89;
	{ // callseq 8, 0
	.param .b64 param0;
	st.param.b64 	[param0], %rd90;
	.param .b64 param1;
	st.param.b64 	[param1], %rd67;
	.param .b32 retval0;
	call.uni (retval0), 
	vprintf, 
	(
	param0, 
	param1
	);
	ld.param.b32 	%r94, [retval0];
	} // callseq 8
	ld.global.f64 	%fd1587, [%rd20];
	ld.global.f64 	%fd1588, [%rd18];
	mul.f64 	%fd1589, %fd1587, %fd1588;
	mul.f64 	%fd1590, %fd1588, %fd1589;
	fma.rn.f64 	%fd1591, %fd1590, 0dBFE0000000000000, %fd344;
	add.f64 	%fd1592, %fd340, %fd1591;
	add.f64 	%fd1593, %fd337, %fd1592;
	div.rn.f64 	%fd1595, %fd1572, 0dBFE5555555555556;
	sub.f64 	%fd1596, %fd1595, %fd343;
	sub.f64 	%fd1597, %fd1596, %fd333;
	add.f64 	%fd1598, %fd334, %fd1597;
	sub.f64 	%fd1599, %fd1598, %fd333;
	add.f64 	%fd1600, %fd334, %fd1599;
	mul.f64 	%fd1601, %fd329, %fd1600;
	sub.f64 	%fd1602, %fd341, %fd1601;
	st.local.v2.f64 	[%rd14], {%fd340, %fd1591};
	st.local.v2.f64 	[%rd14+16], {%fd337, %fd1593};
	st.local.v2.f64 	[%rd14+32], {%fd339, %fd1602};
	mov.u64 	%rd92, $str$8;
	cvta.global.u64 	%rd93, %rd92;
	{ // callseq 9, 0
	.param .b64 param0;
	st.param.b64 	[param0], %rd93;
	.param .b64 param1;
	st.param.b64 	[param1], %rd67;
	.param .b32 retval0;
	call.uni (retval0), 
	vprintf, 
	(
	param0, 
	param1
	);
	ld.param.b32 	%r96, [retval0];
	} // callseq 9
	mov.b64 	%rd94, 4517329193108106637;
	st.global.u64 	[%rd21], %rd94;
$L__BB12_54:
	ld.global.f64 	%fd346, [%rd20];
	setp.geu.f64 	%p147, %fd346, 0d0000000000000000;
	@%p147 bra 	$L__BB12_56;
	st.local.v2.f64 	[%rd14], {%fd295, %fd346};
	mov.u64 	%rd95, $str$9;
	cvta.global.u64 	%rd96, %rd95;
	{ // callseq 10, 0
	.param .b64 param0;
	st.param.b64 	[param0], %rd96;
	.param .b64 param1;
	st.param.b64 	[param1], %rd67;
	.param .b32 retval0;
	call.uni (retval0), 
	vprintf, 
	(
	param0, 
	param1
	);
	ld.param.b32 	%r98, [retval0];
	} // callseq 10
	ld.global.f64 	%fd1603, [%rd16];
	st.global.f64 	[%rd20], %fd1603;
$L__BB12_56:
	ld.param.u64 	%rd131, [_Z20calcul_component_mgdPdS_S_S_S_S_S_S_S_S_S_S_S_S_Pi_param_12];
	cvta.to.global.u64 	%rd22, %rd131;
	ld.global.f64 	%fd1604, [%rd22];
	setp.geu.f64 	%p148, %fd291, %fd1604;
	@%p148 bra 	$L__BB12_58;
	st.global.f64 	[%rd22], %fd291;
$L__BB12_58:
	ret;

}


// ===== COMPILED SASS (sm_100) =====

	.target	sm_100

	.elftype	@"ET_EXEC"


//--------------------- .note.nv.tkinfo           --------------------------
	.section	.note.nv.tkinfo,"",@"SHT_NOTE"
	.sectionflags	@"SHF_NOTE_NV_TKINFO"
	.tkinfo
        /*0018*/ 	.word	0x00000002
        /*0030*/ 	.string	""
        /*0030*/ 	.string	"ptxas"
        /*0030*/ 	.string	"Cuda compilation tools, release 13.0, V13.0.88"
        /*0030*/ 	.string	"Build cuda_13.0.r13.0/compiler.36424714_0"
        /*0030*/ 	.string	"-arch sm_100 -m 64 "



//--------------------- .note.nv.cuinfo           --------------------------
	.section	.note.nv.cuinfo,"",@"SHT_NOTE"
	.sectionflags	@"SHF_NOTE_NV_CUINFO"
        /*0018*/ 	.short	0x0002
        /*001a*/ 	.short	0x0064
        /*001c*/ 	.short	0x0082
	.zero		2


//--------------------- .nv.info                  --------------------------
	.section	.nv.info,"",@"SHT_CUDA_INFO"
	.align	4


	//----- nvinfo : EIATTR_REGCOUNT
	.align		4
        /*0000*/ 	.byte	0x04, 0x2f
        /*0002*/ 	.short	(.L_10 - .L_9)
	.align		4
.L_9:
        /*0004*/ 	.word	index@(_Z9addKernelPiPKiS1_)
        /*0008*/ 	.word	0x0000000c


	//----- nvinfo : EIATTR_FRAME_SIZE
	.align		4
.L_10:
        /*000c*/ 	.byte	0x04, 0x11
        /*000e*/ 	.short	(.L_12 - .L_11)
	.align		4
.L_11:
        /*0010*/ 	.word	index@(_Z9addKernelPiPKiS1_)
        /*0014*/ 	.word	0x00000000


	//----- nvinfo : EIATTR_REGCOUNT
	.align		4
.L_12:
        /*0018*/ 	.byte	0x04, 0x2f
        /*001a*/ 	.short	(.L_14 - .L_13)
	.align		4
.L_13:
        /*001c*/ 	.word	index@(_Z9funk_timePdS_S_)
        /*0020*/ 	.word	0x00000010


	//----- nvinfo : EIATTR_FRAME_SIZE
	.align		4
.L_14:
        /*0024*/ 	.byte	0x04, 0x11
        /*0026*/ 	.short	(.L_16 - .L_15)
	.align		4
.L_15:
        /*0028*/ 	.word	index@(_Z9funk_timePdS_S_)
        /*002c*/ 	.word	0x00000000


	//----- nvinfo : EIATTR_REGCOUNT
	.align		4
.L_16:
        /*0030*/ 	.byte	0x04, 0x2f
        /*0032*/ 	.short	(.L_18 - .L_17)
	.align		4
.L_17:
        /*0034*/ 	.word	index@(_Z16funk_time_devidePd)
        /*0038*/ 	.word	0x00000008


	//----- nvinfo : EIATTR_FRAME_SIZE
	.align		4
.L_18:
        /*003c*/ 	.byte	0x04, 0x11
        /*003e*/ 	.short	(.L_20 - .L_19)
	.align		4
.L_19:
        /*0040*/ 	.word	index@(_Z16funk_time_devidePd)
        /*0044*/ 	.word	0x00000000


	//----- nvinfo : EIATTR_REGCOUNT
	.align		4
.L_20:
        /*0048*/ 	.byte	0x04, 0x2f
        /*004a*/ 	.short	(.L_22 - .L_21)
	.align		4
.L_21:
        /*004c*/ 	.word	index@(_Z8takeOmniPdS_S_S_S_S_S_S_S_S_Pi)
        /*0050*/ 	.word	0x00000020


	//----- nvinfo : EIATTR_FRAME_SIZE
	.align		4
.L_22:
        /*0054*/ 	.byte	0x04, 0x11
        /*0056*/ 	.short	(.L_24 - .L_23)
	.align		4
.L_23:
        /*0058*/ 	.word	index@($__internal_13_$__cuda_sm20_div_rn_f64_full)
        /*005c*/ 	.word	0x00000000


	//----- nvinfo : EIATTR_FRAME_SIZE
	.align		4
.L_24:
        /*0060*/ 	.byte	0x04, 0x11
        /*0062*/ 	.short	(.L_26 - .L_25)
	.align		4
.L_25:
        /*0064*/ 	.word	index@(_Z8takeOmniPdS_S_S_S_S_S_S_S_S_Pi)
        /*0068*/ 	.word	0x00000000


	//----- nvinfo : EIATTR_REGCOUNT
	.align		4
.L_26:
        /*006c*/ 	.byte	0x04, 0x2f
        /*006e*/ 	.short	(.L_28 - .L_27)
	.align		4
.L_27:
        /*0070*/ 	.word	index@(_Z9takeOmni2PdS_S_S_S_S_S_S_S_S_S_S_S_S_Pi)
        /*0074*/ 	.word	0x00000020


	//----- nvinfo : EIATTR_FRAME_SIZE
	.align		4
.L_28:
        /*0078*/ 	.byte	0x04, 0x11
        /*007a*/ 	.short	(.L_30 - .L_29)
	.align		4
.L_29:
        /*007c*/ 	.word	index@($__internal_12_$__cuda_sm20_div_rn_f64_full)
        /*0080*/ 	.word	0x00000000


	//----- nvinfo : EIATTR_FRAME_SIZE
	.align		4
.L_30:
        /*0084*/ 	.byte	0x04, 0x11
        /*0086*/ 	.short	(.L_32 - .L_31)
	.align		4
.L_31:
        /*0088*/ 	.word	index@(_Z9takeOmni2PdS_S_S_S_S_S_S_S_S_S_S_S_S_Pi)
        /*008c*/ 	.word	0x00000000


	//----- nvinfo : EIATTR_REGCOUNT
	.align		4
.L_32:
        /*0090*/ 	.byte	0x04, 0x2f
        /*0092*/ 	.short	(.L_34 - .L_33)
	.align		4
.L_33:
        /*0094*/ 	.word	index@(_Z12takeVoyadgerPdS_S_PiS0_)
        /*0098*/ 	.word	0x0000000e


	//----- nvinfo : EIATTR_FRAME_SIZE
	.align		4
.L_34:
        /*009c*/ 	.byte	0x04, 0x11
        /*009e*/ 	.short	(.L_36 - .L_35)
	.align		4
.L_35:
        /*00a0*/ 	.word	index@(_Z12takeVoyadgerPdS_S_PiS0_)
        /*00a4*/ 	.word	0x00000000


	//----- nvinfo : EIATTR_REGCOUNT
	.align		4
.L_36:
        /*00a8*/ 	.byte	0x04, 0x2f
        /*00aa*/ 	.short	(.L_38 - .L_37)
	.align		4
.L_37:
        /*00ac*/ 	.word	index@(_Z13takeVoyadger2PdS_S_S_S_PiS_S_S_)
        /*00b0*/ 	.word	0x00000020


	//----- nvinfo : EIATTR_FRAME_SIZE
	.align		4
.L_38:
        /*00b4*/ 	.byte	0x04, 0x11
        /*00b6*/ 	.short	(.L_40 - .L_39)
	.align		4
.L_39:
        /*00b8*/ 	.word	index@($__internal_11_$__cuda_sm20_div_rn_f64_full)
        /*00bc*/ 	.word	0x00000000


	//----- nvinfo : EIATTR_FRAME_SIZE
	.align		4
.L_40:
        /*00c0*/ 	.byte	0x04, 0x11
        /*00c2*/ 	.short	(.L_42 - .L_41)
	.align		4
.L_41:
        /*00c4*/ 	.word	index@(_Z13takeVoyadger2PdS_S_S_S_PiS_S_S_)
        /*00c8*/ 	.word	0x00000000


	//----- nvinfo : EIATTR_REGCOUNT
	.align		4
.L_42:
        /*00cc*/ 	.byte	0x04, 0x2f
        /*00ce*/ 	.short	(.L_44 - .L_43)
	.align		4
.L_43:
        /*00d0*/ 	.word	index@(_Z15takeVoyadger2_2PdS_S_S_S_S_S_PiS_S_S_)
        /*00d4*/ 	.word	0x00000022


	//----- nvinfo : EIATTR_FRAME_SIZE
	.align		4
.L_44:
        /*00d8*/ 	.byte	0x04, 0x11
        /*00da*/ 	.short	(.L_46 - .L_45)
	.align		4
.L_45:
        /*00dc*/ 	.word	index@($__internal_10_$__cuda_sm20_dsqrt_rn_f64_mediumpath_v1)
        /*00e0*/ 	.word	0x00000000


	//----- nvinfo : EIATTR_FRAME_SIZE
	.align		4
.L_46:
        /*00e4*/ 	.byte	0x04, 0x11
        /*00e6*/ 	.short	(.L_48 - .L_47)
	.align		4
.L_47:
        /*00e8*/ 	.word	index@($__internal_9_$__cuda_sm20_div_rn_f64_full)
        /*00ec*/ 	.word	0x00000000


	//----- nvinfo : EIATTR_FRAME_SIZE
	.align		4
.L_48:
        /*00f0*/ 	.byte	0x04, 0x11
        /*00f2*/ 	.short	(.L_50 - .L_49)
	.align		4
.L_49:
        /*00f4*/ 	.word	index@(_Z15takeVoyadger2_2PdS_S_S_S_S_S_PiS_S_S_)
        /*00f8*/ 	.word	0x00000000


	//----- nvinfo : EIATTR_REGCOUNT
	.align		4
.L_50:
        /*00fc*/ 	.byte	0x04, 0x2f
        /*00fe*/ 	.short	(.L_52 - .L_51)
	.align		4
.L_51:
        /*0100*/ 	.word	index@(_Z9init_timePdS_)
        /*0104*/ 	.word	0x0000000c


	//----- nvinfo : EIATTR_FRAME_SIZE
	.align		4
.L_52:
        /*0108*/ 	.byte	0x04, 0x11
        /*010a*/ 	.short	(.L_54 - .L_53)
	.align		4
.L_53:
        /*010c*/ 	.word	index@(_Z9init_timePdS_)
        /*0110*/ 	.word	0x00000000


	//----- nvinfo : EIATTR_REGCOUNT
	.align		4
.L_54:
        /*0114*/ 	.byte	0x04, 0x2f
        /*0116*/ 	.short	(.L_56 - .L_55)
	.align		4
.L_55:
        /*0118*/ 	.word	index@(_Z6calculPdS_S_S_S_S_S_S_Pi)
        /*011c*/ 	.word	0x0000006b


	//----- nvinfo : EIATTR_FRAME_SIZE
	.align		4
.L_56:
        /*0120*/ 	.byte	0x04, 0x11
        /*0122*/ 	.short	(.L_58 - .L_57)
	.align		4
.L_57:
        /*0124*/ 	.word	index@($__internal_8_$__cuda_sm20_dsqrt_rn_f64_mediumpath_v1)
        /*0128*/ 	.word	0x00000000


	//----- nvinfo : EIATTR_FRAME_SIZE
	.align		4
.L_58:
        /*012c*/ 	.byte	0x04, 0x11
        /*012e*/ 	.short	(.L_60 - .L_59)
	.align		4
.L_59:
        /*0130*/ 	.word	index@($__internal_7_$__cuda_sm20_div_rn_f64_full)
        /*0134*/ 	.word	0x00000000


	//----- nvinfo : EIATTR_FRAME_SIZE
	.align		4
.L_60:
        /*0138*/ 	.byte	0x04, 0x11
        /*013a*/ 	.short	(.L_62 - .L_61)
	.align		4
.L_61:
        /*013c*/ 	.word	index@(_Z6calculPdS_S_S_S_S_S_S_Pi)
        /*0140*/ 	.word	0x00000000


	//----- nvinfo : EIATTR_REGCOUNT
	.align		4
.L_62:
        /*0144*/ 	.byte	0x04, 0x2f
        /*0146*/ 	.short	(.L_64 - .L_63)
	.align		4
.L_63:
        /*0148*/ 	.word	index@(_Z16calcul_componentPdS_S_S_S_S_S_S_S_S_S_S_Pi)
        /*014c*/ 	.word	0x00000088


	//----- nvinfo : EIATTR_FRAME_SIZE
	.align		4
.L_64:
        /*0150*/ 	.byte	0x04, 0x11
        /*0152*/ 	.short	(.L_66 - .L_65)
	.align		4
.L_65:
        /*0154*/ 	.word	index@($__internal_6_$__cuda_sm20_dsqrt_rn_f64_mediumpath_v1)
        /*0158*/ 	.word	0x00000010


	//----- nvinfo : EIATTR_FRAME_SIZE
	.align		4
.L_66:
        /*015c*/ 	.byte	0x04, 0x11
        /*015e*/ 	.short	(.L_68 - .L_67)
	.align		4
.L_67:
        /*0160*/ 	.word	index@($__internal_5_$__cuda_sm20_div_rn_f64_full)
        /*0164*/ 	.word	0x00000010


	//----- nvinfo : EIATTR_FRAME_SIZE
	.align		4
.L_68:
        /*0168*/ 	.byte	0x04, 0x11
        /*016a*/ 	.short	(.L_70 - .L_69)
	.align		4
.L_69:
        /*016c*/ 	.word	index@(_Z16calcul_componentPdS_S_S_S_S_S_S_S_S_S_S_Pi)
        /*0170*/ 	.word	0x00000010


	//----- nvinfo : EIATTR_REGCOUNT
	.align		4
.L_70:
        /*0174*/ 	.byte	0x04, 0x2f
        /*0176*/ 	.short	(.L_72 - .L_71)
	.align		4
.L_71:
        /*0178*/ 	.word	index@(_Z18calcul_component_2PdS_S_S_S_S_S_S_S_S_S_S_S_S_S_S_PiS0_Pbd)
        /*017c*/ 	.word	0x000000aa


	//----- nvinfo : EIATTR_FRAME_SIZE
	.align		4
.L_72:
        /*0180*/ 	.byte	0x04, 0x11
        /*0182*/ 	.short	(.L_74 - .L_73)
	.align		4
.L_73:
        /*0184*/ 	.word	index@($__internal_4_$__cuda_sm20_dsqrt_rn_f64_mediumpath_v1)
        /*0188*/ 	.word	0x00000018


	//----- nvinfo : EIATTR_FRAME_SIZE
	.align		4
.L_74:
        /*018c*/ 	.byte	0x04, 0x11
        /*018e*/ 	.short	(.L_76 - .L_75)
	.align		4
.L_75:
        /*0190*/ 	.word	index@($__internal_3_$__cuda_sm20_div_rn_f64_full)
        /*0194*/ 	.word	0x00000018


	//----- nvinfo : EIATTR_FRAME_SIZE
	.align		4
.L_76:
        /*0198*/ 	.byte	0x04, 0x11
        /*019a*/ 	.short	(.L_78 - .L_77)
	.align		4
.L_77:
        /*019c*/ 	.word	index@(_Z18calcul_component_2PdS_S_S_S_S_S_S_S_S_S_S_S_S_S_S_PiS0_Pbd)
        /*01a0*/ 	.word	0x00000018


	//----- nvinfo : EIATTR_REGCOUNT
	.align		4
.L_78:
        /*01a4*/ 	.byte	0x04, 0x2f
        /*01a6*/ 	.short	(.L_80 - .L_79)
	.align		4
.L_79:
        /*01a8*/ 	.word	index@(_Z20calcul_component_mgdPdS_S_S_S_S_S_S_S_S_S_S_S_S_Pi)
        /*01ac*/ 	.word	0x000000b8


	//----- nvinfo : EIATTR_FRAME_SIZE
	.align		4
.L_80:
        /*01b0*/ 	.byte	0x04, 0x11
        /*01b2*/ 	.short	(.L_82 - .L_81)
	.align		4
.L_81:
        /*01b4*/ 	.word	index@($__internal_2_$__cuda_sm20_dsqrt_rn_f64_mediumpath_v1)
        /*01b8*/ 	.word	0x00000030


	//----- nvinfo : EIATTR_FRAME_SIZE
	.align		4
.L_82:
        /*01bc*/ 	.byte	0x04, 0x11
        /*01be*/ 	.short	(.L_84 - .L_83)
	.align		4
.L_83:
        /*01c0*/ 	.word	index@($__internal_1_$__cuda_sm20_div_rn_f64_full)
        /*01c4*/ 	.word	0x00000030


	//----- nvinfo : EIATTR_FRAME_SIZE
	.align		4
.L_84:
        /*01c8*/ 	.byte	0x04, 0x11
        /*01ca*/ 	.short	(.L_86 - .L_85)
	.align		4
.L_85:
        /*01cc*/ 	.word	index@($__internal_0_$__cuda_sm20_dblrcp_rn_slowpath_v3)
        /*01d0*/ 	.word	0x00000030


	//----- nvinfo : EIATTR_FRAME_SIZE
	.align		4
.L_86:
        /*01d4*/ 	.byte	0x04, 0x11
        /*01d6*/ 	.short	(.L_88 - .L_87)
	.align		4
.L_87:
        /*01d8*/ 	.word	index@(_Z20calcul_component_mgdPdS_S_S_S_S_S_S_S_S_S_S_S_S_Pi)
        /*01dc*/ 	.word	0x00000030


	//----- nvinfo : EIATTR_MIN_STACK_SIZE
	.align		4
.L_88:
        /*01e0*/ 	.byte	0x04, 0x12
        /*01e2*/ 	.short	(.L_90 - .L_89)
	.align		4
.L_89:
        /*01e4*/ 	.word	index@(_Z20calcul_component_mgdPdS_S_S_S_S_S_S_S_S_S_S_S_S_Pi)
        /*01e8*/ 	.word	0x00000030


	//----- nvinfo : EIATTR_MIN_STACK_SIZE
	.align		4
.L_90:
        /*01ec*/ 	.byte	0x04, 0x12
        /*01ee*/ 	.short	(.L_92 - .L_91)
	.align		4
.L_91:
        /*01f0*/ 	.word	index@(_Z18calcul_component_2PdS_S_S_S_S_S_S_S_S_S_S_S_S_S_S_PiS0_Pbd)
        /*01f4*/ 	.word	0x00000018


	//----- nvinfo : EIATTR_MIN_STACK_SIZE
	.align		4
.L_92:
        /*01f8*/ 	.byte	0x04, 0x12
        /*01fa*/ 	.short	(.L_94 - .L_93)
	.align		4
.L_93:
        /*01fc*/ 	.word	index@(_Z16calcul_componentPdS_S_S_S_S_S_S_S_S_S_S_Pi)
        /*0200*/ 	.word	0x00000010


	//----- nvinfo : EIATTR_MIN_STACK_SIZE
	.align		4
.L_94:
        /*0204*/ 	.byte	0x04, 0x12
        /*0206*/ 	.short	(.L_96 - .L_95)
	.align		4
.L_95:
        /*0208*/ 	.word	index@(_Z6calculPdS_S_S_S_S_S_S_Pi)
        /*020c*/ 	.word	0x00000000


	//----- nvinfo : EIATTR_MIN_STACK_SIZE
	.align		4
.L_96:
        /*0210*/ 	.byte	0x04, 0x12
        /*0212*/ 	.short	(.L_98 - .L_97)
	.align		4
.L_97:
        /*0214*/ 	.word	index@(_Z9init_timePdS_)
        /*0218*/ 	.word	0x00000000


	//----- nvinfo : EIATTR_MIN_STACK_SIZE
	.align		4
.L_98:
        /*021c*/ 	.byte	0x04, 0x12
        /*021e*/ 	.short	(.L_100 - .L_99)
	.align		4
.L_99:
        /*0220*/ 	.word	index@(_Z15takeVoyadger2_2PdS_S_S_S_S_S_PiS_S_S_)
        /*0224*/ 	.word	0x00000000


	//----- nvinfo : EIATTR_MIN_STACK_SIZE
	.align		4
.L_100:
        /*0228*/ 	.byte	0x04, 0x12
        /*022a*/ 	.short	(.L_102 - .L_101)
	.align		4
.L_101:
        /*022c*/ 	.word	index@(_Z13takeVoyadger2PdS_S_S_S_PiS_S_S_)
        /*0230*/ 	.word	0x00000000


	//----- nvinfo : EIATTR_MIN_STACK_SIZE
	.align		4
.L_102:
        /*0234*/ 	.byte	0x04, 0x12
        /*0236*/ 	.short	(.L_104 - .L_103)
	.align		4
.L_103:
        /*0238*/ 	.word	index@(_Z12takeVoyadgerPdS_S_PiS0_)
        /*023c*/ 	.word	0x00000000


	//----- nvinfo : EIATTR_MIN_STACK_SIZE
	.align		4
.L_104:
        /*0240*/ 	.byte	0x04, 0x12
        /*0242*/ 	.short	(.L_106 - .L_105)
	.align		4
.L_105:
        /*0244*/ 	.word	index@(_Z9takeOmni2PdS_S_S_S_S_S_S_S_S_S_S_S_S_Pi)
        /*0248*/ 	.word	0x00000000


	//----- nvinfo : EIATTR_MIN_STACK_SIZE
	.align		4
.L_106:
        /*024c*/ 	.byte	0x04, 0x12
        /*024e*/ 	.short	(.L_108 - .L_107)
	.align		4
.L_107:
        /*0250*/ 	.word	index@(_Z8takeOmniPdS_S_S_S_S_S_S_S_S_Pi)
        /*0254*/ 	.word	0x00000000


	//----- nvinfo : EIATTR_MIN_STACK_SIZE
	.align		4
.L_108:
        /*0258*/ 	.byte	0x04, 0x12
        /*025a*/ 	.short	(.L_110 - .L_109)
	.align		4
.L_109:
        /*025c*/ 	.word	index@(_Z16funk_time_devidePd)
        /*0260*/ 	.word	0x00000000


	//----- nvinfo : EIATTR_MIN_STACK_SIZE
	.align		4
.L_110:
        /*0264*/ 	.byte	0x04, 0x12
        /*0266*/ 	.short	(.L_112 - .L_111)
	.align		4
.L_111:
        /*0268*/ 	.word	index@(_Z9funk_timePdS_S_)
        /*026c*/ 	.word	0x00000000


	//----- nvinfo : EIATTR_MIN_STACK_SIZE
	.align		4
.L_112:
        /*0270*/ 	.byte	0x04, 0x12
        /*0272*/ 	.short	(.L_114 - .L_113)
	.align		4
.L_113:
        /*0274*/ 	.word	index@(_Z9addKernelPiPKiS1_)
        /*0278*/ 	.word	0x00000000
.L_114:


//--------------------- .nv.compat                --------------------------
	.section	.nv.compat,"",@"SHT_CUDA_COMPAT_INFO"
	.align	4
        /*0000*/ 	.byte	0x02, 0x09, 0x00, 0x00, 0x02, 0x02, 0x01, 0x00, 0x02, 0x05, 0x05, 0x00, 0x03, 0x07, 0x01, 0x01
        /*0010*/ 	.byte	0x02, 0x03, 0x00, 0x00, 0x02, 0x06, 0x01, 0x00, 0x04, 0x0b, 0x08, 0x00, 0x01, 0x00, 0x00, 0x00
        /*0020*/ 	.byte	0x00, 0x00, 0x00, 0x00


//--------------------- .nv.info._Z20calcul_component_mgdPdS_S_S_S_S_S_S_S_S_S_S_S_S_Pi --------------------------
	.section	.nv.info._Z20calcul_component_mgdPdS_S_S_S_S_S_S_S_S_S_S_S_S_Pi,"",@"SHT_CUDA_INFO"
	.sectionflags	@""
	.align	4


	//----- nvinfo : EIATTR_CUDA_API_VERSION
	.align		4
        /*0000*/ 	.byte	0x04, 0x37
        /*0002*/ 	.short	(.L_116 - .L_115)
.L_115:
        /*0004*/ 	.word	0x00000082


	//----- nvinfo : EIATTR_KPARAM_INFO
	.align		4
.L_116:
        /*0008*/ 	.byte	0x04, 0x17
        /*000a*/ 	.short	(.L_118 - .L_117)
.L_117:
        /*000c*/ 	.word	0x00000000
        /*0010*/ 	.short	0x000e
        /*0012*/ 	.short	0x0070
        /*0014*/ 	.byte	0x00, 0xf5, 0x21, 0x00


	//----- nvinfo : EIATTR_KPARAM_INFO
	.align		4
.L_118:
        /*0018*/ 	.byte	0x04, 0x17
        /*001a*/ 	.short	(.L_120 - .L_119)
.L_119:
        /*001c*/ 	.word	0x00000000
        /*0020*/ 	.short	0x000d
        /*0022*/ 	.short	0x0068
        /*0024*/ 	.byte	0x00, 0xf5, 0x21, 0x00


	//----- nvinfo : EIATTR_KPARAM_INFO
	.align		4
.L_120:
        /*0028*/ 	.byte	0x04, 0x17
        /*002a*/ 	.short	(.L_122 - .L_121)
.L_121:
        /*002c*/ 	.word	0x00000000
        /*0030*/ 	.short	0x000c
        /*0032*/ 	.short	0x0060
        /*0034*/ 	.byte	0x00, 0xf5, 0x21, 0x00


	//----- nvinfo : EIATTR_KPARAM_INFO
	.align		4
.L_122:
        /*0038*/ 	.byte	0x04, 0x17
        /*003a*/ 	.short	(.L_124 - .L_123)
.L_123:
        /*003c*/ 	.word	0x00000000
        /*0040*/ 	.short	0x000b
        /*0042*/ 	.short	0x0058
        /*0044*/ 	.byte	0x00, 0xf5, 0x21, 0x00


	//----- nvinfo : EIATTR_KPARAM_INFO
	.align		4
.L_124:
        /*0048*/ 	.byte	0x04, 0x17
        /*004a*/ 	.short	(.L_126 - .L_125)
.L_125:
        /*004c*/ 	.word	0x00000000
        /*0050*/ 	.short	0x000a
        /*0052*/ 	.short	0x0050
        /*0054*/ 	.byte	0x00, 0xf5, 0x21, 0x00


	//----- nvinfo : EIATTR_KPARAM_INFO
	.align		4
.L_126:
        /*0058*/ 	.byte	0x04, 0x17
        /*005a*/ 	.short	(.L_128 - .L_127)
.L_127:
        /*005c*/ 	.word	0x00000000
        /*0060*/ 	.short	0x0009
        /*0062*/ 	.short	0x0048
        /*0064*/ 	.byte	0x00, 0xf5, 0x21, 0x00


	//----- nvinfo : EIATTR_KPARAM_INFO
	.align		4
.L_128:
        /*0068*/ 	.byte	0x04, 0x17
        /*006a*/ 	.short	(.L_130 - .L_129)
.L_129:
        /*006c*/ 	.word	0x00000000
        /*0070*/ 	.short	0x0008
        /*0072*/ 	.short	0x0040
        /*0074*/ 	.byte	0x00, 0xf5, 0x21, 0x00


	//----- nvinfo : EIATTR_KPARAM_INFO
	.align		4
.L_130:
        /*0078*/ 	.byte	0x04, 0x17
        /*007a*/ 	.short	(.L_132 - .L_131)
.L_131:
        /*007c*/ 	.word	0x00000000
        /*0080*/ 	.short	0x0007
        /*0082*/ 	.short	0x0038
        /*0084*/ 	.byte	0x00, 0xf5, 0x21, 0x00


	//----- nvinfo : EIATTR_KPARAM_INFO
	.align		4
.L_132:
        /*0088*/ 	.byte	0x04, 0x17
        /*008a*/ 	.short	(.L_134 - .L_133)
.L_133:
        /*008c*/ 	.word	0x00000000
        /*0090*/ 	.short	0x0006
        /*0092*/ 	.short	0x0030
        /*0094*/ 	.byte	0x00, 0xf5, 0x21, 0x00


	//----- nvinfo : EIATTR_KPARAM_INFO
	.align		4
.L_134:
        /*0098*/ 	.byte	0x04, 0x17
        /*009a*/ 	.short	(.L_136 - .L_135)
.L_135:
        /*009c*/ 	.word	0x00000000
        /*00a0*/ 	.short	0x0005
        /*00a2*/ 	.short	0x0028
        /*00a4*/ 	.byte	0x00, 0xf5, 0x21, 0x00


	//----- nvinfo : EIATTR_KPARAM_INFO
	.align		4
.L_136:
        /*00a8*/ 	.byte	0x04, 0x17
        /*00aa*/ 	.short	(.L_138 - .L_137)
.L_137:
        /*00ac*/ 	.word	0x00000000
        /*00b0*/ 	.short	0x0004
        /*00b2*/ 	.short	0x0020
        /*00b4*/ 	.byte	0x00, 0xf5, 0x21, 0x00


	//----- nvinfo : EIATTR_KPARAM_INFO
	.align		4
.L_138:
        /*00b8*/ 	.byte	0x04, 0x17
        /*00ba*/ 	.short	(.L_140 - .L_139)
.L_139:
        /*00bc*/ 	.word	0x00000000
        /*00c0*/ 	.short	0x0003
        /*00c2*/ 	.short	0x0018
        /*00c4*/ 	.byte	0x00, 0xf5, 0x21, 0x00


	//----- nvinfo : EIATTR_KPARAM_INFO
	.align		4
.L_140:
        /*00c8*/ 	.byte	0x04, 0x17
        /*00ca*/ 	.short	(.L_142 - .L_141)
.L_141:
        /*00cc*/ 	.word	0x00000000
        /*00d0*/ 	.short	0x0002
        /*00d2*/ 	.short	0x0010
        /*00d4*/ 	.byte	0x00, 0xf5, 0x21, 0x00


	//----- nvinfo : EIATTR_KPARAM_INFO
	.align		4
.L_142:
        /*00d8*/ 	.byte	0x04, 0x17
        /*00da*/ 	.short	(.L_144 - .L_143)
.L_143:
        /*00dc*/ 	.word	0x00000000
        /*00e0*/ 	.short	0x0001
        /*00e2*/ 	.short	0x0008
        /*00e4*/ 	.byte	0x00, 0xf5, 0x21, 0x00


	//----- nvinfo : EIATTR_KPARAM_INFO
	.align		4
.L_144:
        /*00e8*/ 	.byte	0x04, 0x17
        /*00ea*/ 	.short	(.L_146 - .L_145)
.L_145:
        /*00ec*/ 	.word	0x00000000
        /*00f0*/ 	.short	0x0000
        /*00f2*/ 	.short	0x0000
        /*00f4*/ 	.byte	0x00, 0xf5, 0x21, 0x00


	//----- nvinfo : EIATTR_SPARSE_MMA_MASK
	.align		4
.L_146:
        /*00f8*/ 	.byte	0x03, 0x50
        /*00fa*/ 	.short	0x0000


	//----- nvinfo : EIATTR_MAXREG_COUNT
	.align		4
        /*00fc*/ 	.byte	0x03, 0x1b
        /*00fe*/ 	.short	0x00ff


	//----- nvinfo : EIATTR_EXTERNS
	.align		4
        /*0100*/ 	.byte	0x04, 0x0f
        /*0102*/ 	.short	(.L_148 - .L_147)


	//   ....[0]....
	.align		4
.L_147:
        /*0104*/ 	.word	index@(vprintf)


	//----- nvinfo : EIATTR_MERCURY_ISA_VERSION
	.align		4
.L_148:
        /*0108*/ 	.byte	0x03, 0x5f
        /*010a*/ 	.short	0x0101


	//----- nvinfo : EIATTR_VRC_CTA_INIT_COUNT
	.align		4
        /*010c*/ 	.byte	0x02, 0x4a
	.zero		1
	.zero		1


	//----- nvinfo : EIATTR_SYSCALL_OFFSETS
	.align		4
        /*0110*/ 	.byte	0x04, 0x46
        /*0112*/ 	.short	(.L_150 - .L_149)


	//   ....[0]....
.L_149:
        /*0114*/ 	.word	0x00015500


	//   ....[1]....
        /*0118*/ 	.word	0x00016d70


	//   ....[2]....
        /*011c*/ 	.word	0x00016e80


	//   ....[3]....
        /*0120*/ 	.word	0x00017d80


	//   ....[4]....
        /*0124*/ 	.word	0x00018090


	//   ....[5]....
        /*0128*/ 	.word	0x000181b0


	//----- nvinfo : EIATTR_EXIT_INSTR_OFFSETS
	.align		4
.L_150:
        /*012c*/ 	.byte	0x04, 0x1c
        /*012e*/ 	.short	(.L_152 - .L_151)


	//   ....[0]....
.L_151:
        /*0130*/ 	.word	0x000000e0


	//   ....[1]....
        /*0134*/ 	.word	0x00000290


	//   ....[2]....
        /*0138*/ 	.word	0x00000560


	//   ....[3]....
        /*013c*/ 	.word	0x00018220


	//   ....[4]....
        /*0140*/ 	.word	0x00018240


	//----- nvinfo : EIATTR_CRS_STACK_SIZE
	.align		4
.L_152:
        /*0144*/ 	.byte	0x04, 0x1e
        /*0146*/ 	.short	(.L_154 - .L_153)
.L_153:
        /*0148*/ 	.word	0x00000000


	//----- nvinfo : EIATTR_CBANK_PARAM_SIZE
	.align		4
.L_154:
        /*014c*/ 	.byte	0x03, 0x19
        /*014e*/ 	.short	0x0078


	//----- nvinfo : EIATTR_PARAM_CBANK
	.align		4
        /*0150*/ 	.byte	0x04, 0x0a
        /*0152*/ 	.short	(.L_156 - .L_155)
	.align		4
.L_155:
        /*0154*/ 	.word	index@(.nv.constant0._Z20calcul_component_mgdPdS_S_S_S_S_S_S_S_S_S_S_S_S_Pi)
        /*0158*/ 	.short	0x0380
        /*015a*/ 	.short	0x0078


	//----- nvinfo : EIATTR_SW_WAR
	.align		4
.L_156:
        /*015c*/ 	.byte	0x04, 0x36
        /*015e*/ 	.short	(.L_158 - .L_157)
.L_157:
        /*0160*/ 	.word	0x00000008
.L_158:


//--------------------- .nv.info._Z18calcul_component_2PdS_S_S_S_S_S_S_S_S_S_S_S_S_S_S_PiS0_Pbd --------------------------
	.section	.nv.info._Z18calcul_component_2PdS_S_S_S_S_S_S_S_S_S_S_S_S_S_S_PiS0_Pbd,"",@"SHT_CUDA_INFO"
	.sectionflags	@""
	.align	4


	//----- nvinfo : EIATTR_CUDA_API_VERSION
	.align		4
        /*0000*/ 	.byte	0x04, 0x37
        /*0002*/ 	.short	(.L_160 - .L_159)
.L_159:
        /*0004*/ 	.word	0x00000082


	//----- nvinfo : EIATTR_KPARAM_INFO
	.align		4
.L_160:
        /*0008*/ 	.byte	0x04, 0x17
        /*000a*/ 	.short	(.L_162 - .L_161)
.L_161:
        /*000c*/ 	.word	0x00000000
        /*0010*/ 	.short	0x0013
        /*0012*/ 	.short	0x0098
        /*0014*/ 	.byte	0x00, 0xf0, 0x21, 0x00


	//----- nvinfo : EIATTR_KPARAM_INFO
	.align		4
.L_162:
        /*0018*/ 	.byte	0x04, 0x17
        /*001a*/ 	.short	(.L_164 - .L_163)
.L_163:
        /*001c*/ 	.word	0x00000000
        /*0020*/ 	.short	0x0012
        /*0022*/ 	.short	0x0090
        /*0024*/ 	.byte	0x00, 0xf5, 0x21, 0x00


	//----- nvinfo : EIATTR_KPARAM_INFO
	.align		4
.L_164:
        /*0028*/ 	.byte	0x04, 0x17
        /*002a*/ 	.short	(.L_166 - .L_165)
.L_165:
        /*002c*/ 	.word	0x00000000
        /*0030*/ 	.short	0x0011
        /*0032*/ 	.short	0x0088
        /*0034*/ 	.byte	0x00, 0xf5, 0x21, 0x00


	//----- nvinfo : EIATTR_KPARAM_INFO
	.align		4
.L_166:
        /*0038*/ 	.byte	0x04, 0x17
        /*003a*/ 	.short	(.L_168 - .L_167)
.L_167:
        /*003c*/ 	.word	0x00000000
        /*0040*/ 	.short	0x0010
        /*0042*/ 	.short	0x0080
        /*0044*/ 	.byte	0x00, 0xf5, 0x21, 0x00


	//----- nvinfo : EIATTR_KPARAM_INFO
	.align		4
.L_168:
        /*0048*/ 	.byte	0x04, 0x17
        /*004a*/ 	.short	(.L_170 - .L_169)
.L_169:
        /*004c*/ 	.word	0x00000000
        /*0050*/ 	.short	0x000f
        /*0052*/ 	.short	0x0078
        /*0054*/ 	.byte	0x00, 0xf5, 0x21, 0x00


	//----- nvinfo : EIATTR_KPARAM_INFO
	.align		4
.L_170:
        /*0058*/ 	.byte	0x04, 0x17
        /*005a*/ 	.short	(.L_172 - .L_171)
.L_171:
        /*005c*/ 	.word	0x00000000
        /*0060*/ 	.short	0x000e
        /*0062*/ 	.short	0x0070
        /*0064*/ 	.byte	0x00, 0xf5, 0x21, 0x00


	//----- nvinfo : EIATTR_KPARAM_INFO
	.align		4
.L_172:
        /*0068*/ 	.byte	0x04, 0x17
        /*006a*/ 	.short	(.L_174 - .L_173)
.L_173:
        /*006c*/ 	.word	0x00000000
        /*0070*/ 	.short	0x000d
        /*0072*/ 	.short	0x0068
        /*0074*/ 	.byte	0x00, 0xf5, 0x21, 0x00


	//----- nvinfo : EIATTR_KPARAM_INFO
	.align		4
.L_174:
        /*0078*/ 	.byte	0x04, 0x17
        /*007a*/ 	.short	(.L_176 - .L_175)
.L_175:
        /*007c*/ 	.word	0x00000000
        /*0080*/ 	.short	0x000c
        /*0082*/ 	.short	0x0060
        /*0084*/ 	.byte	0x00, 0xf5, 0x21, 0x00


	//----- nvinfo : EIATTR_KPARAM_INFO
	.align		4
.L_176:
        /*0088*/ 	.byte	0x04, 0x17
        /*008a*/ 	.short	(.L_178 - .L_177)
.L_177:
        /*008c*/ 	.word	0x00000000
        /*0090*/ 	.short	0x000b
        /*0092*/ 	.short	0x0058
        /*0094*/ 	.byte	0x00, 0xf5, 0x21, 0x00


	//----- nvinfo : EIATTR_KPARAM_INFO
	.align		4
.L_178:
        /*0098*/ 	.byte	0x04, 0x17
        /*009a*/ 	.short	(.L_180 - .L_179)
.L_179:
        /*009c*/ 	.word	0x00000000
        /*00a0*/ 	.short	0x000a
        /*00a2*/ 	.short	0x0050
        /*00a4*/ 	.byte	0x00, 0xf5, 0x21, 0x00


	//----- nvinfo : EIATTR_KPARAM_INFO
	.align		4
.L_180:
        /*00a8*/ 	.byte	0x04, 0x17
        /*00aa*/ 	.short	(.L_182 - .L_181)
.L_181:
        /*00ac*/ 	.word	0x00000000
        /*00b0*/ 	.short	0x0009
        /*00b2*/ 	.short	0x0048
        /*00b4*/ 	.byte	0x00, 0xf5, 0x21, 0x00


	//----- nvinfo : EIATTR_KPARAM_INFO
	.align		4
.L_182:
        /*00b8*/ 	.byte	0x04, 0x17
        /*00ba*/ 	.short	(.L_184 - .L_183)
.L_183:
        /*00bc*/ 	.word	0x00000000
        /*00c0*/ 	.short	0x0008
        /*00c2*/ 	.short	0x0040
        /*00c4*/ 	.byte	0x00, 0xf5, 0x21, 0x00


	//----- nvinfo : EIATTR_KPARAM_INFO
	.align		4
.L_184:
        /*00c8*/ 	.byte	0x04, 0x17
        /*00ca*/ 	.short	(.L_186 - .L_185)
.L_185:
        /*00cc*/ 	.word	0x00000000
        /*00d0*/ 	.short	0x0007
        /*00d2*/ 	.short	0x0038
        /*00d4*/ 	.byte	0x00, 0xf5, 0x21, 0x00


	//----- nvinfo : EIATTR_KPARAM_INFO
	.align		4
.L_186:
        /*00d8*/ 	.byte	0x04, 0x17
        /*00da*/ 	.short	(.L_188 - .L_187)
.L_187:
        /*00dc*/ 	.word	0x00000000
        /*00e0*/ 	.short	0x0006
        /*00e2*/ 	.short	0x0030
        /*00e4*/ 	.byte	0x00, 0xf5, 0x21, 0x00


	//----- nvinfo : EIATTR_KPARAM_INFO
	.align		4
.L_188:
        /*00e8*/ 	.byte	0x04, 0x17
        /*00ea*/ 	.short	(.L_190 - .L_189)
.L_189:
        /*00ec*/ 	.word	0x00000000
        /*00f0*/ 	.short	0x0005
        /*00f2*/ 	.short	0x0028
        /*00f4*/ 	.byte	0x00, 0xf5, 0x21, 0x00


	//----- nvinfo : EIATTR_KPARAM_INFO
	.align		4
.L_190:
        /*00f8*/ 	.byte	0x04, 0x17
        /*00fa*/ 	.short	(.L_192 - .L_191)
.L_191:
        /*00fc*/ 	.word	0x00000000
        /*0100*/ 	.short	0x0004
        /*0102*/ 	.short	0x0020
        /*0104*/ 	.byte	0x00, 0xf5, 0x21, 0x00


	//----- nvinfo : EIATTR_KPARAM_INFO
	.align		4
.L_192:
        /*0108*/ 	.byte	0x04, 0x17
        /*010a*/ 	.short	(.L_194 - .L_193)
.L_193:
        /*010c*/ 	.word	0x00000000
        /*0110*/ 	.short	0x0003
        /*0112*/ 	.short	0x0018
        /*0114*/ 	.byte	0x00, 0xf5, 0x21, 0x00


	//----- nvinfo : EIATTR_KPARAM_INFO
	.align		4
.L_194:
        /*0118*/ 	.byte	0x04, 0x17
        /*011a*/ 	.short	(.L_196 - .L_195)
.L_195:
        /*011c*/ 	.word	0x00000000
        /*0120*/ 	.short	0x0002
        /*0122*/ 	.short	0x0010
        /*0124*/ 	.byte	0x00, 0xf5, 0x21, 0x00


	//----- nvinfo : EIATTR_KPARAM_INFO
	.align		4
.L_196:
        /*0128*/ 	.byte	0x04, 0x17
        /*012a*/ 	.short	(.L_198 - .L_197)
.L_197:
        /*012c*/ 	.word	0x00000000
        /*0130*/ 	.short	0x0001
        /*0132*/ 	.short	0x0008
        /*0134*/ 	.byte	0x00, 0xf5, 0x21, 0x00


	//----- nvinfo : EIATTR_KPARAM_INFO
	.align		4
.L_198:
        /*0138*/ 	.byte	0x04, 0x17
        /*013a*/ 	.short	(.L_200 - .L_199)
.L_199:
        /*013c*/ 	.word	0x00000000
        /*0140*/ 	.short	0x0000
        /*0142*/ 	.short	0x0000
        /*0144*/ 	.byte	0x00, 0xf5, 0x21, 0x00


	//----- nvinfo : EIATTR_SPARSE_MMA_MASK
	.align		4
.L_200:
        /*0148*/ 	.byte	0x03, 0x50
        /*014a*/ 	.short	0x0000


	//----- nvinfo : EIATTR_MAXREG_COUNT
	.align		4
        /*014c*/ 	.byte	0x03, 0x1b
        /*014e*/ 	.short	0x00ff


	//----- nvinfo : EIATTR_EXTERNS
	.align		4
        /*0150*/ 	.byte	0x04, 0x0f
        /*0152*/ 	.short	(.L_202 - .L_201)


	//   ....[0]....
	.align		4
.L_201:
        /*0154*/ 	.word	index@(vprintf)


	//----- nvinfo : EIATTR_MERCURY_ISA_VERSION
	.align		4
.L_202:
        /*0158*/ 	.byte	0x03, 0x5f
        /*015a*/ 	.short	0x0101


	//----- nvinfo : EIATTR_VRC_CTA_INIT_COUNT
	.align		4
        /*015c*/ 	.byte	0x02, 0x4a
	.zero		1
	.zero		1


	//----- nvinfo : EIATTR_SYSCALL_OFFSETS
	.align		4
        /*0160*/ 	.byte	0x04, 0x46
        /*0162*/ 	.short	(.L_204 - .L_203)


	//   ....[0]....
.L_203:
        /*0164*/ 	.word	0x00012440


	//   ....[1]....
        /*0168*/ 	.word	0x000125f0


	//----- nvinfo : EIATTR_EXIT_INSTR_OFFSETS
	.align		4
.L_204:
        /*016c*/ 	.byte	0x04, 0x1c
        /*016e*/ 	.short	(.L_206 - .L_205)


	//   ....[0]....
.L_205:
        /*0170*/ 	.word	0x000000e0


	//   ....[1]....
        /*0174*/ 	.word	0x000002d0


	//   ....[2]....
        /*0178*/ 	.word	0x00000610


	//   ....[3]....
        /*017c*/ 	.word	0x00012660


	//   ....[4]....
        /*0180*/ 	.word	0x00012680


	//----- nvinfo : EIATTR_CRS_STACK_SIZE
	.align		4
.L_206:
        /*0184*/ 	.byte	0x04, 0x1e
        /*0186*/ 	.short	(.L_208 - .L_207)
.L_207:
        /*0188*/ 	.word	0x00000000


	//----- nvinfo : EIATTR_CBANK_PARAM_SIZE
	.align		4
.L_208:
        /*018c*/ 	.byte	0x03, 0x19
        /*018e*/ 	.short	0x00a0


	//----- nvinfo : EIATTR_PARAM_CBANK
	.align		4
        /*0190*/ 	.byte	0x04, 0x0a
        /*0192*/ 	.short	(.L_210 - .L_209)
	.align		4
.L_209:
        /*0194*/ 	.word	index@(.nv.constant0._Z18calcul_component_2PdS_S_S_S_S_S_S_S_S_S_S_S_S_S_S_PiS0_Pbd)
        /*0198*/ 	.short	0x0380
        /*019a*/ 	.short	0x00a0


	//----- nvinfo : EIATTR_SW_WAR
	.align		4
.L_210:
        /*019c*/ 	.byte	0x04, 0x36
        /*019e*/ 	.short	(.L_212 - .L_211)
.L_211:
        /*01a0*/ 	.word	0x00000008
.L_212:


//--------------------- .nv.info._Z16calcul_componentPdS_S_S_S_S_S_S_S_S_S_S_Pi --------------------------
	.section	.nv.info._Z16calcul_componentPdS_S_S_S_S_S_S_S_S_S_S_Pi,"",@"SHT_CUDA_INFO"
	.sectionflags	@""
	.align	4


	//----- nvinfo : EIATTR_CUDA_API_VERSION
	.align		4
        /*0000*/ 	.byte	0x04, 0x37
        /*0002*/ 	.short	(.L_214 - .L_213)
.L_213:
        /*0004*/ 	.word	0x00000082


	//----- nvinfo : EIATTR_KPARAM_INFO
	.align		4
.L_214:
        /*0008*/ 	.byte	0x04, 0x17
        /*000a*/ 	.short	(.L_216 - .L_215)
.L_215:
        /*000c*/ 	.word	0x00000000
        /*0010*/ 	.short	0x000c
        /*0012*/ 	.short	0x0060
        /*0014*/ 	.byte	0x00, 0xf5, 0x21, 0x00


	//----- nvinfo : EIATTR_KPARAM_INFO
	.align		4
.L_216:
        /*0018*/ 	.byte	0x04, 0x17
        /*001a*/ 	.short	(.L_218 - .L_217)
.L_217:
        /*001c*/ 	.word	0x00000000
        /*0020*/ 	.short	0x000b
        /*0022*/ 	.short	0x0058
        /*0024*/ 	.byte	0x00, 0xf5, 0x21, 0x00


	//----- nvinfo : EIATTR_KPARAM_INFO
	.align		4
.L_218:
        /*0028*/ 	.byte	0x04, 0x17
        /*002a*/ 	.short	(.L_220 - .L_219)
.L_219:
        /*002c*/ 	.word	0x00000000
        /*0030*/ 	.short	0x000a
        /*0032*/ 	.short	0x0050
        /*0034*/ 	.byte	0x00, 0xf5, 0x21, 0x00


	//----- nvinfo : EIATTR_KPARAM_INFO
	.align		4
.L_220:
        /*0038*/ 	.byte	0x04, 0x17
        /*003a*/ 	.short	(.L_222 - .L_221)
.L_221:
        /*003c*/ 	.word	0x00000000
        /*0040*/ 	.short	0x0009
        /*0042*/ 	.short	0x0048
        /*0044*/ 	.byte	0x00, 0xf5, 0x21, 0x00


	//----- nvinfo : EIATTR_KPARAM_INFO
	.align		4
.L_222:
        /*0048*/ 	.byte	0x04, 0x17
        /*004a*/ 	.short	(.L_224 - .L_223)
.L_223:
        /*004c*/ 	.word	0x00000000
        /*0050*/ 	.short	0x0008
        /*0052*/ 	.short	0x0040
        /*0054*/ 	.byte	0x00, 0xf5, 0x21, 0x00


	//----- nvinfo : EIATTR_KPARAM_INFO
	.align		4
.L_224:
        /*0058*/ 	.byte	0x04, 0x17
        /*005a*/ 	.short	(.L_226 - .L_225)
.L_225:
        /*005c*/ 	.word	0x00000000
        /*0060*/ 	.short	0x0007
        /*0062*/ 	.short	0x0038
        /*0064*/ 	.byte	0x00, 0xf5, 0x21, 0x00


	//----- nvinfo : EIATTR_KPARAM_INFO
	.align		4
.L_226:
        /*0068*/ 	.byte	0x04, 0x17
        /*006a*/ 	.short	(.L_228 - .L_227)
.L_227:
        /*006c*/ 	.word	0x00000000
        /*0070*/ 	.short	0x0006
        /*0072*/ 	.short	0x0030
        /*0074*/ 	.byte	0x00, 0xf5, 0x21, 0x00


	//----- nvinfo : EIATTR_KPARAM_INFO
	.align		4
.L_228:
        /*0078*/ 	.byte	0x04, 0x17
        /*007a*/ 	.short	(.L_230 - .L_229)
.L_229:
        /*007c*/ 	.word	0x00000000
        /*0080*/ 	.short	0x0005
        /*0082*/ 	.short	0x0028
        /*0084*/ 	.byte	0x00, 0xf5, 0x21, 0x00


	//----- nvinfo : EIATTR_KPARAM_INFO
	.align		4
.L_230:
        /*0088*/ 	.byte	0x04, 0x17
        /*008a*/ 	.short	(.L_232 - .L_231)
.L_231:
        /*008c*/ 	.word	0x00000000
        /*0090*/ 	.short	0x0004
        /*0092*/ 	.short	0x0020
        /*0094*/ 	.byte	0x00, 0xf5, 0x21, 0x00


	//----- nvinfo : EIATTR_KPARAM_INFO
	.align		4
.L_232:
        /*0098*/ 	.byte	0x04, 0x17
        /*009a*/ 	.short	(.L_234 - .L_233)
.L_233:
        /*009c*/ 	.word	0x00000000
        /*00a0*/ 	.short	0x0003
        /*00a2*/ 	.short	0x0018
        /*00a4*/ 	.byte	0x00, 0xf5, 0x21, 0x00


	//----- nvinfo : EIATTR_KPARAM_INFO
	.align		4
.L_234:
        /*00a8*/ 	.byte	0x04, 0x17
        /*00aa*/ 	.short	(.L_236 - .L_235)
.L_235:
        /*00ac*/ 	.word	0x00000000
        /*00b0*/ 	.short	0x0002
        /*00b2*/ 	.short	0x0010
        /*00b4*/ 	.byte	0x00, 0xf5, 0x21, 0x00


	//----- nvinfo : EIATTR_KPARAM_INFO
	.align		4
.L_236:
        /*00b8*/ 	.byte	0x04, 0x17
        /*00ba*/ 	.short	(.L_238 - .L_237)
.L_237:
        /*00bc*/ 	.word	0x00000000
        /*00c0*/ 	.short	0x0001
        /*00c2*/ 	.short	0x0008
        /*00c4*/ 	.byte	0x00, 0xf5, 0x21, 0x00


	//----- nvinfo : EIATTR_KPARAM_INFO
	.align		4
.L_238:
        /*00c8*/ 	.byte	0x04, 0x17
        /*00ca*/ 	.short	(.L_240 - .L_239)
.L_239:
        /*00cc*/ 	.word	0x00000000
        /*00d0*/ 	.short	0x0000
        /*00d2*/ 	.short	0x0000
        /*00d4*/ 	.byte	0x00, 0xf5, 0x21, 0x00


	//----- nvinfo : EIATTR_SPARSE_MMA_MASK
	.align		4
.L_240:
        /*00d8*/ 	.byte	0x03, 0x50
        /*00da*/ 	.short	0x0000


	//----- nvinfo : EIATTR_MAXREG_COUNT
	.align		4
        /*00dc*/ 	.byte	0x03, 0x1b
        /*00de*/ 	.short	0x00ff


	//----- nvinfo : EIATTR_EXTERNS
	.align		4
        /*00e0*/ 	.byte	0x04, 0x0f
        /*00e2*/ 	.short	(.L_242 - .L_241)


	//   ....[0]....
	.align		4
.L_241:
        /*00e4*/ 	.word	index@(vprintf)


	//----- nvinfo : EIATTR_MERCURY_ISA_VERSION
	.align		4
.L_242:
        /*00e8*/ 	.byte	0x03, 0x5f
        /*00ea*/ 	.short	0x0101


	//----- nvinfo : EIATTR_VRC_CTA_INIT_COUNT
	.align		4
        /*00ec*/ 	.byte	0x02, 0x4a
	.zero		1
	.zero		1


	//----- nvinfo : EIATTR_SYSCALL_OFFSETS
	.align		4
        /*00f0*/ 	.byte	0x04, 0x46
        /*00f2*/ 	.short	(.L_244 - .L_243)


	//   ....[0]....
.L_243:
        /*00f4*/ 	.word	0x00010bb0


	//   ....[1]....
        /*00f8*/ 	.word	0x00010cc0


	//----- nvinfo : EIATTR_EXIT_INSTR_OFFSETS
	.align		4
.L_244:
        /*00fc*/ 	.byte	0x04, 0x1c
        /*00fe*/ 	.short	(.L_246 - .L_245)


	//   ....[0]....
.L_245:
        /*0100*/ 	.word	0x000000e0


	//   ....[1]....
        /*0104*/ 	.word	0x00000250


	//   ....[2]....
        /*0108*/ 	.word	0x000004b0


	//   ....[3]....
        /*010c*/ 	.word	0x00010d30


	//   ....[4]....
        /*0110*/ 	.word	0x00010d50


	//----- nvinfo : EIATTR_CRS_STACK_SIZE
	.align		4
.L_246:
        /*0114*/ 	.byte	0x04, 0x1e
        /*0116*/ 	.short	(.L_248 - .L_247)
.L_247:
        /*0118*/ 	.word	0x00000000


	//----- nvinfo : EIATTR_CBANK_PARAM_SIZE
	.align		4
.L_248:
        /*011c*/ 	.byte	0x03, 0x19
        /*011e*/ 	.short	0x0068


	//----- nvinfo : EIATTR_PARAM_CBANK
	.align		4
        /*0120*/ 	.byte	0x04, 0x0a
        /*0122*/ 	.short	(.L_250 - .L_249)
	.align		4
.L_249:
        /*0124*/ 	.word	index@(.nv.constant0._Z16calcul_componentPdS_S_S_S_S_S_S_S_S_S_S_Pi)
        /*0128*/ 	.short	0x0380
        /*012a*/ 	.short	0x0068


	//----- nvinfo : EIATTR_SW_WAR
	.align		4
.L_250:
        /*012c*/ 	.byte	0x04, 0x36
        /*012e*/ 	.short	(.L_252 - .L_251)
.L_251:
        /*0130*/ 	.word	0x00000008
.L_252:


//--------------------- .nv.info._Z6calculPdS_S_S_S_S_S_S_Pi --------------------------
	.section	.nv.info._Z6calculPdS_S_S_S_S_S_S_Pi,"",@"SHT_CUDA_INFO"
	.sectionflags	@""
	.align	4


	//----- nvinfo : EIATTR_CUDA_API_VERSION
	.align		4
        /*0000*/ 	.byte	0x04, 0x37
        /*0002*/ 	.short	(.L_254 - .L_253)
.L_253:
        /*0004*/ 	.word	0x00000082


	//----- nvinfo : EIATTR_KPARAM_INFO
	.align		4
.L_254:
        /*0008*/ 	.byte	0x04, 0x17
        /*000a*/ 	.short	(.L_256 - .L_255)
.L_255:
        /*000c*/ 	.word	0x00000000
        /*0010*/ 	.short	0x0008
        /*0012*/ 	.short	0x0040
        /*0014*/ 	.byte	0x00, 0xf5, 0x21, 0x00


	//----- nvinfo : EIATTR_KPARAM_INFO
	.align		4
.L_256:
        /*0018*/ 	.byte	0x04, 0x17
        /*001a*/ 	.short	(.L_258 - .L_257)
.L_257:
        /*001c*/ 	.word	0x00000000
        /*0020*/ 	.short	0x0007
        /*0022*/ 	.short	0x0038
        /*0024*/ 	.byte	0x00, 0xf5, 0x21, 0x00


	//----- nvinfo : EIATTR_KPARAM_INFO
	.align		4
.L_258:
        /*0028*/ 	.byte	0x04, 0x17
        /*002a*/ 	.short	(.L_260 - .L_259)
.L_259:
        /*002c*/ 	.word	0x00000000
        /*0030*/ 	.short	0x0006
        /*0032*/ 	.short	0x0030
        /*0034*/ 	.byte	0x00, 0xf5, 0x21, 0x00


	//----- nvinfo : EIATTR_KPARAM_INFO
	.align		4
.L_260:
        /*0038*/ 	.byte	0x04, 0x17
        /*003a*/ 	.short	(.L_262 - .L_261)
.L_261:
        /*003c*/ 	.word	0x00000000
        /*0040*/ 	.short	0x0005
        /*0042*/ 	.short	0x0028
        /*0044*/ 	.byte	0x00, 0xf5, 0x21, 0x00


	//----- nvinfo : EIATTR_KPARAM_INFO
	.align		4
.L_262:
        /*0048*/ 	.byte	0x04, 0x17
        /*004a*/ 	.short	(.L_264 - .L_263)
.L_263:
        /*004c*/ 	.word	0x00000000
        /*0050*/ 	.short	0x0004
        /*0052*/ 	.short	0x0020
        /*0054*/ 	.byte	0x00, 0xf5, 0x21, 0x00


	//----- nvinfo : EIATTR_KPARAM_INFO
	.align		4
.L_264:
        /*0058*/ 	.byte	0x04, 0x17
        /*005a*/ 	.short	(.L_266 - .L_265)
.L_265:
        /*005c*/ 	.word	0x00000000
        /*0060*/ 	.short	0x0003
        /*0062*/ 	.short	0x0018
        /*0064*/ 	.byte	0x00, 0xf5, 0x21, 0x00


	//----- nvinfo : EIATTR_KPARAM_INFO
	.align		4
.L_266:
        /*0068*/ 	.byte	0x04, 0x17
        /*006a*/ 	.short	(.L_268 - .L_267)
.L_267:
        /*006c*/ 	.word	0x00000000
        /*0070*/ 	.short	0x0002
        /*0072*/ 	.short	0x0010
        /*0074*/ 	.byte	0x00, 0xf5, 0x21, 0x00


	//----- nvinfo : EIATTR_KPARAM_INFO
	.align		4
.L_268:
        /*0078*/ 	.byte	0x04, 0x17
        /*007a*/ 	.short	(.L_270 - .L_269)
.L_269:
        /*007c*/ 	.word	0x00000000
        /*0080*/ 	.short	0x0001
        /*0082*/ 	.short	0x0008
        /*0084*/ 	.byte	0x00, 0xf5, 0x21, 0x00


	//----- nvinfo : EIATTR_KPARAM_INFO
	.align		4
.L_270:
        /*0088*/ 	.byte	0x04, 0x17
        /*008a*/ 	.short	(.L_272 - .L_271)
.L_271:
        /*008c*/ 	.word	0x00000000
        /*0090*/ 	.short	0x0000
        /*0092*/ 	.short	0x0000
        /*0094*/ 	.byte	0x00, 0xf5, 0x21, 0x00


	//----- nvinfo : EIATTR_SPARSE_MMA_MASK
	.align		4
.L_272:
        /*0098*/ 	.byte	0x03, 0x50
        /*009a*/ 	.short	0x0000


	//----- nvinfo : EIATTR_MAXREG_COUNT
	.align		4
        /*009c*/ 	.byte	0x03, 0x1b
        /*009e*/ 	.short	0x00ff


	//----- nvinfo : EIATTR_EXTERNS
	.align		4
        /*00a0*/ 	.byte	0x04, 0x0f
        /*00a2*/ 	.short	(.L_274 - .L_273)


	//   ....[0]....
	.align		4
.L_273:
        /*00a4*/ 	.word	index@(vprintf)


	//----- nvinfo : EIATTR_MERCURY_ISA_VERSION
	.align		4
.L_274:
        /*00a8*/ 	.byte	0x03, 0x5f
        /*00aa*/ 	.short	0x0101


	//----- nvinfo : EIATTR_VRC_CTA_INIT_COUNT
	.align		4
        /*00ac*/ 	.byte	0x02, 0x4a
	.zero		1
	.zero		1


	//----- nvinfo : EIATTR_SYSCALL_OFFSETS
	.align		4
        /*00b0*/ 	.byte	0x04, 0x46
        /*00b2*/ 	.short	(.L_276 - .L_275)


	//   ....[0]....
.L_275:
        /*00b4*/ 	.word	0x00007a30


	//----- nvinfo : EIATTR_EXIT_INSTR_OFFSETS
	.align		4
.L_276:
        /*00b8*/ 	.byte	0x04, 0x1c
        /*00ba*/ 	.short	(.L_278 - .L_277)


	//   ....[0]....
.L_277:
        /*00bc*/ 	.word	0x000000a0


	//   ....[1]....
        /*00c0*/ 	.word	0x00000220


	//   ....[2]....
        /*00c4*/ 	.word	0x00009030


	//   ....[3]....
        /*00c8*/ 	.word	0x00009050


	//----- nvinfo : EIATTR_CRS_STACK_SIZE
	.align		4
.L_278:
        /*00cc*/ 	.byte	0x04, 0x1e
        /*00ce*/ 	.short	(.L_280 - .L_279)
.L_279:
        /*00d0*/ 	.word	0x00000000


	//----- nvinfo : EIATTR_CBANK_PARAM_SIZE
	.align		4
.L_280:
        /*00d4*/ 	.byte	0x03, 0x19
        /*00d6*/ 	.short	0x0048


	//----- nvinfo : EIATTR_PARAM_CBANK
	.align		4
        /*00d8*/ 	.byte	0x04, 0x0a
        /*00da*/ 	.short	(.L_282 - .L_281)
	.align		4
.L_281:
        /*00dc*/ 	.word	index@(.nv.constant0._Z6calculPdS_S_S_S_S_S_S_Pi)
        /*00e0*/ 	.short	0x0380
        /*00e2*/ 	.short	0x0048


	//----- nvinfo : EIATTR_SW_WAR
	.align		4
.L_282:
        /*00e4*/ 	.byte	0x04, 0x36
        /*00e6*/ 	.short	(.L_284 - .L_283)
.L_283:
        /*00e8*/ 	.word	0x00000008
.L_284:


//--------------------- .nv.info._Z9init_timePdS_ --------------------------
	.section	.nv.info._Z9init_timePdS_,"",@"SHT_CUDA_INFO"
	.sectionflags	@""
	.align	4


	//----- nvinfo : EIATTR_CUDA_API_VERSION
	.align		4
        /*0000*/ 	.byte	0x04, 0x37
        /*0002*/ 	.short	(.L_286 - .L_285)
.L_285:
        /*0004*/ 	.word	0x00000082


	//----- nvinfo : EIATTR_KPARAM_INFO
	.align		4
.L_286:
        /*0008*/ 	.byte	0x04, 0x17
        /*000a*/ 	.short	(.L_288 - .L_287)
.L_287:
        /*000c*/ 	.word	0x00000000
        /*0010*/ 	.short	0x0001
        /*0012*/ 	.short	0x0008
        /*0014*/ 	.byte	0x00, 0xf5, 0x21, 0x00


	//----- nvinfo : EIATTR_KPARAM_INFO
	.align		4
.L_288:
        /*0018*/ 	.byte	0x04, 0x17
        /*001a*/ 	.short	(.L_290 - .L_289)
.L_289:
        /*001c*/ 	.word	0x00000000
        /*0020*/ 	.short	0x0000
        /*0022*/ 	.short	0x0000
        /*0024*/ 	.byte	0x00, 0xf5, 0x21, 0x00


	//----- nvinfo : EIATTR_SPARSE_MMA_MASK
	.align		4
.L_290:
        /*0028*/ 	.byte	0x03, 0x50
        /*002a*/ 	.short	0x0000


	//----- nvinfo : EIATTR_MAXREG_COUNT
	.align		4
        /*002c*/ 	.byte	0x03, 0x1b
        /*002e*/ 	.short	0x00ff


	//----- nvinfo : EIATTR_MERCURY_ISA_VERSION
	.align		4
        /*0030*/ 	.byte	0x03, 0x5f
        /*0032*/ 	.short	0x0101


	//----- nvinfo : EIATTR_VRC_CTA_INIT_COUNT
	.align		4
        /*0034*/ 	.byte	0x02, 0x4a
	.zero		1
	.zero		1


	//----- nvinfo : EIATTR_EXIT_INSTR_OFFSETS
	.align		4
        /*0038*/ 	.byte	0x04, 0x1c
        /*003a*/ 	.short	(.L_292 - .L_291)


	//   ....[0]....
.L_291:
        /*003c*/ 	.word	0x000000a0


	//----- nvinfo : EIATTR_CBANK_PARAM_SIZE
	.align		4
.L_292:
        /*0040*/ 	.byte	0x03, 0x19
        /*0042*/ 	.short	0x0010


	//----- nvinfo : EIATTR_PARAM_CBANK
	.align		4
        /*0044*/ 	.byte	0x04, 0x0a
        /*0046*/ 	.short	(.L_294 - .L_293)
	.align		4
.L_293:
        /*0048*/ 	.word	index@(.nv.constant0._Z9init_timePdS_)
        /*004c*/ 	.short	0x0380
        /*004e*/ 	.short	0x0010


	//----- nvinfo : EIATTR_SW_WAR
	.align		4
.L_294:
        /*0050*/ 	.byte	0x04, 0x36
        /*0052*/ 	.short	(.L_296 - .L_295)
.L_295:
        /*0054*/ 	.word	0x00000008
.L_296:


//--------------------- .nv.info._Z15takeVoyadger2_2PdS_S_S_S_S_S_PiS_S_S_ --------------------------
	.section	.nv.info._Z15takeVoyadger2_2PdS_S_S_S_S_S_PiS_S_S_,"",@"SHT_CUDA_INFO"
	.sectionflags	@""
	.align	4


	//----- nvinfo : EIATTR_CUDA_API_VERSION
	.align		4
        /*0000*/ 	.byte	0x04, 0x37
        /*0002*/ 	.short	(.L_298 - .L_297)
.L_297:
        /*0004*/ 	.word	0x00000082


	//----- nvinfo : EIATTR_KPARAM_INFO
	.align		4
.L_298:
        /*0008*/ 	.byte	0x04, 0x17
        /*000a*/ 	.short	(.L_300 - .L_299)
.L_299:
        /*000c*/ 	.word	0x00000000
        /*0010*/ 	.short	0x000a
        /*0012*/ 	.short	0x0050
        /*0014*/ 	.byte	0x00, 0xf5, 0x21, 0x00


	//----- nvinfo : EIATTR_KPARAM_INFO
	.align		4
.L_300:
        /*0018*/ 	.byte	0x04, 0x17
        /*001a*/ 	.short	(.L_302 - .L_301)
.L_301:
        /*001c*/ 	.word	0x00000000
        /*0020*/ 	.short	0x0009
        /*0022*/ 	.short	0x0048
        /*0024*/ 	.byte	0x00, 0xf5, 0x21, 0x00


	//----- nvinfo : EIATTR_KPARAM_INFO
	.align		4
.L_302:
        /*0028*/ 	.byte	0x04, 0x17
        /*002a*/ 	.short	(.L_304 - .L_303)
.L_303:
        /*002c*/ 	.word	0x00000000
        /*0030*/ 	.short	0x0008
        /*0032*/ 	.short	0x0040
        /*0034*/ 	.byte	0x00, 0xf5, 0x21, 0x00


	//----- nvinfo : EIATTR_KPARAM_INFO
	.align		4
.L_304:
        /*0038*/ 	.byte	0x04, 0x17
        /*003a*/ 	.short	(.L_306 - .L_305)
.L_305:
        /*003c*/ 	.word	0x00000000
        /*0040*/ 	.short	0x0007
        /*0042*/ 	.short	0x0038
        /*0044*/ 	.byte	0x00, 0xf5, 0x21, 0x00


	//----- nvinfo : EIATTR_KPARAM_INFO
	.align		4
.L_306:
        /*0048*/ 	.byte	0x04, 0x17
        /*004a*/ 	.short	(.L_308 - .L_307)
.L_307:
        /*004c*/ 	.word	0x00000000
        /*0050*/ 	.short	0x0006
        /*0052*/ 	.short	0x0030
        /*0054*/ 	.byte	0x00, 0xf5, 0x21, 0x00


	//----- nvinfo : EIATTR_KPARAM_INFO
	.align		4
.L_308:
        /*0058*/ 	.byte	0x04, 0x17
        /*005a*/ 	.short	(.L_310 - .L_309)
.L_309:
        /*005c*/ 	.word	0x00000000
        /*0060*/ 	.short	0x0005
        /*0062*/ 	.short	0x0028
        /*0064*/ 	.byte	0x00, 0xf5, 0x21, 0x00


	//----- nvinfo : EIATTR_KPARAM_INFO
	.align		4
.L_310:
        /*0068*/ 	.byte	0x04, 0x17
        /*006a*/ 	.short	(.L_312 - .L_311)
.L_311:
        /*006c*/ 	.word	0x00000000
        /*0070*/ 	.short	0x0004
        /*0072*/ 	.short	0x0020
        /*0074*/ 	.byte	0x00, 0xf5, 0x21, 0x00


	//----- nvinfo : EIATTR_KPARAM_INFO
	.align		4
.L_312:
        /*0078*/ 	.byte	0x04, 0x17
        /*007a*/ 	.short	(.L_314 - .L_313)
.L_313:
        /*007c*/ 	.word	0x00000000
        /*0080*/ 	.short	0x0003
        /*0082*/ 	.short	0x0018
        /*0084*/ 	.byte	0x00, 0xf5, 0x21, 0x00


	//----- nvinfo : EIATTR_KPARAM_INFO
	.align		4
.L_314:
        /*0088*/ 	.byte	0x04, 0x17
        /*008a*/ 	.short	(.L_316 - .L_315)
.L_315:
        /*008c*/ 	.word	0x00000000
        /*0090*/ 	.short	0x0002
        /*0092*/ 	.short	0x0010
        /*0094*/ 	.byte	0x00, 0xf5, 0x21, 0x00


	//----- nvinfo : EIATTR_KPARAM_INFO
	.align		4
.L_316:
        /*0098*/ 	.byte	0x04, 0x17
        /*009a*/ 	.short	(.L_318 - .L_317)
.L_317:
        /*009c*/ 	.word	0x00000000
        /*00a0*/ 	.short	0x0001
        /*00a2*/ 	.short	0x0008
        /*00a4*/ 	.byte	0x00, 0xf5, 0x21, 0x00


	//----- nvinfo : EIATTR_KPARAM_INFO
	.align		4
.L_318:
        /*00a8*/ 	.byte	0x04, 0x17
        /*00aa*/ 	.short	(.L_320 - .L_319)
.L_319:
        /*00ac*/ 	.word	0x00000000
        /*00b0*/ 	.short	0x0000
        /*00b2*/ 	.short	0x0000
        /*00b4*/ 	.byte	0x00, 0xf5, 0x21, 0x00


	//----- nvinfo : EIATTR_SPARSE_MMA_MASK
	.align		4
.L_320:
        /*00b8*/ 	.byte	0x03, 0x50
        /*00ba*/ 	.short	0x0000


	//----- nvinfo : EIATTR_MAXREG_COUNT
	.align		4
        /*00bc*/ 	.byte	0x03, 0x1b
        /*00be*/ 	.short	0x00ff


	//----- nvinfo : EIATTR_MERCURY_ISA_VERSION
	.align		4
        /*00c0*/ 	.byte	0x03, 0x5f
        /*00c2*/ 	.short	0x0101


	//----- nvinfo : EIATTR_VRC_CTA_INIT_COUNT
	.align		4
        /*00c4*/ 	.byte	0x02, 0x4a
	.zero		1
	.zero		1


	//----- nvinfo : EIATTR_EXIT_INSTR_OFFSETS
	.align		4
        /*00c8*/ 	.byte	0x04, 0x1c
        /*00ca*/ 	.short	(.L_322 - .L_321)


	//   ....[0]....
.L_321:
        /*00cc*/ 	.word	0x00000cf0


	//----- nvinfo : EIATTR_CRS_STACK_SIZE
	.align		4
.L_322:
        /*00d0*/ 	.byte	0x04, 0x1e
        /*00d2*/ 	.short	(.L_324 - .L_323)
.L_323:
        /*00d4*/ 	.word	0x00000000


	//----- nvinfo : EIATTR_CBANK_PARAM_SIZE
	.align		4
.L_324:
        /*00d8*/ 	.byte	0x03, 0x19
        /*00da*/ 	.short	0x0058


	//----- nvinfo : EIATTR_PARAM_CBANK
	.align		4
        /*00dc*/ 	.byte	0x04, 0x0a
        /*00de*/ 	.short	(.L_326 - .L_325)
	.align		4
.L_325:
        /*00e0*/ 	.word	index@(.nv.constant0._Z15takeVoyadger2_2PdS_S_S_S_S_S_PiS_S_S_)
        /*00e4*/ 	.short	0x0380
        /*00e6*/ 	.short	0x0058


	//----- nvinfo : EIATTR_SW_WAR
	.align		4
.L_326:
        /*00e8*/ 	.byte	0x04, 0x36
        /*00ea*/ 	.short	(.L_328 - .L_327)
.L_327:
        /*00ec*/ 	.word	0x00000008
.L_328:


//--------------------- .nv.info._Z13takeVoyadger2PdS_S_S_S_PiS_S_S_ --------------------------
	.section	.nv.info._Z13takeVoyadger2PdS_S_S_S_PiS_S_S_,"",@"SHT_CUDA_INFO"
	.sectionflags	@""
	.align	4


	//----- nvinfo : EIATTR_CUDA_API_VERSION
	.align		4
        /*0000*/ 	.byte	0x04, 0x37
        /*0002*/ 	.short	(.L_330 - .L_329)
.L_329:
        /*0004*/ 	.word	0x00000082


	//----- nvinfo : EIATTR_KPARAM_INFO
	.align		4
.L_330:
        /*0008*/ 	.byte	0x04, 0x17
        /*000a*/ 	.short	(.L_332 - .L_331)
.L_331:
        /*000c*/ 	.word	0x00000000
        /*0010*/ 	.short	0x0008
        /*0012*/ 	.short	0x0040
        /*0014*/ 	.byte	0x00, 0xf5, 0x21, 0x00


	//----- nvinfo : EIATTR_KPARAM_INFO
	.align		4
.L_332:
        /*0018*/ 	.byte	0x04, 0x17
        /*001a*/ 	.short	(.L_334 - .L_333)
.L_333:
        /*001c*/ 	.word	0x00000000
        /*0020*/ 	.short	0x0007
        /*0022*/ 	.short	0x0038
        /*0024*/ 	.byte	0x00, 0xf5, 0x21, 0x00


	//----- nvinfo : EIATTR_KPARAM_INFO
	.align		4
.L_334:
        /*0028*/ 	.byte	0x04, 0x17
        /*002a*/ 	.short	(.L_336 - .L_335)
.L_335:
        /*002c*/ 	.word	0x00000000
        /*0030*/ 	.short	0x0006
        /*0032*/ 	.short	0x0030
        /*0034*/ 	.byte	0x00, 0xf5, 0x21, 0x00


	//----- nvinfo : EIATTR_KPARAM_INFO
	.align		4
.L_336:
        /*0038*/ 	.byte	0x04, 0x17
        /*003a*/ 	.short	(.L_338 - .L_337)
.L_337:
        /*003c*/ 	.word	0x00000000
        /*0040*/ 	.short	0x0005
        /*0042*/ 	.short	0x0028
        /*0044*/ 	.byte	0x00, 0xf5, 0x21, 0x00


	//----- nvinfo : EIATTR_KPARAM_INFO
	.align		4
.L_338:
        /*0048*/ 	.byte	0x04, 0x17
        /*004a*/ 	.short	(.L_340 - .L_339)
.L_339:
        /*004c*/ 	.word	0x00000000
        /*0050*/ 	.short	0x0004
        /*0052*/ 	.short	0x0020
        /*0054*/ 	.byte	0x00, 0xf5, 0x21, 0x00


	//----- nvinfo : EIATTR_KPARAM_INFO
	.align		4
.L_340:
        /*0058*/ 	.byte	0x04, 0x17
        /*005a*/ 	.short	(.L_342 - .L_341)
.L_341:
        /*005c*/ 	.word	0x00000000
        /*0060*/ 	.short	0x0003
        /*0062*/ 	.short	0x0018
        /*0064*/ 	.byte	0x00, 0xf5, 0x21, 0x00


	//----- nvinfo : EIATTR_KPARAM_INFO
	.align		4
.L_342:
        /*0068*/ 	.byte	0x04, 0x17
        /*006a*/ 	.short	(.L_344 - .L_343)
.L_343:
        /*006c*/ 	.word	0x00000000
        /*0070*/ 	.short	0x0002
        /*0072*/ 	.short	0x0010
        /*0074*/ 	.byte	0x00, 0xf5, 0x21, 0x00


	//----- nvinfo : EIATTR_KPARAM_INFO
	.align		4
.L_344:
        /*0078*/ 	.byte	0x04, 0x17
        /*007a*/ 	.short	(.L_346 - .L_345)
.L_345:
        /*007c*/ 	.word	0x00000000
        /*0080*/ 	.short	0x0001
        /*0082*/ 	.short	0x0008
        /*0084*/ 	.byte	0x00, 0xf5, 0x21, 0x00


	//----- nvinfo : EIATTR_KPARAM_INFO
	.align		4
.L_346:
        /*0088*/ 	.byte	0x04, 0x17
        /*008a*/ 	.short	(.L_348 - .L_347)
.L_347:
        /*008c*/ 	.word	0x00000000
        /*0090*/ 	.short	0x0000
        /*0092*/ 	.short	0x0000
        /*0094*/ 	.byte	0x00, 0xf5, 0x21, 0x00


	//----- nvinfo : EIATTR_SPARSE_MMA_MASK
	.align		4
.L_348:
        /*0098*/ 	.byte	0x03, 0x50
        /*009a*/ 	.short	0x0000


	//----- nvinfo : EIATTR_MAXREG_COUNT
	.align		4
        /*009c*/ 	.byte	0x03, 0x1b
        /*009e*/ 	.short	0x00ff


	//----- nvinfo : EIATTR_MERCURY_ISA_VERSION
	.align		4
        /*00a0*/ 	.byte	0x03, 0x5f
        /*00a2*/ 	.short	0x0101


	//----- nvinfo : EIATTR_VRC_CTA_INIT_COUNT
	.align		4
        /*00a4*/ 	.byte	0x02, 0x4a
	.zero		1
	.zero		1


	//----- nvinfo : EIATTR_EXIT_INSTR_OFFSETS
	.align		4
        /*00a8*/ 	.byte	0x04, 0x1c
        /*00aa*/ 	.short	(.L_350 - .L_349)


	//   ....[0]....
.L_349:
        /*00ac*/ 	.word	0x000008a0


	//----- nvinfo : EIATTR_CRS_STACK_SIZE
	.align		4
.L_350:
        /*00b0*/ 	.byte	0x04, 0x1e
        /*00b2*/ 	.short	(.L_352 - .L_351)
.L_351:
        /*00b4*/ 	.word	0x00000000


	//----- nvinfo : EIATTR_CBANK_PARAM_SIZE
	.align		4
.L_352:
        /*00b8*/ 	.byte	0x03, 0x19
        /*00ba*/ 	.short	0x0048


	//----- nvinfo : EIATTR_PARAM_CBANK
	.align		4
        /*00bc*/ 	.byte	0x04, 0x0a
        /*00be*/ 	.short	(.L_354 - .L_353)
	.align		4
.L_353:
        /*00c0*/ 	.word	index@(.nv.constant0._Z13takeVoyadger2PdS_S_S_S_PiS_S_S_)
        /*00c4*/ 	.short	0x0380
        /*00c6*/ 	.short	0x0048


	//----- nvinfo : EIATTR_SW_WAR
	.align		4
.L_354:
        /*00c8*/ 	.byte	0x04, 0x36
        /*00ca*/ 	.short	(.L_356 - .L_355)
.L_355:
        /*00cc*/ 	.word	0x00000008
.L_356:


//--------------------- .nv.info._Z12takeVoyadgerPdS_S_PiS0_ --------------------------
	.section	.nv.info._Z12takeVoyadgerPdS_S_PiS0_,"",@"SHT_CUDA_INFO"
	.sectionflags	@""
	.align	4


	//----- nvinfo : EIATTR_CUDA_API_VERSION
	.align		4
        /*0000*/ 	.byte	0x04, 0x37
        /*0002*/ 	.short	(.L_358 - .L_357)
.L_357:
        /*0004*/ 	.word	0x00000082


	//----- nvinfo : EIATTR_KPARAM_INFO
	.align		4
.L_358:
        /*0008*/ 	.byte	0x04, 0x17
        /*000a*/ 	.short	(.L_360 - .L_359)
.L_359:
        /*000c*/ 	.word	0x00000000
        /*0010*/ 	.short	0x0004
        /*0012*/ 	.short	0x0020
        /*0014*/ 	.byte	0x00, 0xf5, 0x21, 0x00


	//----- nvinfo : EIATTR_KPARAM_INFO
	.align		4
.L_360:
        /*0018*/ 	.byte	0x04, 0x17
        /*001a*/ 	.short	(.L_362 - .L_361)
.L_361:
        /*001c*/ 	.word	0x00000000
        /*0020*/ 	.short	0x0003
        /*0022*/ 	.short	0x0018
        /*0024*/ 	.byte	0x00, 0xf5, 0x21, 0x00


	//----- nvinfo : EIATTR_KPARAM_INFO
	.align		4
.L_362:
        /*0028*/ 	.byte	0x04, 0x17
        /*002a*/ 	.short	(.L_364 - .L_363)
.L_363:
        /*002c*/ 	.word	0x00000000
        /*0030*/ 	.short	0x0002
        /*0032*/ 	.short	0x0010
        /*0034*/ 	.byte	0x00, 0xf5, 0x21, 0x00


	//----- nvinfo : EIATTR_KPARAM_INFO
	.align		4
.L_364:
        /*0038*/ 	.byte	0x04, 0x17
        /*003a*/ 	.short	(.L_366 - .L_365)
.L_365:
        /*003c*/ 	.word	0x00000000
        /*0040*/ 	.short	0x0001
        /*0042*/ 	.short	0x0008
        /*0044*/ 	.byte	0x00, 0xf5, 0x21, 0x00


	//----- nvinfo : EIATTR_KPARAM_INFO
	.align		4
.L_366:
        /*0048*/ 	.byte	0x04, 0x17
        /*004a*/ 	.short	(.L_368 - .L_367)
.L_367:
        /*004c*/ 	.word	0x00000000
        /*0050*/ 	.short	0x0000
        /*0052*/ 	.short	0x0000
        /*0054*/ 	.byte	0x00, 0xf5, 0x21, 0x00


	//----- nvinfo : EIATTR_SPARSE_MMA_MASK
	.align		4
.L_368:
        /*0058*/ 	.byte	0x03, 0x50
        /*005a*/ 	.short	0x0000


	//----- nvinfo : EIATTR_MAXREG_COUNT
	.align		4
        /*005c*/ 	.byte	0x03, 0x1b
        /*005e*/ 	.short	0x00ff


	//----- nvinfo : EIATTR_MERCURY_ISA_VERSION
	.align		4
        /*0060*/ 	.byte	0x03, 0x5f
        /*0062*/ 	.short	0x0101


	//----- nvinfo : EIATTR_VRC_CTA_INIT_COUNT
	.align		4
        /*0064*/ 	.byte	0x02, 0x4a
	.zero		1
	.zero		1


	//----- nvinfo : EIATTR_EXIT_INSTR_OFFSETS
	.align		4
        /*0068*/ 	.byte	0x04, 0x1c
        /*006a*/ 	.short	(.L_370 - .L_369)


	//   ....[0]....
.L_369:
        /*006c*/ 	.word	0x00000230


	//----- nvinfo : EIATTR_CBANK_PARAM_SIZE
	.align		4
.L_370:
        /*0070*/ 	.byte	0x03, 0x19
        /*0072*/ 	.short	0x0028


	//----- nvinfo : EIATTR_PARAM_CBANK
	.align		4
        /*0074*/ 	.byte	0x04, 0x0a
        /*0076*/ 	.short	(.L_372 - .L_371)
	.align		4
.L_371:
        /*0078*/ 	.word	index@(.nv.constant0._Z12takeVoyadgerPdS_S_PiS0_)
        /*007c*/ 	.short	0x0380
        /*007e*/ 	.short	0x0028


	//----- nvinfo : EIATTR_SW_WAR
	.align		4
.L_372:
        /*0080*/ 	.byte	0x04, 0x36
        /*0082*/ 	.short	(.L_374 - .L_373)
.L_373:
        /*0084*/ 	.word	0x00000008
.L_374:


//--------------------- .nv.info._Z9takeOmni2PdS_S_S_S_S_S_S_S_S_S_S_S_S_Pi --------------------------
	.section	.nv.info._Z9takeOmni2PdS_S_S_S_S_S_S_S_S_S_S_S_S_Pi,"",@"SHT_CUDA_INFO"
	.sectionflags	@""
	.align	4


	//----- nvinfo : EIATTR_CUDA_API_VERSION
	.align		4
        /*0000*/ 	.byte	0x04, 0x37
        /*0002*/ 	.short	(.L_376 - .L_375)
.L_375:
        /*0004*/ 	.word	0x00000082


	//----- nvinfo : EIATTR_KPARAM_INFO
	.align		4
.L_376:
        /*0008*/ 	.byte	0x04, 0x17
        /*000a*/ 	.short	(.L_378 - .L_377)
.L_377:
        /*000c*/ 	.word	0x00000000
        /*0010*/ 	.short	0x000e
        /*0012*/ 	.short	0x0070
        /*0014*/ 	.byte	0x00, 0xf5, 0x21, 0x00


	//----- nvinfo : EIATTR_KPARAM_INFO
	.align		4
.L_378:
        /*0018*/ 	.byte	0x04, 0x17
        /*001a*/ 	.short	(.L_380 - .L_379)
.L_379:
        /*001c*/ 	.word	0x00000000
        /*0020*/ 	.short	0x000d
        /*0022*/ 	.short	0x0068
        /*0024*/ 	.byte	0x00, 0xf5, 0x21, 0x00


	//----- nvinfo : EIATTR_KPARAM_INFO
	.align		4
.L_380:
        /*0028*/ 	.byte	0x04, 0x17
        /*002a*/ 	.short	(.L_382 - .L_381)
.L_381:
        /*002c*/ 	.word	0x00000000
        /*0030*/ 	.short	0x000c
        /*0032*/ 	.short	0x0060
        /*0034*/ 	.byte	0x00, 0xf5, 0x21, 0x00


	//----- nvinfo : EIATTR_KPARAM_INFO
	.align		4
.L_382:
        /*0038*/ 	.byte	0x04, 0x17
        /*003a*/ 	.short	(.L_384 - .L_383)
.L_383:
        /*003c*/ 	.word	0x00000000
        /*0040*/ 	.short	0x000b
        /*0042*/ 	.short	0x0058
        /*0044*/ 	.byte	0x00, 0xf5, 0x21, 0x00


	//----- nvinfo : EIATTR_KPARAM_INFO
	.align		4
.L_384:
        /*0048*/ 	.byte	0x04, 0x17
        /*004a*/ 	.short	(.L_386 - .L_385)
.L_385:
        /*004c*/ 	.word	0x00000000
        /*0050*/ 	.short	0x000a
        /*0052*/ 	.short	0x0050
        /*0054*/ 	.byte	0x00, 0xf5, 0x21, 0x00


	//----- nvinfo : EIATTR_KPARAM_INFO
	.align		4
.L_386:
        /*0058*/ 	.byte	0x04, 0x17
        /*005a*/ 	.short	(.L_388 - .L_387)
.L_387:
        /*005c*/ 	.word	0x00000000
        /*0060*/ 	.short	0x0009
        /*0062*/ 	.short	0x0048
        /*0064*/ 	.byte	0x00, 0xf5, 0x21, 0x00


	//----- nvinfo : EIATTR_KPARAM_INFO
	.align		4
.L_388:
        /*0068*/ 	.byte	0x04, 0x17
        /*006a*/ 	.short	(.L_390 - .L_389)
.L_389:
        /*006c*/ 	.word	0x00000000
        /*0070*/ 	.short	0x0008
        /*0072*/ 	.short	0x0040
        /*0074*/ 	.byte	0x00, 0xf5, 0x21, 0x00


	//----- nvinfo : EIATTR_KPARAM_INFO
	.align		4
.L_390:
        /*0078*/ 	.byte	0x04, 0x17
        /*007a*/ 	.short	(.L_392 - .L_391)
.L_391:
        /*007c*/ 	.word	0x00000000
        /*0080*/ 	.short	0x0007
        /*0082*/ 	.short	0x0038
        /*0084*/ 	.byte	0x00, 0xf5, 0x21, 0x00


	//----- nvinfo : EIATTR_KPARAM_INFO
	.align		4
.L_392:
        /*0088*/ 	.byte	0x04, 0x17
        /*008a*/ 	.short	(.L_394 - .L_393)
.L_393:
        /*008c*/ 	.word	0x00000000
        /*0090*/ 	.short	0x0006
        /*0092*/ 	.short	0x0030
        /*0094*/ 	.byte	0x00, 0xf5, 0x21, 0x00


	//----- nvinfo : EIATTR_KPARAM_INFO
	.align		4
.L_394:
        /*0098*/ 	.byte	0x04, 0x17
        /*009a*/ 	.short	(.L_396 - .L_395)
.L_395:
        /*009c*/ 	.word	0x00000000
        /*00a0*/ 	.short	0x0005
        /*00a2*/ 	.short	0x0028
        /*00a4*/ 	.byte	0x00, 0xf5, 0x21, 0x00


	//----- nvinfo : EIATTR_KPARAM_INFO
	.align		4
.L_396:
        /*00a8*/ 	.byte	0x04, 0x17
        /*00aa*/ 	.short	(.L_398 - .L_397)
.L_397:
        /*00ac*/ 	.word	0x00000000
        /*00b0*/ 	.short	0x0004
        /*00b2*/ 	.short	0x0020
        /*00b4*/ 	.byte	0x00, 0xf5, 0x21, 0x00


	//----- nvinfo : EIATTR_KPARAM_INFO
	.align		4
.L_398:
        /*00b8*/ 	.byte	0x04, 0x17
        /*00ba*/ 	.short	(.L_400 - .L_399)
.L_399:
        /*00bc*/ 	.word	0x00000000
        /*00c0*/ 	.short	0x0003
        /*00c2*/ 	.short	0x0018
        /*00c4*/ 	.byte	0x00, 0xf5, 0x21, 0x00


	//----- nvinfo : EIATTR_KPARAM_INFO
	.align		4
.L_400:
        /*00c8*/ 	.byte	0x04, 0x17
        /*00ca*/ 	.short	(.L_402 - .L_401)
.L_401:
        /*00cc*/ 	.word	0x00000000
        /*00d0*/ 	.short	0x0002
        /*00d2*/ 	.short	0x0010
        /*00d4*/ 	.byte	0x00, 0xf5, 0x21, 0x00


	//----- nvinfo : EIATTR_KPARAM_INFO
	.align		4
.L_402:
        /*00d8*/ 	.byte	0x04, 0x17
        /*00da*/ 	.short	(.L_404 - .L_403)
.L_403:
        /*00dc*/ 	.word	0x00000000
        /*00e0*/ 	.short	0x0001
        /*00e2*/ 	.short	0x0008
        /*00e4*/ 	.byte	0x00, 0xf5, 0x21, 0x00


	//----- nvinfo : EIATTR_KPARAM_INFO
	.align		4
.L_404:
        /*00e8*/ 	.byte	0x04, 0x17
        /*00ea*/ 	.short	(.L_406 - .L_405)
.L_405:
        /*00ec*/ 	.word	0x00000000
        /*00f0*/ 	.short	0x0000
        /*00f2*/ 	.short	0x0000
        /*00f4*/ 	.byte	0x00, 0xf5, 0x21, 0x00


	//----- nvinfo : EIATTR_SPARSE_MMA_MASK
	.align		4
.L_406:
        /*00f8*/ 	.byte	0x03, 0x50
        /*00fa*/ 	.short	0x0000


	//----- nvinfo : EIATTR_MAXREG_COUNT
	.align		4
        /*00fc*/ 	.byte	0x03, 0x1b
        /*00fe*/ 	.short	0x00ff


	//----- nvinfo : EIATTR_MERCURY_ISA_VERSION
	.align		4
        /*0100*/ 	.byte	0x03, 0x5f
        /*0102*/ 	.short	0x0101


	//----- nvinfo : EIATTR_VRC_CTA_INIT_COUNT
	.align		4
        /*0104*/ 	.byte	0x02, 0x4a
	.zero		1
	.zero		1


	//----- nvinfo : EIATTR_EXIT_INSTR_OFFSETS
	.align		4
        /*0108*/ 	.byte	0x04, 0x1c
        /*010a*/ 	.short	(.L_408 - .L_407)


	//   ....[0]....
.L_407:
        /*010c*/ 	.word	0x00000050


	//   ....[1]....
        /*0110*/ 	.word	0x00000110


	//   ....[2]....
        /*0114*/ 	.word	0x00000c80


	//----- nvinfo : EIATTR_CRS_STACK_SIZE
	.align		4
.L_408:
        /*0118*/ 	.byte	0x04, 0x1e
        /*011a*/ 	.short	(.L_410 - .L_409)
.L_409:
        /*011c*/ 	.word	0x00000000


	//----- nvinfo : EIATTR_CBANK_PARAM_SIZE
	.align		4
.L_410:
        /*0120*/ 	.byte	0x03, 0x19
        /*0122*/ 	.short	0x0078


	//----- nvinfo : EIATTR_PARAM_CBANK
	.align		4
        /*0124*/ 	.byte	0x04, 0x0a
        /*0126*/ 	.short	(.L_412 - .L_411)
	.align		4
.L_411:
        /*0128*/ 	.word	index@(.nv.constant0._Z9takeOmni2PdS_S_S_S_S_S_S_S_S_S_S_S_S_Pi)
        /*012c*/ 	.short	0x0380
        /*012e*/ 	.short	0x0078


	//----- nvinfo : EIATTR_SW_WAR
	.align		4
.L_412:
        /*0130*/ 	.byte	0x04, 0x36
        /*0132*/ 	.short	(.L_414 - .L_413)
.L_413:
        /*0134*/ 	.word	0x00000008
.L_414:


//--------------------- .nv.info._Z8takeOmniPdS_S_S_S_S_S_S_S_S_Pi --------------------------
	.section	.nv.info._Z8takeOmniPdS_S_S_S_S_S_S_S_S_Pi,"",@"SHT_CUDA_INFO"
	.sectionflags	@""
	.align	4


	//----- nvinfo : EIATTR_CUDA_API_VERSION
	.align		4
        /*0000*/ 	.byte	0x04, 0x37
        /*0002*/ 	.short	(.L_416 - .L_415)
.L_415:
        /*0004*/ 	.word	0x00000082


	//----- nvinfo : EIATTR_KPARAM_INFO
	.align		4
.L_416:
        /*0008*/ 	.byte	0x04, 0x17
        /*000a*/ 	.short	(.L_418 - .L_417)
.L_417:
        /*000c*/ 	.word	0x00000000
        /*0010*/ 	.short	0x000a
        /*0012*/ 	.short	0x0050
        /*0014*/ 	.byte	0x00, 0xf5, 0x21, 0x00


	//----- nvinfo : EIATTR_KPARAM_INFO
	.align		4
.L_418:
        /*0018*/ 	.byte	0x04, 0x17
        /*001a*/ 	.short	(.L_420 - .L_419)
.L_419:
        /*001c*/ 	.word	0x00000000
        /*0020*/ 	.short	0x0009
        /*0022*/ 	.short	0x0048
        /*0024*/ 	.byte	0x00, 0xf5, 0x21, 0x00


	//----- nvinfo : EIATTR_KPARAM_INFO
	.align		4
.L_420:
        /*0028*/ 	.byte	0x04, 0x17
        /*002a*/ 	.short	(.L_422 - .L_421)
.L_421:
        /*002c*/ 	.word	0x00000000
        /*0030*/ 	.short	0x0008
        /*0032*/ 	.short	0x0040
        /*0034*/ 	.byte	0x00, 0xf5, 0x21, 0x00


	//----- nvinfo : EIATTR_KPARAM_INFO
	.align		4
.L_422:
        /*0038*/ 	.byte	0x04, 0x17
        /*003a*/ 	.short	(.L_424 - .L_423)
.L_423:
        /*003c*/ 	.word	0x00000000
        /*0040*/ 	.short	0x0007
        /*0042*/ 	.short	0x0038
        /*0044*/ 	.byte	0x00, 0xf5, 0x21, 0x00


	//----- nvinfo : EIATTR_KPARAM_INFO
	.align		4
.L_424:
        /*0048*/ 	.byte	0x04, 0x17
        /*004a*/ 	.short	(.L_426 - .L_425)
.L_425:
        /*004c*/ 	.word	0x00000000
        /*0050*/ 	.short	0x0006
        /*0052*/ 	.short	0x0030
        /*0054*/ 	.byte	0x00, 0xf5, 0x21, 0x00


	//----- nvinfo : EIATTR_KPARAM_INFO
	.align		4
.L_426:
        /*0058*/ 	.byte	0x04, 0x17
        /*005a*/ 	.short	(.L_428 - .L_427)
.L_427:
        /*005c*/ 	.word	0x00000000
        /*0060*/ 	.short	0x0005
        /*0062*/ 	.short	0x0028
        /*0064*/ 	.byte	0x00, 0xf5, 0x21, 0x00


	//----- nvinfo : EIATTR_KPARAM_INFO
	.align		4
.L_428:
        /*0068*/ 	.byte	0x04, 0x17
        /*006a*/ 	.short	(.L_430 - .L_429)
.L_429:
        /*006c*/ 	.word	0x00000000
        /*0070*/ 	.short	0x0004
        /*0072*/ 	.short	0x0020
        /*0074*/ 	.byte	0x00, 0xf5, 0x21, 0x00


	//----- nvinfo : EIATTR_KPARAM_INFO
	.align		4
.L_430:
        /*0078*/ 	.byte	0x04, 0x17
        /*007a*/ 	.short	(.L_432 - .L_431)
.L_431:
        /*007c*/ 	.word	0x00000000
        /*0080*/ 	.short	0x0003
        /*0082*/ 	.short	0x0018
        /*0084*/ 	.byte	0x00, 0xf5, 0x21, 0x00


	//----- nvinfo : EIATTR_KPARAM_INFO
	.align		4
.L_432:
        /*0088*/ 	.byte	0x04, 0x17
        /*008a*/ 	.short	(.L_434 - .L_433)
.L_433:
        /*008c*/ 	.word	0x00000000
        /*0090*/ 	.short	0x0002
        /*0092*/ 	.short	0x0010
        /*0094*/ 	.byte	0x00, 0xf5, 0x21, 0x00


	//----- nvinfo : EIATTR_KPARAM_INFO
	.align		4
.L_434:
        /*0098*/ 	.byte	0x04, 0x17
        /*009a*/ 	.short	(.L_436 - .L_435)
.L_435:
        /*009c*/ 	.word	0x00000000
        /*00a0*/ 	.short	0x0001
        /*00a2*/ 	.short	0x0008
        /*00a4*/ 	.byte	0x00, 0xf5, 0x21, 0x00


	//----- nvinfo : EIATTR_KPARAM_INFO
	.align		4
.L_436:
        /*00a8*/ 	.byte	0x04, 0x17
        /*00aa*/ 	.short	(.L_438 - .L_437)
.L_437:
        /*00ac*/ 	.word	0x00000000
        /*00b0*/ 	.short	0x0000
        /*00b2*/ 	.short	0x0000
        /*00b4*/ 	.byte	0x00, 0xf5, 0x21, 0x00


	//----- nvinfo : EIATTR_SPARSE_MMA_MASK
	.align		4
.L_438:
        /*00b8*/ 	.byte	0x03, 0x50
        /*00ba*/ 	.short	0x0000


	//----- nvinfo : EIATTR_MAXREG_COUNT
	.align		4
        /*00bc*/ 	.byte	0x03, 0x1b
        /*00be*/ 	.short	0x00ff


	//----- nvinfo : EIATTR_MERCURY_ISA_VERSION
	.align		4
        /*00c0*/ 	.byte	0x03, 0x5f
        /*00c2*/ 	.short	0x0101


	//----- nvinfo : EIATTR_VRC_CTA_INIT_COUNT
	.align		4
        /*00c4*/ 	.byte	0x02, 0x4a
	.zero		1
	.zero		1


	//----- nvinfo : EIATTR_EXIT_INSTR_OFFSETS
	.align		4
        /*00c8*/ 	.byte	0x04, 0x1c
        /*00ca*/ 	.short	(.L_440 - .L_439)


	//   ....[0]....
.L_439:
        /*00cc*/ 	.word	0x00000050


	//   ....[1]....
        /*00d0*/ 	.word	0x00000110


	//   ....[2]....
        /*00d4*/ 	.word	0x00000810


	//----- nvinfo : EIATTR_CRS_STACK_SIZE
	.align		4
.L_440:
        /*00d8*/ 	.byte	0x04, 0x1e
        /*00da*/ 	.short	(.L_442 - .L_441)
.L_441:
        /*00dc*/ 	.word	0x00000000


	//----- nvinfo : EIATTR_CBANK_PARAM_SIZE
	.align		4
.L_442:
        /*00e0*/ 	.byte	0x03, 0x19
        /*00e2*/ 	.short	0x0058


	//----- nvinfo : EIATTR_PARAM_CBANK
	.align		4
        /*00e4*/ 	.byte	0x04, 0x0a
        /*00e6*/ 	.short	(.L_444 - .L_443)
	.align		4
.L_443:
        /*00e8*/ 	.word	index@(.nv.constant0._Z8takeOmniPdS_S_S_S_S_S_S_S_S_Pi)
        /*00ec*/ 	.short	0x0380
        /*00ee*/ 	.short	0x0058


	//----- nvinfo : EIATTR_SW_WAR
	.align		4
.L_444:
        /*00f0*/ 	.byte	0x04, 0x36
        /*00f2*/ 	.short	(.L_446 - .L_445)
.L_445:
        /*00f4*/ 	.word	0x00000008
.L_446:


//--------------------- .nv.info._Z16funk_time_devidePd --------------------------
	.section	.nv.info._Z16funk_time_devidePd,"",@"SHT_CUDA_INFO"
	.sectionflags	@""
	.align	4


	//----- nvinfo : EIATTR_CUDA_API_VERSION
	.align		4
        /*0000*/ 	.byte	0x04, 0x37
        /*0002*/ 	.short	(.L_448 - .L_447)
.L_447:
        /*0004*/ 	.word	0x00000082


	//----- nvinfo : EIATTR_KPARAM_INFO
	.align		4
.L_448:
        /*0008*/ 	.byte	0x04, 0x17
        /*000a*/ 	.short	(.L_450 - .L_449)
.L_449:
        /*000c*/ 	.word	0x00000000
        /*0010*/ 	.short	0x0000
        /*0012*/ 	.short	0x0000
        /*0014*/ 	.byte	0x00, 0xf5, 0x21, 0x00


	//----- nvinfo : EIATTR_SPARSE_MMA_MASK
	.align		4
.L_450:
        /*0018*/ 	.byte	0x03, 0x50
        /*001a*/ 	.short	0x0000


	//----- nvinfo : EIATTR_MAXREG_COUNT
	.align		4
        /*001c*/ 	.byte	0x03, 0x1b
        /*001e*/ 	.short	0x00ff


	//----- nvinfo : EIATTR_MERCURY_ISA_VERSION
	.align		4
        /*0020*/ 	.byte	0x03, 0x5f
        /*0022*/ 	.short	0x0101


	//----- nvinfo : EIATTR_VRC_CTA_INIT_COUNT
	.align		4
        /*0024*/ 	.byte	0x02, 0x4a
	.zero		1
	.zero		1


	//----- nvinfo : EIATTR_EXIT_INSTR_OFFSETS
	.align		4
        /*0028*/ 	.byte	0x04, 0x1c
        /*002a*/ 	.short	(.L_452 - .L_451)


	//   ....[0]....
.L_451:
        /*002c*/ 	.word	0x00000060


	//----- nvinfo : EIATTR_CBANK_PARAM_SIZE
	.align		4
.L_452:
        /*0030*/ 	.byte	0x03, 0x19
        /*0032*/ 	.short	0x0008


	//----- nvinfo : EIATTR_PARAM_CBANK
	.align		4
        /*0034*/ 	.byte	0x04, 0x0a
        /*0036*/ 	.short	(.L_454 - .L_453)
	.align		4
.L_453:
        /*0038*/ 	.word	index@(.nv.constant0._Z16funk_time_devidePd)
        /*003c*/ 	.short	0x0380
        /*003e*/ 	.short	0x0008


	//----- nvinfo : EIATTR_SW_WAR
	.align		4
.L_454:
        /*0040*/ 	.byte	0x04, 0x36
        /*0042*/ 	.short	(.L_456 - .L_455)
.L_455:
        /*0044*/ 	.word	0x00000008
.L_456:


//--------------------- .nv.info._Z9funk_timePdS_S_ --------------------------
	.section	.nv.info._Z9funk_timePdS_S_,"",@"SHT_CUDA_INFO"
	.sectionflags	@""
	.align	4


	//----- nvinfo : EIATTR_CUDA_API_VERSION
	.align		4
        /*0000*/ 	.byte	0x04, 0x37
        /*0002*/ 	.short	(.L_458 - .L_457)
.L_457:
        /*0004*/ 	.word	0x00000082


	//----- nvinfo : EIATTR_KPARAM_INFO
	.align		4
.L_458:
        /*0008*/ 	.byte	0x04, 0x17
        /*000a*/ 	.short	(.L_460 - .L_459)
.L_459:
        /*000c*/ 	.word	0x00000000
        /*0010*/ 	.short	0x0002
        /*0012*/ 	.short	0x0010
        /*0014*/ 	.byte	0x00, 0xf5, 0x21, 0x00


	//----- nvinfo : EIATTR_KPARAM_INFO
	.align		4
.L_460:
        /*0018*/ 	.byte	0x04, 0x17
        /*001a*/ 	.short	(.L_462 - .L_461)
.L_461:
        /*001c*/ 	.word	0x00000000
        /*0020*/ 	.short	0x0001
        /*0022*/ 	.short	0x0008
        /*0024*/ 	.byte	0x00, 0xf5, 0x21, 0x00


	//----- nvinfo : EIATTR_KPARAM_INFO
	.align		4
.L_462:
        /*0028*/ 	.byte	0x04, 0x17
        /*002a*/ 	.short	(.L_464 - .L_463)
.L_463:
        /*002c*/ 	.word	0x00000000
        /*0030*/ 	.short	0x0000
        /*0032*/ 	.short	0x0000
        /*0034*/ 	.byte	0x00, 0xf5, 0x21, 0x00


	//----- nvinfo : EIATTR_SPARSE_MMA_MASK
	.align		4
.L_464:
        /*0038*/ 	.byte	0x03, 0x50
        /*003a*/ 	.short	0x0000


	//----- nvinfo : EIATTR_MAXREG_COUNT
	.align		4
        /*003c*/ 	.byte	0x03, 0x1b
        /*003e*/ 	.short	0x00ff


	//----- nvinfo : EIATTR_MERCURY_ISA_VERSION
	.align		4
        /*0040*/ 	.byte	0x03, 0x5f
        /*0042*/ 	.short	0x0101


	//----- nvinfo : EIATTR_VRC_CTA_INIT_COUNT
	.align		4
        /*0044*/ 	.byte	0x02, 0x4a
	.zero		1
	.zero		1


	//----- nvinfo : EIATTR_EXIT_INSTR_OFFSETS
	.align		4
        /*0048*/ 	.byte	0x04, 0x1c
        /*004a*/ 	.short	(.L_466 - .L_465)


	//   ....[0]....
.L_465:
        /*004c*/ 	.word	0x000000e0


	//----- nvinfo : EIATTR_CBANK_PARAM_SIZE
	.align		4
.L_466:
        /*0050*/ 	.byte	0x03, 0x19
        /*0052*/ 	.short	0x0018


	//----- nvinfo : EIATTR_PARAM_CBANK
	.align		4
        /*0054*/ 	.byte	0x04, 0x0a
        /*0056*/ 	.short	(.L_468 - .L_467)
	.align		4
.L_467:
        /*0058*/ 	.word	index@(.nv.constant0._Z9funk_timePdS_S_)
        /*005c*/ 	.short	0x0380
        /*005e*/ 	.short	0x0018


	//----- nvinfo : EIATTR_SW_WAR
	.align		4
.L_468:
        /*0060*/ 	.byte	0x04, 0x36
        /*0062*/ 	.short	(.L_470 - .L_469)
.L_469:
        /*0064*/ 	.word	0x00000008
.L_470:


//--------------------- .nv.info._Z9addKernelPiPKiS1_ --------------------------
	.section	.nv.info._Z9addKernelPiPKiS1_,"",@"SHT_CUDA_INFO"
	.sectionflags	@""
	.align	4


	//----- nvinfo : EIATTR_CUDA_API_VERSION
	.align		4
        /*0000*/ 	.byte	0x04, 0x37
        /*0002*/ 	.short	(.L_472 - .L_471)
.L_471:
        /*0004*/ 	.word	0x00000082


	//----- nvinfo : EIATTR_KPARAM_INFO
	.align		4
.L_472:
        /*0008*/ 	.byte	0x04, 0x17
        /*000a*/ 	.short	(.L_474 - .L_473)
.L_473:
        /*000c*/ 	.word	0x00000000
        /*0010*/ 	.short	0x0002
        /*0012*/ 	.short	0x0010
        /*0014*/ 	.byte	0x00, 0xf5, 0x21, 0x00


	//----- nvinfo : EIATTR_KPARAM_INFO
	.align		4
.L_474:
        /*0018*/ 	.byte	0x04, 0x17
        /*001a*/ 	.short	(.L_476 - .L_475)
.L_475:
        /*001c*/ 	.word	0x00000000
        /*0020*/ 	.short	0x0001
        /*0022*/ 	.short	0x0008
        /*0024*/ 	.byte	0x00, 0xf5, 0x21, 0x00


	//----- nvinfo : EIATTR_KPARAM_INFO
	.align		4
.L_476:
        /*0028*/ 	.byte	0x04, 0x17
        /*002a*/ 	.short	(.L_478 - .L_477)
.L_477:
        /*002c*/ 	.word	0x00000000
        /*0030*/ 	.short	0x0000
        /*0032*/ 	.short	0x0000
        /*0034*/ 	.byte	0x00, 0xf5, 0x21, 0x00


	//----- nvinfo : EIATTR_SPARSE_MMA_MASK
	.align		4
.L_478:
        /*0038*/ 	.byte	0x03, 0x50
        /*003a*/ 	.short	0x0000


	//----- nvinfo : EIATTR_MAXREG_COUNT
	.align		4
        /*003c*/ 	.byte	0x03, 0x1b
        /*003e*/ 	.short	0x00ff


	//----- nvinfo : EIATTR_MERCURY_ISA_VERSION
	.align		4
        /*0040*/ 	.byte	0x03, 0x5f
        /*0042*/ 	.short	0x0101


	//----- nvinfo : EIATTR_VRC_CTA_INIT_COUNT
	.align		4
        /*0044*/ 	.byte	0x02, 0x4a
	.zero		1
	.zero		1


	//----- nvinfo : EIATTR_EXIT_INSTR_OFFSETS
	.align		4
        /*0048*/ 	.byte	0x04, 0x1c
        /*004a*/ 	.short	(.L_480 - .L_479)


	//   ....[0]....
.L_479:
        /*004c*/ 	.word	0x000000d0


	//----- nvinfo : EIATTR_CBANK_PARAM_SIZE
	.align		4
.L_480:
        /*0050*/ 	.byte	0x03, 0x19
        /*0052*/ 	.short	0x0018


	//----- nvinfo : EIATTR_PARAM_CBANK
	.align		4
        /*0054*/ 	.byte	0x04, 0x0a
        /*0056*/ 	.short	(.L_482 - .L_481)
	.align		4
.L_481:
        /*0058*/ 	.word	index@(.nv.constant0._Z9addKernelPiPKiS1_)
        /*005c*/ 	.short	0x0380
        /*005e*/ 	.short	0x0018


	//----- nvinfo : EIATTR_SW_WAR
	.align		4
.L_482:
        /*0060*/ 	.byte	0x04, 0x36
        /*0062*/ 	.short	(.L_484 - .L_483)
.L_483:
        /*0064*/ 	.word	0x00000008
.L_484:


//--------------------- .nv.callgraph             --------------------------
	.section	.nv.callgraph,"",@"SHT_CUDA_CALLGRAPH"
	.align	4
	.sectionentsize	8
	.align		4
        /*0000*/ 	.word	0x00000000
	.align		4
        /*0004*/ 	.word	0xffffffff
	.align		4
        /*0008*/ 	.word	index@(_Z20calcul_component_mgdPdS_S_S_S_S_S_S_S_S_S_S_S_S_Pi)
	.align		4
        /*000c*/ 	.word	index@(vprintf)
	.align		4
        /*0010*/ 	.word	index@(_Z18calcul_component_2PdS_S_S_S_S_S_S_S_S_S_S_S_S_S_S_PiS0_Pbd)
	.align		4
        /*0014*/ 	.word	index@(vprintf)
	.align		4
        /*0018*/ 	.word	index@(_Z16calcul_componentPdS_S_S_S_S_S_S_S_S_S_S_Pi)
	.align		4
        /*001c*/ 	.word	index@(vprintf)
	.align		4
        /*0020*/ 	.word	index@(_Z6calculPdS_S_S_S_S_S_S_Pi)
	.align		4
        /*0024*/ 	.word	index@(vprintf)
	.align		4
        /*0028*/ 	.word	0x00000000
	.align		4
        /*002c*/ 	.word	0xfffffffe
	.align		4
        /*0030*/ 	.word	0x00000000
	.align		4
        /*0034*/ 	.word	0xfffffffd
	.align		4
        /*0038*/ 	.word	0x00000000
	.align		4
        /*003c*/ 	.word	0xfffffffc


//--------------------- .nv.constant4             --------------------------
	.section	.nv.constant4,"a",@progbits
	.align	8
	.align		8
.nv.constant4:
        /*0000*/ 	.dword	vprintf
	.align		8
        /*0008*/ 	.dword	$str$1
	.align		8
        /*0010*/ 	.dword	$str$2
	.align		8
        /*0018*/ 	.dword	$str$3
	.align		8
        /*0020*/ 	.dword	$str$4
	.align		8
        /*0028*/ 	.dword	$str$5
	.align		8
        /*0030*/ 	.dword	$str$6
	.align		8
        /*0038*/ 	.dword	$str$7
	.align		8
        /*0040*/ 	.dword	$str$8
	.align		8
        /*0048*/ 	.dword	$str$9


//--------------------- .text._Z20calcul_component_mgdPdS_S_S_S_S_S_S_S_S_S_S_S_S_Pi --------------------------
	.section	.text._Z20calcul_component_mgdPdS_S_S_S_S_S_S_S_S_S_S_S_S_Pi,"ax",@progbits
	.align	128
        .global         _Z20calcul_component_mgdPdS_S_S_S_S_S_S_S_S_S_S_S_S_Pi
        .type           _Z20calcul_component_mgdPdS_S_S_S_S_S_S_S_S_S_S_S_S_Pi,@function
        .size           _Z20calcul_component_mgdPdS_S_S_S_S_S_S_S_S_S_S_S_S_Pi,(.L_x_1115 - _Z20calcul_component_mgdPdS_S_S_S_S_S_S_S_S_S_S_S_S_Pi)
        .other          _Z20calcul_component_mgdPdS_S_S_S_S_S_S_S_S_S_S_S_S_Pi,@"STO_CUDA_ENTRY STV_DEFAULT"
_Z20calcul_component_mgdPdS_S_S_S_S_S_S_S_S_S_S_S_S_Pi:
.text._Z20calcul_component_mgdPdS_S_S_S_S_S_S_S_S_S_S_S_S_Pi:
[----:B------:R-:W0:Y:S08]  /*0000*/  LDC R1, c[0x0][0x37c] ;  /* 0x0000df00ff017b82 */ /* 0x000e300000000800 */
[----:B------:R-:W1:Y:S01]  /*0010*/  LDC.64 R4, c[0x0][0x3f0] ;  /* 0x0000fc00ff047b82 */ /* 0x000e620000000a00 */
[----:B------:R-:W1:Y:S01]  /*0020*/  LDCU.64 UR36, c[0x0][0x358] ;  /* 0x00006b00ff2477ac */ /* 0x000e620008000a00 */
[----:B0-----:R-:W-:Y:S01]  /*0030*/  VIADD R1, R1, 0xffffffd0 ;  /* 0xffffffd001017836 */ /* 0x001fe20000000000 */
[----:B-1----:R-:W2:Y:S01]  /*0040*/  LDG.E R11, desc[UR36][R4.64] ;  /* 0x00000024040b7981 */ /* 0x002ea2000c1e1900 */
[----:B------:R-:W0:Y:S04]  /*0050*/  LDCU UR5, c[0x0][0x2fc] ;  /* 0x00005f80ff0577ac */ /* 0x000e280008000800 */
[----:B------:R-:W1:Y:S01]  /*0060*/  S2UR UR6, SR_CTAID.X ;  /* 0x00000000000679c3 */ /* 0x000e620000002500 */
[----:B------:R-:W1:Y:S01]  /*0070*/  S2R R3, SR_TID.X ;  /* 0x0000000000037919 */ /* 0x000e620000002100 */
[----:B------:R-:W3:Y:S06]  /*0080*/  LDCU UR4, c[0x0][0x2f8] ;  /* 0x00005f00ff0477ac */ /* 0x000eec0008000800 */
[----:B------:R-:W1:Y:S01]  /*0090*/  LDC R18, c[0x0][0x360] ;  /* 0x0000d800ff127b82 */ /* 0x000e620000000800 */
[----:B---3--:R-:W-:-:S05]  /*00a0*/  IADD3 R2, P1, PT, R1, UR4, RZ ;  /* 0x0000000401027c10 */ /* 0x008fca000ff3e0ff */
[----:B0-----:R-:W-:Y:S02]  /*00b0*/  IMAD.X R16, RZ, RZ, UR5, P1 ;  /* 0x00000005ff107e24 */ /* 0x001fe400088e06ff */
[----:B-1----:R-:W-:-:S05]  /*00c0*/  IMAD R18, R18, UR6, R3 ;  /* 0x0000000612127c24 */ /* 0x002fca000f8e0203 */
[----:B--2---:R-:W-:-:S13]  /*00d0*/  ISETP.GE.AND P0, PT, R18, R11, PT ;  /* 0x0000000b1200720c */ /* 0x004fda0003f06270 */
[----:B------:R-:W-:Y:S05]  /*00e0*/  @P0 EXIT ;  /* 0x000000000000094d */ /* 0x000fea0003800000 */
[----:B------:R-:W-:-:S13]  /*00f0*/  ISETP.NE.AND P0, PT, R18, RZ, PT ;  /* 0x000000ff1200720c */ /* 0x000fda0003f05270 */
[----:B------:R-:W-:Y:S05]  /*0100*/  @P0 BRA `(.L_x_0) ;  /* 0x0000000000640947 */ /* 0x000fea0003800000 */
[----:B------:R-:W0:Y:S02]  /*0110*/  LDC.64 R2, c[0x0][0x380] ;  /* 0x0000e000ff027b82 */ /* 0x000e240000000a00 */
[----:B0-----:R-:W2:Y:S06]  /*0120*/  LDG.E.64 R2, desc[UR36][R2.64] ;  /* 0x0000002402027981 */ /* 0x001eac000c1e1b00 */
[----:B------:R-:W2:Y:S08]  /*0130*/  LDC.64 R4, c[0x0][0x398] ;  /* 0x0000e600ff047b82 */ /* 0x000eb00000000a00 */
[----:B------:R-:W0:Y:S08]  /*0140*/  LDC.64 R6, c[0x0][0x390] ;  /* 0x0000e400ff067b82 */ /* 0x000e300000000a00 */
[----:B------:R-:W1:Y:S01]  /*0150*/  LDC.64 R8, c[0x0][0x3a8] ;  /* 0x0000ea00ff087b82 */ /* 0x000e620000000a00 */
[----:B--2---:R2:W-:Y:S04]  /*0160*/  STG.E.64 desc[UR36][R4.64], R2 ;  /* 0x0000000204007986 */ /* 0x0045e8000c101b24 */
[----:B0-----:R-:W1:Y:S03]  /*0170*/  LDG.E.64 R6, desc[UR36][R6.64] ;  /* 0x0000002406067981 */ /* 0x001e66000c1e1b00 */
[----:B------:R-:W0:Y:S08]  /*0180*/  LDC.64 R10, c[0x0][0x388] ;  /* 0x0000e200ff0a7b82 */ /* 0x000e300000000a00 */
[----:B------:R-:W3:Y:S08]  /*0190*/  LDC.64 R12, c[0x0][0x3a0] ;  /* 0x0000e800ff0c7b82 */ /* 0x000ef00000000a00 */
[----:B------:R-:W4:Y:S01]  /*01a0*/  LDC.64 R14, c[0x0][0x3b0] ;  /* 0x0000ec00ff0e7b82 */ /* 0x000f220000000a00 */
[----:B-1----:R1:W-:Y:S04]  /*01b0*/  STG.E.64 desc[UR36][R8.64], R6 ;  /* 0x0000000608007986 */ /* 0x0023e8000c101b24 */
[----:B0-----:R-:W3:Y:S03]  /*01c0*/  LDG.E.64 R10, desc[UR36][R10.64] ;  /* 0x000000240a0a7981 */ /* 0x001ee6000c1e1b00 */
[----:B------:R-:W0:Y:S08]  /*01d0*/  LDC.64 R16, c[0x0][0x3b8] ;  /* 0x0000ee00ff107b82 */ /* 0x000e300000000a00 */
[----:B--2---:R-:W2:Y:S01]  /*01e0*/  LDC.64 R2, c[0x0][0x3c0] ;  /* 0x0000f000ff027b82 */ /* 0x004ea20000000a00 */
[----:B---3--:R-:W-:Y:S04]  /*01f0*/  STG.E.64 desc[UR36][R12.64], R10 ;  /* 0x0000000a0c007986 */ /* 0x008fe8000c101b24 */
[----:B----4-:R-:W0:Y:S03]  /*0200*/  LDG.E.64 R14, desc[UR36][R14.64] ;  /* 0x000000240e0e7981 */ /* 0x010e26000c1e1b00 */
[----:B------:R-:W3:Y:S08]  /*0210*/  LDC.64 R4, c[0x0][0x3c8] ;  /* 0x0000f200ff047b82 */ /* 0x000ef00000000a00 */
[----:B-1----:R-:W1:Y:S01]  /*0220*/  LDC.64 R6, c[0x0][0x3d0] ;  /* 0x0000f400ff067b82 */ /* 0x002e620000000a00 */
[----:B0-----:R-:W-:Y:S04]  /*0230*/  STG.E.64 desc[UR36][R16.64], R14 ;  /* 0x0000000e10007986 */ /* 0x001fe8000c101b24 */
[----:B--2---:R-:W3:Y:S03]  /*0240*/  LDG.E.64 R2, desc[UR36][R2.64] ;  /* 0x0000002402027981 */ /* 0x004ee6000c1e1b00 */
[----:B------:R-:W0:Y:S01]  /*0250*/  LDC.64 R8, c[0x0][0x3d8] ;  /* 0x0000f600ff087b82 */ /* 0x000e220000000a00 */
[----:B---3--:R-:W-:Y:S04]  /*0260*/  STG.E.64 desc[UR36][R4.64], R2 ;  /* 0x0000000204007986 */ /* 0x008fe8000c101b24 */
[----:B-1----:R-:W0:Y:S04]  /*0270*/  LDG.E.64 R6, desc[UR36][R6.64] ;  /* 0x0000002406067981 */ /* 0x002e28000c1e1b00 */
[----:B0-----:R-:W-:Y:S01]  /*0280*/  STG.E.64 desc[UR36][R8.64], R6 ;  /* 0x0000000608007986 */ /* 0x001fe2000c101b24 */
[----:B------:R-:W-:Y:S05]  /*0290*/  EXIT ;  /* 0x000000000000794d */ /* 0x000fea0003800000 */
.L_x_0:
[----:B------:R-:W-:-:S05]  /*02a0*/  VIADD R3, R11, 0xffffffff ;  /* 0xffffffff0b037836 */ /* 0x000fca0000000000 */
[----:B------:R-:W-:-:S13]  /*02b0*/  ISETP.NE.AND P0, PT, R18, R3, PT ;  /* 0x000000031200720c */ /* 0x000fda0003f05270 */
[----:B------:R-:W-:Y:S05]  /*02c0*/  @P0 BRA `(.L_x_1) ;  /* 0x0000000000a80947 */ /* 0x000fea0003800000 */
[----:B------:R-:W0:Y:S08]  /*02d0*/  LDC.64 R2, c[0x0][0x380] ;  /* 0x0000e000ff027b82 */ /* 0x000e300000000a00 */
[----:B------:R-:W1:Y:S08]  /*02e0*/  LDC.64 R6, c[0x0][0x398] ;  /* 0x0000e600ff067b82 */ /* 0x000e700000000a00 */
[----:B------:R-:W2:Y:S01]  /*02f0*/  LDC.64 R8, c[0x0][0x3a8] ;  /* 0x0000ea00ff087b82 */ /* 0x000ea20000000a00 */
[----:B0-----:R-:W-:-:S06]  /*0300*/  IMAD.WIDE R2, R11, 0x8, R2 ;  /* 0x000000080b027825 */ /* 0x001fcc00078e0202 */
[----:B------:R-:W3:Y:S01]  /*0310*/  LDG.E.64 R2, desc[UR36][R2.64+-0x10] ;  /* 0xfffff02402027981 */ /* 0x000ee2000c1e1b00 */
[----:B-1----:R-:W-:Y:S02]  /*0320*/  IMAD.WIDE R18, R18, 0x8, R6 ;  /* 0x0000000812127825 */ /* 0x002fe400078e0206 */
[----:B------:R-:W0:Y:S03]  /*0330*/  LDC.64 R6, c[0x0][0x390] ;  /* 0x0000e400ff067b82 */ /* 0x000e260000000a00 */
[----:B---3--:R1:W-:Y:S04]  /*0340*/  STG.E.64 desc[UR36][R18.64], R2 ;  /* 0x0000000212007986 */ /* 0x0083e8000c101b24 */
[----:B------:R-:W0:Y:S01]  /*0350*/  LDG.E R11, desc[UR36][R4.64] ;  /* 0x00000024040b7981 */ /* 0x000e22000c1e1900 */
[----:B-1----:R-:W1:Y:S01]  /*0360*/  LDC.64 R2, c[0x0][0x3a0] ;  /* 0x0000e800ff027b82 */ /* 0x002e620000000a00 */
[----:B0-----:R-:W-:-:S06]  /*0370*/  IMAD.WIDE R6, R11, 0x8, R6 ;  /* 0x000000080b067825 */ /* 0x001fcc00078e0206 */
[----:B------:R-:W3:Y:S01]  /*0380*/  LDG.E.64 R6, desc[UR36][R6.64+-0x10] ;  /* 0xfffff02406067981 */ /* 0x000ee2000c1e1b00 */
[----:B--2---:R-:W-:Y:S02]  /*0390*/  IMAD.WIDE R8, R11, 0x8, R8 ;  /* 0x000000080b087825 */ /* 0x004fe400078e0208 */
[----:B------:R-:W0:Y:S03]  /*03a0*/  LDC.64 R10, c[0x0][0x388] ;  /* 0x0000e200ff0a7b82 */ /* 0x000e260000000a00 */
[----:B---3--:R2:W-:Y:S04]  /*03b0*/  STG.E.64 desc[UR36][R8.64+-0x8], R6 ;  /* 0xfffff80608007986 */ /* 0x0085e8000c101b24 */
[----:B------:R-:W0:Y:S01]  /*03c0*/  LDG.E R13, desc[UR36][R4.64] ;  /* 0x00000024040d7981 */ /* 0x000e22000c1e1900 */
[----:B--2---:R-:W2:Y:S08]  /*03d0*/  LDC.64 R6, c[0x0][0x3b8] ;  /* 0x0000ee00ff067b82 */ /* 0x004eb00000000a00 */
[----:B------:R-:W3:Y:S01]  /*03e0*/  LDC.64 R8, c[0x0][0x3c0] ;  /* 0x0000f000ff087b82 */ /* 0x000ee20000000a00 */
[----:B0-----:R-:W-:-:S06]  /*03f0*/  IMAD.WIDE R10, R13, 0x8, R10 ;  /* 0x000000080d0a7825 */ /* 0x001fcc00078e020a */
[----:B------:R-:W4:Y:S01]  /*0400*/  LDG.E.64 R10, desc[UR36][R10.64+-0x10] ;  /* 0xfffff0240a0a7981 */ /* 0x000f22000c1e1b00 */
[----:B-1----:R-:W-:Y:S02]  /*0410*/  IMAD.WIDE R2, R13, 0x8, R2 ;  /* 0x000000080d027825 */ /* 0x002fe400078e0202 */
[----:B------:R-:W0:Y:S03]  /*0420*/  LDC.64 R12, c[0x0][0x3b0] ;  /* 0x0000ec00ff0c7b82 */ /* 0x000e260000000a00 */
[----:B----4-:R1:W-:Y:S04]  /*0430*/  STG.E.64 desc[UR36][R2.64+-0x8], R10 ;  /* 0xfffff80a02007986 */ /* 0x0103e8000c101b24 */
[----:B------:R-:W0:Y:S01]  /*0440*/  LDG.E R15, desc[UR36][R4.64] ;  /* 0x00000024040f7981 */ /* 0x000e22000c1e1900 */
[----:B-1----:R-:W1:Y:S08]  /*0450*/  LDC.64 R2, c[0x0][0x3c8] ;  /* 0x0000f200ff027b82 */ /* 0x002e700000000a00 */
[----:B------:R-:W4:Y:S01]  /*0460*/  LDC.64 R10, c[0x0][0x3d0] ;  /* 0x0000f400ff0a7b82 */ /* 0x000f220000000a00 */
[----:B0-----:R-:W-:-:S06]  /*0470*/  IMAD.WIDE R12, R15, 0x8, R12 ;  /* 0x000000080f0c7825 */ /* 0x001fcc00078e020c */
[----:B------:R-:W5:Y:S01]  /*0480*/  LDG.E.64 R12, desc[UR36][R12.64+-0x10] ;  /* 0xfffff0240c0c7981 */ /* 0x000f62000c1e1b00 */
[----:B--2---:R-:W-:-:S05]  /*0490*/  IMAD.WIDE R6, R15, 0x8, R6 ;  /* 0x000000080f067825 */ /* 0x004fca00078e0206 */
[----:B-----5:R0:W-:Y:S04]  /*04a0*/  STG.E.64 desc[UR36][R6.64+-0x8], R12 ;  /* 0xfffff80c06007986 */ /* 0x0201e8000c101b24 */
[----:B------:R-:W3:Y:S01]  /*04b0*/  LDG.E R15, desc[UR36][R4.64] ;  /* 0x00000024040f7981 */ /* 0x000ee2000c1e1900 */
[----:B0-----:R-:W0:Y:S01]  /*04c0*/  LDC.64 R6, c[0x0][0x3d8] ;  /* 0x0000f600ff067b82 */ /* 0x001e220000000a00 */
[----:B---3--:R-:W-:-:S06]  /*04d0*/  IMAD.WIDE R8, R15, 0x8, R8 ;  /* 0x000000080f087825 */ /* 0x008fcc00078e0208 */
[----:B------:R-:W2:Y:S01]  /*04e0*/  LDG.E.64 R8, desc[UR36][R8.64+-0x10] ;  /* 0xfffff02408087981 */ /* 0x000ea2000c1e1b00 */
[----:B-1----:R-:W-:-:S05]  /*04f0*/  IMAD.WIDE R2, R15, 0x8, R2 ;  /* 0x000000080f027825 */ /* 0x002fca00078e0202 */
[----:B--2---:R-:W-:Y:S04]  /*0500*/  STG.E.64 desc[UR36][R2.64+-0x8], R8 ;  /* 0xfffff80802007986 */ /* 0x004fe8000c101b24 */
[----:B------:R-:W4:Y:S02]  /*0510*/  LDG.E R15, desc[UR36][R4.64] ;  /* 0x00000024040f7981 */ /* 0x000f24000c1e1900 */
[----:B----4-:R-:W-:-:S06]  /*0520*/  IMAD.WIDE R10, R15, 0x8, R10 ;  /* 0x000000080f0a7825 */ /* 0x010fcc00078e020a */
[----:B------:R-:W2:Y:S01]  /*0530*/  LDG.E.64 R10, desc[UR36][R10.64+-0x10] ;  /* 0xfffff0240a0a7981 */ /* 0x000ea2000c1e1b00 */
[----:B0-----:R-:W-:-:S05]  /*0540*/  IMAD.WIDE R6, R15, 0x8, R6 ;  /* 0x000000080f067825 */ /* 0x001fca00078e0206 */
[----:B--2---:R-:W-:Y:S01]  /*0550*/  STG.E.64 desc[UR36][R6.64+-0x8], R10 ;  /* 0xfffff80a06007986 */ /* 0x004fe2000c101b24 */
[----:B------:R-:W-:Y:S05]  /*0560*/  EXIT ;  /* 0x000000000000794d */ /* 0x000fea0003800000 */
.L_x_1:
[----:B------:R-:W0:Y:S08]  /*0570*/  LDC.64 R4, c[0x0][0x380] ;  /* 0x0000e000ff047b82 */ /* 0x000e300000000a00 */
[----:B------:R-:W1:Y:S08]  /*0580*/  LDC.64 R6, c[0x0][0x390] ;  /* 0x0000e400ff067b82 */ /* 0x000e700000000a00 */
[----:B------:R-:W2:Y:S08]  /*0590*/  LDC.64 R8, c[0x0][0x3b0] ;  /* 0x0000ec00ff087b82 */ /* 0x000eb00000000a00 */
[----:B------:R-:W3:Y:S01]  /*05a0*/  LDC.64 R12, c[0x0][0x3c0] ;  /* 0x0000f000ff0c7b82 */ /* 0x000ee20000000a00 */
[----:B0-----:R-:W-:-:S05]  /*05b0*/  IMAD.WIDE R4, R18, 0x8, R4 ;  /* 0x0000000812047825 */ /* 0x001fca00078e0204 */
[----:B------:R-:W4:Y:S02]  /*05c0*/  LDG.E.64 R46, desc[UR36][R4.64] ;  /* 0x00000024042e7981 */ /* 0x000f24000c1e1b00 */
[----:B------:R-:W0:Y:S01]  /*05d0*/  LDC.64 R22, c[0x0][0x388] ;  /* 0x0000e200ff167b82 */ /* 0x000e220000000a00 */
[C---:B-1----:R-:W-:Y:S01]  /*05e0*/  IMAD.WIDE R6, R18.reuse, 0x8, R6 ;  /* 0x0000000812067825 */ /* 0x042fe200078e0206 */
[----:B------:R-:W4:Y:S04]  /*05f0*/  LDG.E.64 R92, desc[UR36][R4.64+0x8] ;  /* 0x00000824045c7981 */ /* 0x000f28000c1e1b00 */
[----:B------:R-:W4:Y:S01]  /*0600*/  LDG.E.64 R44, desc[UR36][R6.64] ;  /* 0x00000024062c7981 */ /* 0x000f22000c1e1b00 */
[----:B--2---:R-:W-:-:S03]  /*0610*/  IMAD.WIDE R8, R18, 0x8, R8 ;  /* 0x0000000812087825 */ /* 0x004fc600078e0208 */
[----:B------:R-:W2:Y:S04]  /*0620*/  LDG.E.64 R90, desc[UR36][R6.64+0x8] ;  /* 0x00000824065a7981 */ /* 0x000ea8000c1e1b00 */
[----:B------:R-:W2:Y:S01]  /*0630*/  LDG.E.64 R42, desc[UR36][R8.64] ;  /* 0x00000024082a7981 */ /* 0x000ea2000c1e1b00 */
[----:B---3--:R-:W-:-:S03]  /*0640*/  IMAD.WIDE R12, R18, 0x8, R12 ;  /* 0x00000008120c7825 */ /* 0x008fc600078e020c */
[----:B------:R-:W3:Y:S04]  /*0650*/  LDG.E.64 R88, desc[UR36][R8.64+0x8] ;  /* 0x0000082408587981 */ /* 0x000ee8000c1e1b00 */
[----:B------:R-:W3:Y:S01]  /*0660*/  LDG.E.64 R40, desc[UR36][R12.64] ;  /* 0x000000240c287981 */ /* 0x000ee2000c1e1b00 */
[----:B0-----:R-:W-:-:S03]  /*0670*/  IMAD.WIDE R22, R18, 0x8, R22 ;  /* 0x0000000812167825 */ /* 0x001fc600078e0216 */
[----:B------:R-:W3:Y:S04]  /*0680*/  LDG.E.64 R68, desc[UR36][R12.64+0x8] ;  /* 0x000008240c447981 */ /* 0x000ee8000c1e1b00 */
[----:B------:R-:W3:Y:S04]  /*0690*/  LDG.E.64 R38, desc[UR36][R22.64] ;  /* 0x0000002416267981 */ /* 0x000ee8000c1e1b00 */
[----:B------:R-:W3:Y:S04]  /*06a0*/  LDG.E.64 R66, desc[UR36][R22.64+0x8] ;  /* 0x0000082416427981 */ /* 0x000ee8000c1e1b00 */
[----:B------:R-:W5:Y:S04]  /*06b0*/  LDG.E.64 R54, desc[UR36][R4.64+-0x8] ;  /* 0xfffff82404367981 */ /* 0x000f68000c1e1b00 */
[----:B------:R-:W5:Y:S04]  /*06c0*/  LDG.E.64 R132, desc[UR36][R6.64+-0x8] ;  /* 0xfffff82406847981 */ /* 0x000f68000c1e1b00 */
[----:B------:R-:W5:Y:S04]  /*06d0*/  LDG.E.64 R52, desc[UR36][R8.64+-0x8] ;  /* 0xfffff82408347981 */ /* 0x000f68000c1e1b00 */
[----:B------:R-:W5:Y:S01]  /*06e0*/  LDG.E.64 R64, desc[UR36][R12.64+-0x8] ;  /* 0xfffff8240c407981 */ /* 0x000f62000c1e1b00 */
[----:B------:R-:W-:Y:S01]  /*06f0*/  IADD3 R11, PT, PT, R11, -0x2, RZ ;  /* 0xfffffffe0b0b7810 */ /* 0x000fe20007ffe0ff */
[----:B------:R-:W-:Y:S02]  /*0700*/  BSSY.RECONVERGENT B1, `(.L_x_2) ;  /* 0x000029d000017945 */ /* 0x000fe40003800200 */
[----:B------:R0:W5:Y:S01]  /*0710*/  LDG.E.64 R100, desc[UR36][R22.64+-0x8] ;  /* 0xfffff82416647981 */ /* 0x000162000c1e1b00 */
[----:B------:R-:W-:-:S04]  /*0720*/  ISETP.GE.AND P0, PT, R18, R11, PT ;  /* 0x0000000b1200720c */ /* 0x000fc80003f06270 */
[----:B------:R-:W-:Y:S01]  /*0730*/  ISETP.GT.AND P0, PT, R18, 0x1, !P0 ;  /* 0x000000011200780c */ /* 0x000fe20004704270 */
[----:B----4-:R-:W-:Y:S02]  /*0740*/  IMAD.MOV.U32 R20, RZ, RZ, R46 ;  /* 0x000000ffff147224 */ /* 0x010fe400078e002e */
[----:B------:R-:W-:Y:S02]  /*0750*/  IMAD.MOV.U32 R21, RZ, RZ, R47 ;  /* 0x000000ffff157224 */ /* 0x000fe400078e002f */
[----:B------:R-:W-:Y:S01]  /*0760*/  IMAD.MOV.U32 R30, RZ, RZ, R92 ;  /* 0x000000ffff1e7224 */ /* 0x000fe200078e005c */
[----:B------:R-:W-:Y:S01]  /*0770*/  MOV R31, R93 ;  /* 0x0000005d001f7202 */ /* 0x000fe20000000f00 */
[----:B------:R-:W-:Y:S02]  /*0780*/  IMAD.MOV.U32 R14, RZ, RZ, R44 ;  /* 0x000000ffff0e7224 */ /* 0x000fe400078e002c */
[----:B------:R-:W-:Y:S02]  /*0790*/  IMAD.MOV.U32 R15, RZ, RZ, R45 ;  /* 0x000000ffff0f7224 */ /* 0x000fe400078e002d */
[----:B--2---:R-:W-:Y:S01]  /*07a0*/  IMAD.MOV.U32 R10, RZ, RZ, R90 ;  /* 0x000000ffff0a7224 */ /* 0x004fe200078e005a */
[----:B------:R-:W-:Y:S01]  /*07b0*/  MOV R11, R91 ;  /* 0x0000005b000b7202 */ /* 0x000fe20000000f00 */
[----:B------:R-:W-:-:S02]  /*07c0*/  IMAD.MOV.U32 R108, RZ, RZ, R42 ;  /* 0x000000ffff6c7224 */ /* 0x000fc400078e002a */
[----:B------:R-:W-:Y:S02]  /*07d0*/  IMAD.MOV.U32 R109, RZ, RZ, R43 ;  /* 0x000000ffff6d7224 */ /* 0x000fe400078e002b */
[----:B---3--:R-:W-:Y:S01]  /*07e0*/  IMAD.MOV.U32 R106, RZ, RZ, R88 ;  /* 0x000000ffff6a7224 */ /* 0x008fe200078e0058 */
[----:B------:R-:W-:Y:S01]  /*07f0*/  MOV R107, R89 ;  /* 0x00000059006b7202 */ /* 0x000fe20000000f00 */
[----:B------:R-:W-:Y:S02]  /*0800*/  IMAD.MOV.U32 R122, RZ, RZ, R40 ;  /* 0x000000ffff7a7224 */ /* 0x000fe400078e0028 */
[----:B------:R-:W-:Y:S02]  /*0810*/  IMAD.MOV.U32 R123, RZ, RZ, R41 ;  /* 0x000000ffff7b7224 */ /* 0x000fe400078e0029 */
[----:B------:R-:W-:Y:S01]  /*0820*/  IMAD.MOV.U32 R120, RZ, RZ, R68 ;  /* 0x000000ffff787224 */ /* 0x000fe200078e0044 */
[----:B------:R-:W-:Y:S01]  /*0830*/  MOV R121, R69 ;  /* 0x0000004500797202 */ /* 0x000fe20000000f00 */
[----:B------:R-:W-:-:S02]  /*0840*/  IMAD.MOV.U32 R48, RZ, RZ, R38 ;  /* 0x000000ffff307224 */ /* 0x000fc400078e0026 */
[----:B------:R-:W-:Y:S02]  /*0850*/  IMAD.MOV.U32 R49, RZ, RZ, R39 ;  /* 0x000000ffff317224 */ /* 0x000fe400078e0027 */
[----:B0-----:R-:W-:Y:S01]  /*0860*/  IMAD.MOV.U32 R22, RZ, RZ, R66 ;  /* 0x000000ffff167224 */ /* 0x001fe200078e0042 */
[----:B------:R-:W-:Y:S01]  /*0870*/  MOV R23, R67 ;  /* 0x0000004300177202 */ /* 0x000fe20000000f00 */
[----:B------:R-:W-:Y:S06]  /*0880*/  @!P0 BRA `(.L_x_3) ;  /* 0x0000002800108947 */ /* 0x000fec0003800000 */
[----:B------:R-:W0:Y:S01]  /*0890*/  I2F.F64 R20, R18 ;  /* 0x0000001200147312 */ /* 0x000e220000201c00 */
[----:B------:R-:W-:Y:S01]  /*08a0*/  IMAD.MOV.U32 R22, RZ, RZ, 0x47ae147b ;  /* 0x47ae147bff167424 */ /* 0x000fe200078e00ff */
[----:B------:R-:W-:Y:S01]  /*08b0*/  UMOV UR4, 0x47ae147b ;  /* 0x47ae147b00047882 */ /* 0x000fe20000000000 */
[----:B------:R-:W-:Y:S01]  /*08c0*/  IMAD.MOV.U32 R23, RZ, RZ, 0x3f547ae1 ;  /* 0x3f547ae1ff177424 */ /* 0x000fe200078e00ff */
[----:B------:R-:W-:Y:S01]  /*08d0*/  UMOV UR5, 0x3f547ae1 ;  /* 0x3f547ae100057882 */ /* 0x000fe20000000000 */
[----:B------:R-:W-:Y:S01]  /*08e0*/  IMAD.MOV.U32 R4, RZ, RZ, 0x1 ;  /* 0x00000001ff047424 */ /* 0x000fe200078e00ff */
[----:B-----5:R-:W-:Y:S01]  /*08f0*/  DADD R32, -R46, R54 ;  /* 0x000000002e207229 */ /* 0x020fe20000000136 */
[----:B------:R-:W-:Y:S02]  /*0900*/  BSSY.RECONVERGENT B2, `(.L_x_4) ;  /* 0x000001b000027945 */ /* 0x000fe40003800200 */
[----:B0-----:R-:W-:-:S07]  /*0910*/  DFMA R20, R20, R22, 1 ;  /* 0x3ff000001414742b */ /* 0x001fce0000000016 */
[----:B------:R-:W-:Y:S01]  /*0920*/  FSETP.GEU.AND P2, PT, |R33|, 6.5827683646048100446e-37, PT ;  /* 0x036000002100780b */ /* 0x000fe20003f4e200 */
[C---:B------:R-:W-:Y:S01]  /*0930*/  DADD R26, R20.reuse, -UR4 ;  /* 0x80000004141a7e29 */ /* 0x040fe20008000000 */
[----:B------:R-:W-:Y:S01]  /*0940*/  UMOV UR5, 0x3f447ae1 ;  /* 0x3f447ae100057882 */ /* 0x000fe20000000000 */
[C---:B------:R-:W-:Y:S02]  /*0950*/  DADD R22, R20.reuse, R22 ;  /* 0x0000000014167229 */ /* 0x040fe40000000016 */
[----:B------:R-:W-:-:S04]  /*0960*/  DADD R24, R20, UR4 ;  /* 0x0000000414187e29 */ /* 0x000fc80008000000 */
[----:B------:R-:W-:-:S06]  /*0970*/  DADD R26, -R20, R26 ;  /* 0x00000000141a7229 */ /* 0x000fcc000000011a */
[----:B------:R-:W0:Y:S02]  /*0980*/  MUFU.RCP64H R5, R27 ;  /* 0x0000001b00057308 */ /* 0x000e240000001800 */
[----:B0-----:R-:W-:-:S08]  /*0990*/  DFMA R6, -R26, R4, 1 ;  /* 0x3ff000001a06742b */ /* 0x001fd00000000104 */
[----:B------:R-:W-:-:S08]  /*09a0*/  DFMA R6, R6, R6, R6 ;  /* 0x000000060606722b */ /* 0x000fd00000000006 */
[----:B------:R-:W-:-:S08]  /*09b0*/  DFMA R6, R4, R6, R4 ;  /* 0x000000060406722b */ /* 0x000fd00000000004 */
[----:B------:R-:W-:-:S08]  /*09c0*/  DFMA R4, -R26, R6, 1 ;  /* 0x3ff000001a04742b */ /* 0x000fd00000000106 */
[----:B------:R-:W-:-:S08]  /*09d0*/  DFMA R4, R6, R4, R6 ;  /* 0x000000040604722b */ /* 0x000fd00000000006 */
[----:B------:R-:W-:-:S08]  /*09e0*/  DMUL R6, R32, R4 ;  /* 0x0000000420067228 */ /* 0x000fd00000000000 */
[----:B------:R-:W-:-:S08]  /*09f0*/  DFMA R8, -R26, R6, R32 ;  /* 0x000000061a08722b */ /* 0x000fd00000000120 */
[----:B------:R-:W-:-:S10]  /*0a00*/  DFMA R6, R4, R8, R6 ;  /* 0x000000080406722b */ /* 0x000fd40000000006 */
[----:B------:R-:W-:-:S05]  /*0a10*/  FFMA R0, RZ, R27, R7 ;  /* 0x0000001bff007223 */ /* 0x000fca0000000007 */
[----:B------:R-:W-:-:S13]  /*0a20*/  FSETP.GT.AND P1, PT, |R0|, 1.469367938527859385e-39, PT ;  /* 0x001000000000780b */ /* 0x000fda0003f24200 */
[----:B------:R-:W-:Y:S05]  /*0a30*/  @P1 BRA P2, `(.L_x_5) ;  /* 0x00000000001c1947 */ /* 0x000fea0001000000 */
[----:B------:R-:W-:Y:S01]  /*0a40*/  MOV R17, R33 ;  /* 0x0000002100117202 */ /* 0x000fe20000000f00 */
[----:B------:R-:W-:Y:S01]  /*0a50*/  IMAD.MOV.U32 R34, RZ, RZ, R26 ;  /* 0x000000ffff227224 */ /* 0x000fe200078e001a */
[----:B------:R-:W-:Y:S01]  /*0a60*/  MOV R0, 0xa90 ;  /* 0x00000a9000007802 */ /* 0x000fe20000000f00 */
[----:B------:R-:W-:-:S07]  /*0a70*/  IMAD.MOV.U32 R3, RZ, RZ, R27 ;  /* 0x000000ffff037224 */ /* 0x000fce00078e001b */
[----:B------:R-:W-:Y:S05]  /*0a80*/  CALL.REL.NOINC `($__internal_1_$__cuda_sm20_div_rn_f64_full) ;  /* 0x0000017800987944 */ /* 0x000fea0003c00000 */
[----:B------:R-:W-:Y:S01]  /*0a90*/  IMAD.MOV.U32 R6, RZ, RZ, R32 ;  /* 0x000000ffff067224 */ /* 0x000fe200078e0020 */
[----:B------:R-:W-:-:S07]  /*0aa0*/  MOV R7, R33 ;  /* 0x0000002100077202 */ /* 0x000fce0000000f00 */
.L_x_5:
[----:B------:R-:W-:Y:S05]  /*0ab0*/  BSYNC.RECONVERGENT B2 ;  /* 0x0000000000027941 */ /* 0x000fea0003800200 */
.L_x_4:
[----:B------:R-:W-:Y:S01]  /*0ac0*/  DADD R28, R20, -R22 ;  /* 0x00000000141c7229 */ /* 0x000fe20000000816 */
[----:B------:R-:W-:Y:S01]  /*0ad0*/  IMAD.MOV.U32 R4, RZ, RZ, 0x1 ;  /* 0x00000001ff047424 */ /* 0x000fe200078e00ff */
[----:B------:R-:W-:Y:S01]  /*0ae0*/  DADD R32, R46, -R92 ;  /* 0x000000002e207229 */ /* 0x000fe2000000085c */
[----:B------:R-:W-:Y:S03]  /*0af0*/  BSSY.RECONVERGENT B2, `(.L_x_6) ;  /* 0x0000015000027945 */ /* 0x000fe60003800200 */
[----:B------:R-:W0:Y:S06]  /*0b00*/  MUFU.RCP64H R5, R29 ;  /* 0x0000001d00057308 */ /* 0x000e2c0000001800 */
[----:B------:R-:W-:Y:S01]  /*0b10*/  FSETP.GEU.AND P2, PT, |R33|, 6.5827683646048100446e-37, PT ;  /* 0x036000002100780b */ /* 0x000fe20003f4e200 */
        /* <DEDUP_REMOVED lines=11> */
[----:B------:R-:W-:Y:S01]  /*0bd0*/  IMAD.MOV.U32 R17, RZ, RZ, R33 ;  /* 0x000000ffff117224 */ /* 0x000fe200078e0021 */
[----:B------:R-:W-:Y:S01]  /*0be0*/  MOV R3, R29 ;  /* 0x0000001d00037202 */ /* 0x000fe20000000f00 */
[----:B------:R-:W-:Y:S01]  /*0bf0*/  IMAD.MOV.U32 R34, RZ, RZ, R28 ;  /* 0x000000ffff227224 */ /* 0x000fe200078e001c */
[----:B------:R-:W-:-:S07]  /*0c00*/  MOV R0, 0xc20 ;  /* 0x00000c2000007802 */ /* 0x000fce0000000f00 */
[----:B------:R-:W-:Y:S05]  /*0c10*/  CALL.REL.NOINC `($__internal_1_$__cuda_sm20_div_rn_f64_full) ;  /* 0x0000017800347944 */ /* 0x000fea0003c00000 */
[----:B------:R-:W-:Y:S02]  /*0c20*/  IMAD.MOV.U32 R4, RZ, RZ, R32 ;  /* 0x000000ffff047224 */ /* 0x000fe400078e0020 */
[----:B------:R-:W-:-:S07]  /*0c30*/  IMAD.MOV.U32 R5, RZ, RZ, R33 ;  /* 0x000000ffff057224 */ /* 0x000fce00078e0021 */
.L_x_7:
[----:B------:R-:W-:Y:S05]  /*0c40*/  BSYNC.RECONVERGENT B2 ;  /* 0x0000000000027941 */ /* 0x000fea0003800200 */
.L_x_6:
[----:B------:R-:W0:Y:S01]  /*0c50*/  MUFU.RCP64H R9, R27 ;  /* 0x0000001b00097308 */ /* 0x000e220000001800 */
[----:B------:R-:W-:Y:S01]  /*0c60*/  IMAD.MOV.U32 R8, RZ, RZ, 0x1 ;  /* 0x00000001ff087424 */ /* 0x000fe200078e00ff */
[----:B------:R-:W-:Y:S01]  /*0c70*/  DSETP.GEU.AND P4, PT, R4, RZ, PT ;  /* 0x000000ff0400722a */ /* 0x000fe20003f8e000 */
[----:B------:R-:W-:Y:S01]  /*0c80*/  IMAD.MOV.U32 R3, RZ, RZ, R7 ;  /* 0x000000ffff037224 */ /* 0x000fe200078e0007 */
[----:B------:R-:W-:Y:S01]  /*0c90*/  DSETP.GEU.AND P3, PT, R6, RZ, PT ;  /* 0x000000ff0600722a */ /* 0x000fe20003f6e000 */
[----:B------:R-:W-:Y:S01]  /*0ca0*/  MOV R0, R5 ;  /* 0x0000000500007202 */ /* 0x000fe20000000f00 */
[----:B------:R-:W-:Y:S01]  /*0cb0*/  DSETP.GT.AND P2, PT, R4, RZ, PT ;  /* 0x000000ff0400722a */ /* 0x000fe20003f44000 */
[----:B------:R-:W-:Y:S01]  /*0cc0*/  IMAD.MOV.U32 R13, RZ, RZ, R6 ;  /* 0x000000ffff0d7224 */ /* 0x000fe200078e0006 */
[----:B------:R-:W-:Y:S01]  /*0cd0*/  DSETP.GT.AND P1, PT, R6, RZ, PT ;  /* 0x000000ff0600722a */ /* 0x000fe20003f24000 */
[----:B------:R-:W-:Y:S01]  /*0ce0*/  FSEL R30, RZ, -1.875, P4 ;  /* 0xbff00000ff1e7808 */ /* 0x000fe20002000000 */
[----:B------:R-:W-:Y:S01]  /*0cf0*/  DADD R32, -R44, R132 ;  /* 0x000000002c207229 */ /* 0x000fe20000000184 */
[----:B------:R-:W-:Y:S01]  /*0d00*/  BSSY.RECONVERGENT B2, `(.L_x_8) ;  /* 0x0000027000027945 */ /* 0x000fe20003800200 */
[----:B------:R-:W-:Y:S01]  /*0d10*/  DADD R48, -R20, R24 ;  /* 0x0000000014307229 */ /* 0x000fe20000000118 */
[----:B------:R-:W-:-:S02]  /*0d20*/  FSEL R31, R30, 1.875, !P2 ;  /* 0x3ff000001e1f7808 */ /* 0x000fc40005000000 */
[----:B------:R-:W-:Y:S01]  /*0d30*/  MOV R30, RZ ;  /* 0x000000ff001e7202 */ /* 0x000fe20000000f00 */
[----:B0-----:R-:W-:-:S08]  /*0d40*/  DFMA R10, -R26, R8, 1 ;  /* 0x3ff000001a0a742b */ /* 0x001fd00000000108 */
[----:B------:R-:W-:-:S08]  /*0d50*/  DFMA R10, R10, R10, R10 ;  /* 0x0000000a0a0a722b */ /* 0x000fd0000000000a */
[----:B------:R-:W-:-:S08]  /*0d60*/  DFMA R10, R8, R10, R8 ;  /* 0x0000000a080a722b */ /* 0x000fd00000000008 */
[----:B------:R-:W-:-:S08]  /*0d70*/  DFMA R8, -R26, R10, 1 ;  /* 0x3ff000001a08742b */ /* 0x000fd0000000010a */
[----:B------:R-:W-:Y:S01]  /*0d80*/  DFMA R34, R10, R8, R10 ;  /* 0x000000080a22722b */ /* 0x000fe2000000000a */
[----:B------:R-:W-:-:S04]  /*0d90*/  FSEL R10, RZ, -1.875, P3 ;  /* 0xbff00000ff0a7808 */ /* 0x000fc80001800000 */
[----:B------:R-:W-:Y:S01]  /*0da0*/  FSEL R11, R10, 1.875, !P1 ;  /* 0x3ff000000a0b7808 */ /* 0x000fe20004800000 */
[----:B------:R-:W-:Y:S01]  /*0db0*/  DSETP.MIN.AND P1, P2, |R4|, |R6|, PT ;  /* 0x400000060400722a */ /* 0x000fe20003a20200 */
[----:B------:R-:W-:Y:S01]  /*0dc0*/  IMAD.MOV.U32 R10, RZ, RZ, RZ ;  /* 0x000000ffff0a7224 */ /* 0x000fe200078e00ff */
[----:B------:R-:W-:-:S04]  /*0dd0*/  DMUL R8, R34, R32 ;  /* 0x0000002022087228 */ /* 0x000fc80000000000 */
[----:B------:R-:W-:Y:S01]  /*0de0*/  FSEL R17, |R0|, |R3|, P1 ;  /* 0x4000000300117208 */ /* 0x000fe20000800200 */
[----:B------:R-:W-:Y:S01]  /*0df0*/  DADD R10, R30, R10 ;  /* 0x000000001e0a7229 */ /* 0x000fe2000000000a */
[----:B------:R-:W-:Y:S02]  /*0e00*/  IMAD.MOV.U32 R0, RZ, RZ, R4 ;  /* 0x000000ffff007224 */ /* 0x000fe400078e0004 */
[----:B------:R-:W-:-:S03]  /*0e10*/  DFMA R14, -R26, R8, R32 ;  /* 0x000000081a0e722b */ /* 0x000fc60000000120 */
[----:B------:R-:W-:Y:S02]  /*0e20*/  SEL R12, R0, R13, P1 ;  /* 0x0000000d000c7207 */ /* 0x000fe40000800000 */
[----:B------:R-:W-:Y:S01]  /*0e30*/  @P2 LOP3.LUT R17, R3, 0x80000, RZ, 0xfc, !PT ;  /* 0x0008000003112812 */ /* 0x000fe200078efcff */
[----:B------:R-:W-:Y:S01]  /*0e40*/  DMUL R6, R10, 0.5 ;  /* 0x3fe000000a067828 */ /* 0x000fe20000000000 */
[----:B------:R-:W-:Y:S01]  /*0e50*/  FSETP.GEU.AND P2, PT, |R33|, 6.5827683646048100446e-37, PT ;  /* 0x036000002100780b */ /* 0x000fe20003f4e200 */
[----:B------:R-:W-:Y:S02]  /*0e60*/  DFMA R8, R34, R14, R8 ;  /* 0x0000000e2208722b */ /* 0x000fe40000000008 */
[----:B------:R-:W-:Y:S01]  /*0e70*/  IMAD.MOV.U32 R13, RZ, RZ, R17 ;  /* 0x000000ffff0d7224 */ /* 0x000fe200078e0011 */
[----:B------:R-:W-:-:S05]  /*0e80*/  DSETP.NEU.AND P1, PT, R10, RZ, PT ;  /* 0x000000ff0a00722a */ /* 0x000fca0003f2d000 */
[----:B------:R-:W-:Y:S02]  /*0e90*/  DMUL R6, R6, R12 ;  /* 0x0000000c06067228 */ /* 0x000fe40000000000 */
[----:B------:R-:W-:-:S08]  /*0ea0*/  FFMA R0, RZ, R27, R9 ;  /* 0x0000001bff007223 */ /* 0x000fd00000000009 */
[----:B------:R-:W-:Y:S02]  /*0eb0*/  FSEL R50, R6, RZ, P1 ;  /* 0x000000ff06327208 */ /* 0x000fe40000800000 */
[----:B------:R-:W-:Y:S02]  /*0ec0*/  FSEL R51, R7, RZ, P1 ;  /* 0x000000ff07337208 */ /* 0x000fe40000800000 */
[----:B------:R-:W-:-:S04]  /*0ed0*/  FSETP.GT.AND P1, PT, |R0|, 1.469367938527859385e-39, PT ;  /* 0x001000000000780b */ /* 0x000fc80003f24200 */
[----:B------:R-:W-:-:S09]  /*0ee0*/  DFMA R50, R48, R50, R46 ;  /* 0x000000323032722b */ /* 0x000fd2000000002e */
        /* <DEDUP_REMOVED lines=8> */
.L_x_9:
[----:B------:R-:W-:Y:S05]  /*0f70*/  BSYNC.RECONVERGENT B2 ;  /* 0x0000000000027941 */ /* 0x000fea0003800200 */
.L_x_8:
[----:B------:R-:W0:Y:S01]  /*0f80*/  MUFU.RCP64H R7, R29 ;  /* 0x0000001d00077308 */ /* 0x000e220000001800 */
[----:B------:R-:W-:Y:S01]  /*0f90*/  MOV R6, 0x1 ;  /* 0x0000000100067802 */ /* 0x000fe20000000f00 */
[----:B------:R-:W-:Y:S01]  /*0fa0*/  DADD R32, R44, -R90 ;  /* 0x000000002c207229 */ /* 0x000fe2000000085a */
[----:B------:R-:W-:Y:S09]  /*0fb0*/  BSSY.RECONVERGENT B2, `(.L_x_10) ;  /* 0x0000014000027945 */ /* 0x000ff20003800200 */
        /* <DEDUP_REMOVED lines=13> */
[----:B------:R-:W-:Y:S01]  /*1090*/  MOV R0, 0x10d0 ;  /* 0x000010d000007802 */ /* 0x000fe20000000f00 */
[----:B------:R-:W-:Y:S02]  /*10a0*/  IMAD.MOV.U32 R34, RZ, RZ, R28 ;  /* 0x000000ffff227224 */ /* 0x000fe400078e001c */
[----:B------:R-:W-:-:S07]  /*10b0*/  IMAD.MOV.U32 R3, RZ, RZ, R29 ;  /* 0x000000ffff037224 */ /* 0x000fce00078e001d */
[----:B------:R-:W-:Y:S05]  /*10c0*/  CALL.REL.NOINC `($__internal_1_$__cuda_sm20_div_rn_f64_full) ;  /* 0x0000017400087944 */ /* 0x000fea0003c00000 */
[----:B------:R-:W-:Y:S01]  /*10d0*/  MOV R6, R32 ;  /* 0x0000002000067202 */ /* 0x000fe20000000f00 */
[----:B------:R-:W-:-:S07]  /*10e0*/  IMAD.MOV.U32 R7, RZ, RZ, R33 ;  /* 0x000000ffff077224 */ /* 0x000fce00078e0021 */
.L_x_11:
[----:B------:R-:W-:Y:S05]  /*10f0*/  BSYNC.RECONVERGENT B2 ;  /* 0x0000000000027941 */ /* 0x000fea0003800200 */
.L_x_10:
[----:B------:R-:W0:Y:S01]  /*1100*/  MUFU.RCP64H R11, R27 ;  /* 0x0000001b000b7308 */ /* 0x000e220000001800 */
[----:B------:R-:W-:Y:S01]  /*1110*/  IMAD.MOV.U32 R10, RZ, RZ, 0x1 ;  /* 0x00000001ff0a7424 */ /* 0x000fe200078e00ff */
[----:B------:R-:W-:Y:S01]  /*1120*/  DSETP.GEU.AND P4, PT, R6, RZ, PT ;  /* 0x000000ff0600722a */ /* 0x000fe20003f8e000 */
[----:B------:R-:W-:Y:S01]  /*1130*/  IMAD.MOV.U32 R3, RZ, RZ, R9 ;  /* 0x000000ffff037224 */ /* 0x000fe200078e0009 */
[----:B------:R-:W-:Y:S01]  /*1140*/  DSETP.GEU.AND P3, PT, R8, RZ, PT ;  /* 0x000000ff0800722a */ /* 0x000fe20003f6e000 */
[----:B------:R-:W-:Y:S01]  /*1150*/  IMAD.MOV.U32 R0, RZ, RZ, R7 ;  /* 0x000000ffff007224 */ /* 0x000fe200078e0007 */
[----:B------:R-:W-:Y:S01]  /*1160*/  DSETP.GT.AND P2, PT, R6, RZ, PT ;  /* 0x000000ff0600722a */ /* 0x000fe20003f44000 */
[----:B------:R-:W-:Y:S01]  /*1170*/  IMAD.MOV.U32 R15, RZ, RZ, R8 ;  /* 0x000000ffff0f7224 */ /* 0x000fe200078e0008 */
[----:B------:R-:W-:Y:S01]  /*1180*/  DSETP.GT.AND P1, PT, R8, RZ, PT ;  /* 0x000000ff0800722a */ /* 0x000fe20003f24000 */
[----:B------:R-:W-:Y:S01]  /*1190*/  FSEL R36, RZ, -1.875, P4 ;  /* 0xbff00000ff247808 */ /* 0x000fe20002000000 */
[----:B------:R-:W-:Y:S01]  /*11a0*/  DADD R34, -R42, R52 ;  /* 0x000000002a227229 */ /* 0x000fe20000000134 */
[----:B------:R-:W-:Y:S02]  /*11b0*/  BSSY.RECONVERGENT B2, `(.L_x_12) ;  /* 0x0000027000027945 */ /* 0x000fe40003800200 */
[----:B------:R-:W-:Y:S01]  /*11c0*/  FSEL R37, R36, 1.875, !P2 ;  /* 0x3ff0000024257808 */ /* 0x000fe20005000000 */
[----:B------:R-:W-:Y:S01]  /*11d0*/  IMAD.MOV.U32 R36, RZ, RZ, RZ ;  /* 0x000000ffff247224 */ /* 0x000fe200078e00ff */
        /* <DEDUP_REMOVED lines=8> */
[----:B------:R-:W-:Y:S01]  /*1260*/  MOV R12, RZ ;  /* 0x000000ff000c7202 */ /* 0x000fe20000000f00 */
[----:B------:R-:W-:-:S04]  /*1270*/  DMUL R10, R56, R34 ;  /* 0x00000022380a7228 */ /* 0x000fc80000000000 */
[----:B------:R-:W-:Y:S01]  /*1280*/  FSEL R17, |R0|, |R3|, P1 ;  /* 0x4000000300117208 */ /* 0x000fe20000800200 */
[----:B------:R-:W-:Y:S01]  /*1290*/  DADD R12, R36, R12 ;  /* 0x00000000240c7229 */ /* 0x000fe2000000000c */
[----:B------:R-:W-:Y:S02]  /*12a0*/  MOV R0, R6 ;  /* 0x0000000600007202 */ /* 0x000fe40000000f00 */
[----:B------:R-:W-:Y:S02]  /*12b0*/  DFMA R32, -R26, R10, R34 ;  /* 0x0000000a1a20722b */ /* 0x000fe40000000122 */
[----:B------:R-:W-:Y:S02]  /*12c0*/  SEL R14, R0, R15, P1 ;  /* 0x0000000f000e7207 */ /* 0x000fe40000800000 */
[----:B------:R-:W-:Y:S01]  /*12d0*/  @P2 LOP3.LUT R17, R3, 0x80000, RZ, 0xfc, !PT ;  /* 0x0008000003112812 */ /* 0x000fe200078efcff */
[C---:B------:R-:W-:Y:S01]  /*12e0*/  DMUL R8, R12.reuse, 0.5 ;  /* 0x3fe000000c087828 */ /* 0x040fe20000000000 */
[----:B------:R-:W-:Y:S01]  /*12f0*/  FSETP.GEU.AND P2, PT, |R35|, 6.5827683646048100446e-37, PT ;  /* 0x036000002300780b */ /* 0x000fe20003f4e200 */
[----:B------:R-:W-:-:S02]  /*1300*/  DSETP.NEU.AND P1, PT, R12, RZ, PT ;  /* 0x000000ff0c00722a */ /* 0x000fc40003f2d000 */
[----:B------:R-:W-:Y:S01]  /*1310*/  IMAD.MOV.U32 R15, RZ, RZ, R17 ;  /* 0x000000ffff0f7224 */ /* 0x000fe200078e0011 */
[----:B------:R-:W-:-:S05]  /*1320*/  DFMA R10, R56, R32, R10 ;  /* 0x00000020380a722b */ /* 0x000fca000000000a */
[----:B------:R-:W-:-:S05]  /*1330*/  DMUL R8, R8, R14 ;  /* 0x0000000e08087228 */ /* 0x000fca0000000000 */
[----:B------:R-:W-:-:S05]  /*1340*/  FFMA R0, RZ, R27, R11 ;  /* 0x0000001bff007223 */ /* 0x000fca000000000b */
        /* <DEDUP_REMOVED lines=8> */
[----:B------:R-:W-:Y:S01]  /*13d0*/  MOV R0, 0x1400 ;  /* 0x0000140000007802 */ /* 0x000fe20000000f00 */
[----:B------:R-:W-:-:S07]  /*13e0*/  IMAD.MOV.U32 R3, RZ, RZ, R27 ;  /* 0x000000ffff037224 */ /* 0x000fce00078e001b */
[----:B------:R-:W-:Y:S05]  /*13f0*/  CALL.REL.NOINC `($__internal_1_$__cuda_sm20_div_rn_f64_full) ;  /* 0x00000170003c7944 */ /* 0x000fea0003c00000 */
[----:B------:R-:W-:Y:S02]  /*1400*/  IMAD.MOV.U32 R10, RZ, RZ, R32 ;  /* 0x000000ffff0a7224 */ /* 0x000fe400078e0020 */
[----:B------:R-:W-:-:S07]  /*1410*/  IMAD.MOV.U32 R11, RZ, RZ, R33 ;  /* 0x000000ffff0b7224 */ /* 0x000fce00078e0021 */
.L_x_13:
[----:B------:R-:W-:Y:S05]  /*1420*/  BSYNC.RECONVERGENT B2 ;  /* 0x0000000000027941 */ /* 0x000fea0003800200 */
.L_x_12:
        /* <DEDUP_REMOVED lines=23> */
.L_x_15:
[----:B------:R-:W-:Y:S05]  /*15a0*/  BSYNC.RECONVERGENT B2 ;  /* 0x0000000000027941 */ /* 0x000fea0003800200 */
.L_x_14:
        /* <DEDUP_REMOVED lines=50> */
.L_x_17:
[----:B------:R-:W-:Y:S05]  /*18d0*/  BSYNC.RECONVERGENT B2 ;  /* 0x0000000000027941 */ /* 0x000fea0003800200 */
.L_x_16:
        /* <DEDUP_REMOVED lines=23> */
.L_x_19:
[----:B------:R-:W-:Y:S05]  /*1a50*/  BSYNC.RECONVERGENT B2 ;  /* 0x0000000000027941 */ /* 0x000fea0003800200 */
.L_x_18:
        /* <DEDUP_REMOVED lines=50> */
.L_x_21:
[----:B------:R-:W-:Y:S05]  /*1d80*/  BSYNC.RECONVERGENT B2 ;  /* 0x0000000000027941 */ /* 0x000fea0003800200 */
.L_x_20:
        /* <DEDUP_REMOVED lines=23> */
.L_x_23:
[----:B------:R-:W-:Y:S05]  /*1f00*/  BSYNC.RECONVERGENT B2 ;  /* 0x0000000000027941 */ /* 0x000fea0003800200 */
.L_x_22:
[----:B------:R-:W0:Y:S02]  /*1f10*/  LDC.64 R28, c[0x0][0x380] ;  /* 0x0000e000ff1c7b82 */ /* 0x000e240000000a00 */
[----:B0-----:R-:W-:-:S05]  /*1f20*/  IMAD.WIDE.U32 R28, R18, 0x8, R28 ;  /* 0x00000008121c7825 */ /* 0x001fca00078e001c */
[----:B------:R0:W2:Y:S01]  /*1f30*/  LDG.E.64 R32, desc[UR36][R28.64+0x10] ;  /* 0x000010241c207981 */ /* 0x0000a2000c1e1b00 */
[----:B------:R-:W-:Y:S01]  /*1f40*/  UMOV UR4, 0x47ae147b ;  /* 0x47ae147b00047882 */ /* 0x000fe20000000000 */
[----:B------:R-:W-:Y:S01]  /*1f50*/  UMOV UR5, 0x3f647ae1 ;  /* 0x3f647ae100057882 */ /* 0x000fe20000000000 */
[----:B------:R-:W-:Y:S01]  /*1f60*/  DSETP.GEU.AND P3, PT, R14, RZ, PT ;  /* 0x000000ff0e00722a */ /* 0x000fe20003f6e000 */
[----:B------:R-:W-:Y:S01]  /*1f70*/  MOV R3, R13 ;  /* 0x0000000d00037202 */ /* 0x000fe20000000f00 */
[----:B------:R-:W-:Y:S01]  /*1f80*/  DADD R26, R20, UR4 ;  /* 0x00000004141a7e29 */ /* 0x000fe20008000000 */
[----:B------:R-:W-:Y:S01]  /*1f90*/  BSSY.RECONVERGENT B2, `(.L_x_24) ;  /* 0x000003b000027945 */ /* 0x000fe20003800200 */
[----:B------:R-:W-:Y:S01]  /*1fa0*/  IMAD.MOV.U32 R20, RZ, RZ, 0x1 ;  /* 0x00000001ff147424 */ /* 0x000fe200078e00ff */
[----:B------:R-:W-:Y:S01]  /*1fb0*/  DSETP.GEU.AND P4, PT, R12, RZ, PT ;  /* 0x000000ff0c00722a */ /* 0x000fe20003f8e000 */
[----:B------:R-:W-:Y:S01]  /*1fc0*/  FSEL R0, RZ, -1.875, P3 ;  /* 0xbff00000ff007808 */ /* 0x000fe20001800000 */
[----:B------:R-:W-:-:S02]  /*1fd0*/  DSETP.GT.AND P1, PT, R14, RZ, PT ;  /* 0x000000ff0e00722a */ /* 0x000fc40003f24000 */
[----:B------:R-:W-:Y:S02]  /*1fe0*/  DSETP.GT.AND P2, PT, R12, RZ, PT ;  /* 0x000000ff0c00722a */ /* 0x000fe40003f44000 */
[----:B------:R-:W-:Y:S01]  /*1ff0*/  DADD R26, R22, -R26 ;  /* 0x00000000161a7229 */ /* 0x000fe2000000081a */
[----:B0-----:R-:W-:-:S04]  /*2000*/  FSEL R28, RZ, -1.875, P4 ;  /* 0xbff00000ff1c7808 */ /* 0x001fc80002000000 */
[----:B------:R-:W-:Y:S01]  /*2010*/  FSEL R29, R28, 1.875, !P2 ;  /* 0x3ff000001c1d7808 */ /* 0x000fe20005000000 */
[----:B------:R-:W0:Y:S01]  /*2020*/  MUFU.RCP64H R21, R27 ;  /* 0x0000001b00157308 */ /* 0x000e220000001800 */
[----:B------:R-:W-:Y:S01]  /*2030*/  IMAD.MOV.U32 R28, RZ, RZ, RZ ;  /* 0x000000ffff1c7224 */ /* 0x000fe200078e00ff */
[----:B0-----:R-:W-:-:S08]  /*2040*/  DFMA R34, -R26, R20, 1 ;  /* 0x3ff000001a22742b */ /* 0x001fd00000000114 */
[----:B------:R-:W-:-:S08]  /*2050*/  DFMA R34, R34, R34, R34 ;  /* 0x000000222222722b */ /* 0x000fd00000000022 */
[----:B------:R-:W-:-:S08]  /*2060*/  DFMA R34, R20, R34, R20 ;  /* 0x000000221422722b */ /* 0x000fd00000000014 */
[----:B------:R-:W-:-:S08]  /*2070*/  DFMA R20, -R26, R34, 1 ;  /* 0x3ff000001a14742b */ /* 0x000fd00000000122 */
[----:B------:R-:W-:Y:S01]  /*2080*/  DFMA R62, R34, R20, R34 ;  /* 0x00000014223e722b */ /* 0x000fe20000000022 */
[----:B------:R-:W-:Y:S01]  /*2090*/  FSEL R21, R0, 1.875, !P1 ;  /* 0x3ff0000000157808 */ /* 0x000fe20004800000 */
[----:B------:R-:W-:Y:S01]  /*20a0*/  DSETP.MIN.AND P1, P2, |R12|, |R14|, PT ;  /* 0x4000000e0c00722a */ /* 0x000fe20003a20200 */
[----:B------:R-:W-:Y:S01]  /*20b0*/  MOV R20, RZ ;  /* 0x000000ff00147202 */ /* 0x000fe20000000f00 */
[----:B------:R-:W-:Y:S02]  /*20c0*/  IMAD.MOV.U32 R34, RZ, RZ, R15 ;  /* 0x000000ffff227224 */ /* 0x000fe400078e000f */
[----:B------:R-:W-:-:S03]  /*20d0*/  IMAD.MOV.U32 R0, RZ, RZ, R12 ;  /* 0x000000ffff007224 */ /* 0x000fc600078e000c */
[----:B------:R-:W-:Y:S01]  /*20e0*/  DADD R20, R28, R20 ;  /* 0x000000001c147229 */ /* 0x000fe20000000014 */
[----:B------:R-:W-:-:S06]  /*20f0*/  FSEL R3, |R3|, |R34|, P1 ;  /* 0x4000002203037208 */ /* 0x000fcc0000800200 */
[----:B------:R-:W-:Y:S01]  /*2100*/  @P2 LOP3.LUT R3, R34, 0x80000, RZ, 0xfc, !PT ;  /* 0x0008000022032812 */ /* 0x000fe200078efcff */
[----:B------:R-:W-:Y:S02]  /*2110*/  DSETP.NEU.AND P3, PT, R20, RZ, PT ;  /* 0x000000ff1400722a */ /* 0x000fe40003f6d000 */
[----:B------:R-:W-:Y:S02]  /*2120*/  DSETP.GTU.AND P2, PT, R60, RZ, PT ;  /* 0x000000ff3c00722a */ /* 0x000fe40003f4c000 */
[----:B--2---:R-:W-:Y:S01]  /*2130*/  DADD R56, R92, -R32 ;  /* 0x000000005c387229 */ /* 0x004fe20000000820 */
[----:B------:R-:W-:Y:S01]  /*2140*/  IMAD.MOV.U32 R33, RZ, RZ, R14 ;  /* 0x000000ffff217224 */ /* 0x000fe200078e000e */
[----:B------:R-:W-:-:S04]  /*2150*/  DMUL R14, R20, 0.5 ;  /* 0x3fe00000140e7828 */ /* 0x000fc80000000000 */
[----:B------:R-:W-:Y:S02]  /*2160*/  SEL R32, R0, R33, P1 ;  /* 0x0000002100207207 */ /* 0x000fe40000800000 */
[----:B------:R-:W-:Y:S01]  /*2170*/  DMUL R76, R56, R62 ;  /* 0x0000003e384c7228 */ /* 0x000fe20000000000 */
[----:B------:R-:W-:Y:S01]  /*2180*/  IMAD.MOV.U32 R33, RZ, RZ, R3 ;  /* 0x000000ffff217224 */ /* 0x000fe200078e0003 */
[----:B------:R-:W-:-:S05]  /*2190*/  DSETP.GTU.AND P1, PT, R50, RZ, PT ;  /* 0x000000ff3200722a */ /* 0x000fca0003f2c000 */
[----:B------:R-:W-:Y:S01]  /*21a0*/  DMUL R34, R14, R32 ;  /* 0x000000200e227228 */ /* 0x000fe20000000000 */
[----:B------:R-:W-:Y:S01]  /*21b0*/  FSEL R20, R50, R46, P1 ;  /* 0x0000002e32147208 */ /* 0x000fe20000800000 */
[----:B------:R-:W-:Y:S01]  /*21c0*/  DFMA R78, -R26, R76, R56 ;  /* 0x0000004c1a4e722b */ /* 0x000fe20000000138 */
[----:B------:R-:W-:Y:S01]  /*21d0*/  FSEL R21, R51, R47, P1 ;  /* 0x0000002f33157208 */ /* 0x000fe20000800000 */
[----:B------:R-:W-:Y:S01]  /*21e0*/  DSETP.GTU.AND P1, PT, R72, RZ, PT ;  /* 0x000000ff4800722a */ /* 0x000fe20003f2c000 */
[----:B------:R-:W-:Y:S02]  /*21f0*/  FSEL R14, R60, R44, P2 ;  /* 0x0000002c3c0e7208 */ /* 0x000fe40001000000 */
[----:B------:R-:W-:Y:S01]  /*2200*/  FSEL R15, R61, R45, P2 ;  /* 0x0000002d3d0f7208 */ /* 0x000fe20001000000 */
[----:B------:R-:W-:Y:S02]  /*2210*/  DSETP.GTU.AND P2, PT, R74, RZ, PT ;  /* 0x000000ff4a00722a */ /* 0x000fe40003f4c000 */
[----:B------:R-:W-:Y:S01]  /*2220*/  DFMA R32, R62, R78, R76 ;  /* 0x0000004e3e20722b */ /* 0x000fe2000000004c */
[----:B------:R-:W-:-:S02]  /*2230*/  FSEL R34, R34, RZ, P3 ;  /* 0x000000ff22227208 */ /* 0x000fc40001800000 */
[----:B------:R-:W-:Y:S02]  /*2240*/  FSEL R35, R35, RZ, P3 ;  /* 0x000000ff23237208 */ /* 0x000fe40001800000 */
[----:B------:R-:W-:Y:S02]  /*2250*/  FSEL R108, R72, R42, P1 ;  /* 0x0000002a486c7208 */ /* 0x000fe40000800000 */
[----:B------:R-:W-:Y:S02]  /*2260*/  FSEL R109, R73, R43, P1 ;  /* 0x0000002b496d7208 */ /* 0x000fe40000800000 */
[----:B------:R-:W-:Y:S01]  /*2270*/  FSETP.GEU.AND P3, PT, |R57|, 6.5827683646048100446e-37, PT ;  /* 0x036000003900780b */ /* 0x000fe20003f6e200 */
[----:B------:R-:W-:Y:S01]  /*2280*/  FFMA R0, RZ, R27, R33 ;  /* 0x0000001bff007223 */ /* 0x000fe20000000021 */
[----:B------:R-:W-:Y:S01]  /*2290*/  DFMA R48, R48, R34, R38 ;  /* 0x000000223030722b */ /* 0x000fe20000000026 */
[----:B------:R-:W-:Y:S02]  /*22a0*/  FSEL R122, R74, R40, P2 ;  /* 0x000000284a7a7208 */ /* 0x000fe40001000000 */
[----:B------:R-:W-:-:S02]  /*22b0*/  FSEL R123, R75, R41, P2 ;  /* 0x000000294b7b7208 */ /* 0x000fc40001000000 */
[----:B------:R-:W-:-:S13]  /*22c0*/  FSETP.GT.AND P1, PT, |R0|, 1.469367938527859385e-39, PT ;  /* 0x001000000000780b */ /* 0x000fda0003f24200 */
[----:B------:R-:W-:Y:S05]  /*22d0*/  @P1 BRA P3, `(.L_x_25) ;  /* 0x0000000000181947 */ /* 0x000fea0001800000 */
[----:B------:R-:W-:Y:S01]  /*22e0*/  IMAD.MOV.U32 R32, RZ, RZ, R56 ;  /* 0x000000ffff207224 */ /* 0x000fe200078e0038 */
[----:B------:R-:W-:Y:S01]  /*22f0*/  MOV R34, R26 ;  /* 0x0000001a00227202 */ /* 0x000fe20000000f00 */
[----:B------:R-:W-:Y:S01]  /*2300*/  IMAD.MOV.U32 R17, RZ, RZ, R57 ;  /* 0x000000ffff117224 */ /* 0x000fe200078e0039 */
[----:B------:R-:W-:Y:S01]  /*2310*/  MOV R0, 0x2340 ;  /* 0x0000234000007802 */ /* 0x000fe20000000f00 */
[----:B------:R-:W-:-:S07]  /*2320*/  IMAD.MOV.U32 R3, RZ, RZ, R27 ;  /* 0x000000ffff037224 */ /* 0x000fce00078e001b */
[----:B------:R-:W-:Y:S05]  /*2330*/  CALL.REL.NOINC `($__internal_1_$__cuda_sm20_div_rn_f64_full) ;  /* 0x00000160006c7944 */ /* 0x000fea0003c00000 */
.L_x_25:
[----:B------:R-:W-:Y:S05]  /*2340*/  BSYNC.RECONVERGENT B2 ;  /* 0x0000000000027941 */ /* 0x000fea0003800200 */
.L_x_24:
[----:B------:R-:W0:Y:S02]  /*2350*/  LDC.64 R34, c[0x0][0x390] ;  /* 0x0000e400ff227b82 */ /* 0x000e240000000a00 */
[----:B0-----:R-:W-:-:S06]  /*2360*/  IMAD.WIDE.U32 R34, R18, 0x8, R34 ;  /* 0x0000000812227825 */ /* 0x001fcc00078e0022 */
[----:B------:R-:W2:Y:S01]  /*2370*/  LDG.E.64 R34, desc[UR36][R34.64+0x10] ;  /* 0x0000102422227981 */ /* 0x000ea2000c1e1b00 */
[----:B------:R-:W0:Y:S01]  /*2380*/  MUFU.RCP64H R51, R27 ;  /* 0x0000001b00337308 */ /* 0x000e220000001800 */
[----:B------:R-:W-:Y:S01]  /*2390*/  IMAD.MOV.U32 R50, RZ, RZ, 0x1 ;  /* 0x00000001ff327424 */ /* 0x000fe200078e00ff */
[C---:B------:R-:W-:Y:S01]  /*23a0*/  DSETP.GEU.AND P2, PT, R32.reuse, RZ, PT ;  /* 0x000000ff2000722a */ /* 0x040fe20003f4e000 */
[----:B------:R-:W-:Y:S01]  /*23b0*/  BSSY.RECONVERGENT B2, `(.L_x_26) ;  /* 0x0000028000027945 */ /* 0x000fe20003800200 */
[----:B------:R-:W-:Y:S02]  /*23c0*/  DSETP.GT.AND P1, PT, R32, RZ, PT ;  /* 0x000000ff2000722a */ /* 0x000fe40003f24000 */
[----:B------:R-:W-:Y:S02]  /*23d0*/  DADD R22, -R22, R24 ;  /* 0x0000000016167229 */ /* 0x000fe40000000118 */
[----:B------:R-:W-:Y:S01]  /*23e0*/  FSEL R0, RZ, -1.875, P2 ;  /* 0xbff00000ff007808 */ /* 0x000fe20001000000 */
[----:B0-----:R-:W-:-:S08]  /*23f0*/  DFMA R56, -R26, R50, 1 ;  /* 0x3ff000001a38742b */ /* 0x001fd00000000132 */
[----:B------:R-:W-:-:S08]  /*2400*/  DFMA R56, R56, R56, R56 ;  /* 0x000000383838722b */ /* 0x000fd00000000038 */
[----:B------:R-:W-:-:S08]  /*2410*/  DFMA R56, R50, R56, R50 ;  /* 0x000000383238722b */ /* 0x000fd00000000032 */
[----:B------:R-:W-:-:S08]  /*2420*/  DFMA R50, -R26, R56, 1 ;  /* 0x3ff000001a32742b */ /* 0x000fd00000000138 */
[----:B------:R-:W-:Y:S02]  /*2430*/  DFMA R60, R56, R50, R56 ;  /* 0x00000032383c722b */ /* 0x000fe40000000038 */
[----:B--2---:R-:W-:Y:S01]  /*2440*/  DADD R50, R90, -R34 ;  /* 0x000000005a327229 */ /* 0x004fe20000000822 */
[----:B------:R-:W-:Y:S01]  /*2450*/  FSEL R35, R0, 1.875, !P1 ;  /* 0x3ff0000000237808 */ /* 0x000fe20004800000 */
[----:B------:R-:W-:Y:S01]  /*2460*/  DSETP.MIN.AND P1, P2, |R32|, |R4|, PT ;  /* 0x400000042000722a */ /* 0x000fe20003a20200 */
[----:B------:R-:W-:Y:S02]  /*2470*/  IMAD.MOV.U32 R34, RZ, RZ, RZ ;  /* 0x000000ffff227224 */ /* 0x000fe400078e00ff */
[----:B------:R-:W-:-:S03]  /*2480*/  IMAD.MOV.U32 R0, RZ, RZ, R5 ;  /* 0x000000ffff007224 */ /* 0x000fc600078e0005 */
[----:B------:R-:W-:Y:S02]  /*2490*/  DMUL R56, R60, R50 ;  /* 0x000000323c387228 */ /* 0x000fe40000000000 */
[----:B------:R-:W-:Y:S01]  /*24a0*/  DADD R30, R30, R34 ;  /* 0x000000001e1e7229 */ /* 0x000fe20000000022 */
[----:B------:R-:W-:Y:S01]  /*24b0*/  FSEL R3, |R33|, |R0|, P1 ;  /* 0x4000000021037208 */ /* 0x000fe20000800200 */
[----:B------:R-:W-:Y:S01]  /*24c0*/  IMAD.MOV.U32 R35, RZ, RZ, R4 ;  /* 0x000000ffff237224 */ /* 0x000fe200078e0004 */
[----:B------:R-:W-:-:S03]  /*24d0*/  MOV R34, R32 ;  /* 0x0000002000227202 */ /* 0x000fc60000000f00 */
[----:B------:R-:W-:Y:S01]  /*24e0*/  DFMA R32, -R26, R56, R50 ;  /* 0x000000381a20722b */ /* 0x000fe20000000132 */
[----:B------:R-:W-:Y:S01]  /*24f0*/  @P2 LOP3.LUT R3, R0, 0x80000, RZ, 0xfc, !PT ;  /* 0x0008000000032812 */ /* 0x000fe200078efcff */
[C---:B------:R-:W-:Y:S01]  /*2500*/  DMUL R4, R30.reuse, 0.5 ;  /* 0x3fe000001e047828 */ /* 0x040fe20000000000 */
[----:B------:R-:W-:Y:S01]  /*2510*/  SEL R34, R34, R35, P1 ;  /* 0x0000002322227207 */ /* 0x000fe20000800000 */
[----:B------:R-:W-:Y:S01]  /*2520*/  DSETP.NEU.AND P1, PT, R30, RZ, PT ;  /* 0x000000ff1e00722a */ /* 0x000fe20003f2d000 */
[----:B------:R-:W-:Y:S01]  /*2530*/  FSETP.GEU.AND P2, PT, |R51|, 6.5827683646048100446e-37, PT ;  /* 0x036000003300780b */ /* 0x000fe20003f4e200 */
[----:B------:R-:W-:Y:S02]  /*2540*/  IMAD.MOV.U32 R35, RZ, RZ, R3 ;  /* 0x000000ffff237224 */ /* 0x000fe400078e0003 */
[----:B------:R-:W-:-:S04]  /*2550*/  DFMA R32, R60, R32, R56 ;  /* 0x000000203c20722b */ /* 0x000fc80000000038 */
[----:B------:R-:W-:-:S06]  /*2560*/  DMUL R4, R4, R34 ;  /* 0x0000002204047228 */ /* 0x000fcc0000000000 */
[----:B------:R-:W-:-:S04]  /*2570*/  FFMA R0, RZ, R27, R33 ;  /* 0x0000001bff007223 */ /* 0x000fc80000000021 */
[----:B------:R-:W-:Y:S02]  /*2580*/  FSEL R4, R4, RZ, P1 ;  /* 0x000000ff04047208 */ /* 0x000fe40000800000 */
[----:B------:R-:W-:Y:S02]  /*2590*/  FSEL R5, R5, RZ, P1 ;  /* 0x000000ff05057208 */ /* 0x000fe40000800000 */
[----:B------:R-:W-:-:S04]  /*25a0*/  FSETP.GT.AND P1, PT, |R0|, 1.469367938527859385e-39, PT ;  /* 0x001000000000780b */ /* 0x000fc80003f24200 */
[----:B------:R-:W-:-:S09]  /*25b0*/  DFMA R4, R22, R4, R92 ;  /* 0x000000041604722b */ /* 0x000fd2000000005c */
[----:B------:R-:W-:Y:S05]  /*25c0*/  @P1 BRA P2, `(.L_x_27) ;  /* 0x0000000000181947 */ /* 0x000fea0001000000 */
[----:B------:R-:W-:Y:S01]  /*25d0*/  MOV R32, R50 ;  /* 0x0000003200207202 */ /* 0x000fe20000000f00 */
[----:B------:R-:W-:Y:S01]  /*25e0*/  IMAD.MOV.U32 R17, RZ, RZ, R51 ;  /* 0x000000ffff117224 */ /* 0x000fe200078e0033 */
[----:B------:R-:W-:Y:S01]  /*25f0*/  MOV R0, 0x2630 ;  /* 0x0000263000007802 */ /* 0x000fe20000000f00 */
[----:B------:R-:W-:Y:S02]  /*2600*/  IMAD.MOV.U32 R34, RZ, RZ, R26 ;  /* 0x000000ffff227224 */ /* 0x000fe400078e001a */
[----:B------:R-:W-:-:S07]  /*2610*/  IMAD.MOV.U32 R3, RZ, RZ, R27 ;  /* 0x000000ffff037224 */ /* 0x000fce00078e001b */
[----:B------:R-:W-:Y:S05]  /*2620*/  CALL.REL.NOINC `($__internal_1_$__cuda_sm20_div_rn_f64_full) ;  /* 0x0000015c00b07944 */ /* 0x000fea0003c00000 */
.L_x_27:
[----:B------:R-:W-:Y:S05]  /*2630*/  BSYNC.RECONVERGENT B2 ;  /* 0x0000000000027941 */ /* 0x000fea0003800200 */
.L_x_26:
[----:B------:R-:W0:Y:S02]  /*2640*/  LDC.64 R24, c[0x0][0x3b0] ;  /* 0x0000ec00ff187b82 */ /* 0x000e240000000a00 */
[----:B0-----:R-:W-:-:S06]  /*2650*/  IMAD.WIDE.U32 R24, R18, 0x8, R24 ;  /* 0x0000000812187825 */ /* 0x001fcc00078e0018 */
[----:B------:R-:W2:Y:S01]  /*2660*/  LDG.E.64 R24, desc[UR36][R24.64+0x10] ;  /* 0x0000102418187981 */ /* 0x000ea2000c1e1b00 */
[----:B------:R-:W0:Y:S01]  /*2670*/  MUFU.RCP64H R31, R27 ;  /* 0x0000001b001f7308 */ /* 0x000e220000001800 */
[----:B------:R-:W-:Y:S01]  /*2680*/  MOV R30, 0x1 ;  /* 0x00000001001e7802 */ /* 0x000fe20000000f00 */
[C---:B------:R-:W-:Y:S01]  /*2690*/  DSETP.GEU.AND P2, PT, R32.reuse, RZ, PT ;  /* 0x000000ff2000722a */ /* 0x040fe20003f4e000 */
[----:B------:R-:W-:Y:S01]  /*26a0*/  BSSY.RECONVERGENT B2, `(.L_x_28) ;  /* 0x0000027000027945 */ /* 0x000fe20003800200 */
[----:B------:R-:W-:-:S04]  /*26b0*/  DSETP.GT.AND P1, PT, R32, RZ, PT ;  /* 0x000000ff2000722a */ /* 0x000fc80003f24000 */
        /* <DEDUP_REMOVED lines=37> */
.L_x_29:
[----:B------:R-:W-:Y:S05]  /*2910*/  BSYNC.RECONVERGENT B2 ;  /* 0x0000000000027941 */ /* 0x000fea0003800200 */
.L_x_28:
[----:B------:R-:W0:Y:S02]  /*2920*/  LDC.64 R24, c[0x0][0x3c0] ;  /* 0x0000f000ff187b82 */ /* 0x000e240000000a00 */
[----:B0-----:R-:W-:-:S06]  /*2930*/  IMAD.WIDE.U32 R24, R18, 0x8, R24 ;  /* 0x0000000812187825 */ /* 0x001fcc00078e0018 */
[----:B------:R-:W2:Y:S01]  /*2940*/  LDG.E.64 R24, desc[UR36][R24.64+0x10] ;  /* 0x0000102418187981 */ /* 0x000ea2000c1e1b00 */
[----:B------:R-:W0:Y:S01]  /*2950*/  MUFU.RCP64H R31, R27 ;  /* 0x0000001b001f7308 */ /* 0x000e220000001800 */
[----:B------:R-:W-:Y:S01]  /*2960*/  IMAD.MOV.U32 R30, RZ, RZ, 0x1 ;  /* 0x00000001ff1e7424 */ /* 0x000fe200078e00ff */
        /* <DEDUP_REMOVED lines=40> */
.L_x_31:
[----:B------:R-:W-:Y:S05]  /*2bf0*/  BSYNC.RECONVERGENT B2 ;  /* 0x0000000000027941 */ /* 0x000fea0003800200 */
.L_x_30:
        /* <DEDUP_REMOVED lines=45> */
.L_x_33:
[----:B------:R-:W-:Y:S05]  /*2ed0*/  BSYNC.RECONVERGENT B2 ;  /* 0x0000000000027941 */ /* 0x000fea0003800200 */
.L_x_32:
[C---:B------:R-:W-:Y:S01]  /*2ee0*/  DSETP.GEU.AND P2, PT, R32.reuse, RZ, PT ;  /* 0x000000ff2000722a */ /* 0x040fe20003f4e000 */
[----:B------:R-:W-:Y:S01]  /*2ef0*/  MOV R0, R33 ;  /* 0x0000002100007202 */ /* 0x000fe20000000f00 */
[----:B------:R-:W-:Y:S01]  /*2f00*/  DSETP.GT.AND P1, PT, R32, RZ, PT ;  /* 0x000000ff2000722a */ /* 0x000fe20003f24000 */
[----:B------:R-:W-:Y:S01]  /*2f10*/  IMAD.MOV.U32 R3, RZ, RZ, R12 ;  /* 0x000000ffff037224 */ /* 0x000fe200078e000c */
[----:B------:R-:W-:Y:S02]  /*2f20*/  DSETP.GTU.AND P4, PT, R120, RZ, PT ;  /* 0x000000ff7800722a */ /* 0x000fe40003f8c000 */
[----:B------:R-:W-:Y:S01]  /*2f30*/  FSEL R10, RZ, -1.875, P2 ;  /* 0xbff00000ff0a7808 */ /* 0x000fe20001000000 */
[----:B------:R-:W-:-:S03]  /*2f40*/  DSETP.GTU.AND P3, PT, R8, RZ, PT ;  /* 0x000000ff0800722a */ /* 0x000fc60003f6c000 */
[----:B------:R-:W-:Y:S01]  /*2f50*/  FSEL R11, R10, 1.875, !P1 ;  /* 0x3ff000000a0b7808 */ /* 0x000fe20004800000 */
[----:B------:R-:W-:Y:S01]  /*2f60*/  DSETP.MIN.AND P1, P2, |R32|, |R12|, PT ;  /* 0x4000000c2000722a */ /* 0x000fe20003a20200 */
[----:B------:R-:W-:Y:S01]  /*2f70*/  IMAD.MOV.U32 R10, RZ, RZ, RZ ;  /* 0x000000ffff0a7224 */ /* 0x000fe200078e00ff */
[----:B------:R-:W-:Y:S02]  /*2f80*/  FSEL R106, R8, R88, P3 ;  /* 0x00000058086a7208 */ /* 0x000fe40001800000 */
[----:B------:R-:W-:Y:S02]  /*2f90*/  FSEL R107, R9, R89, P3 ;  /* 0x00000059096b7208 */ /* 0x000fe40001800000 */
[----:B------:R-:W-:Y:S01]  /*2fa0*/  FSEL R17, |R0|, |R13|, P1 ;  /* 0x4000000d00117208 */ /* 0x000fe20000800200 */
[----:B------:R-:W-:Y:S01]  /*2fb0*/  DADD R28, R28, R10 ;  /* 0x000000001c1c7229 */ /* 0x000fe2000000000a */
[----:B------:R-:W-:Y:S01]  /*2fc0*/  SEL R12, R32, R3, P1 ;  /* 0x00000003200c7207 */ /* 0x000fe20000800000 */
[----:B------:R-:W-:Y:S01]  /*2fd0*/  DSETP.GTU.AND P1, PT, R4, RZ, PT ;  /* 0x000000ff0400722a */ /* 0x000fe20003f2c000 */
[----:B------:R-:W-:-:S02]  /*2fe0*/  @!P4 IMAD.MOV.U32 R120, RZ, RZ, R68 ;  /* 0x000000ffff78c224 */ /* 0x000fc400078e0044 */
[----:B------:R-:W-:Y:S02]  /*2ff0*/  @!P4 IMAD.MOV.U32 R121, RZ, RZ, R69 ;  /* 0x000000ffff79c224 */ /* 0x000fe400078e0045 */
[----:B------:R-:W-:Y:S01]  /*3000*/  @P2 LOP3.LUT R17, R13, 0x80000, RZ, 0xfc, !PT ;  /* 0x000800000d112812 */ /* 0x000fe200078efcff */
[C---:B------:R-:W-:Y:S01]  /*3010*/  DMUL R10, R28.reuse, 0.5 ;  /* 0x3fe000001c0a7828 */ /* 0x040fe20000000000 */
[----:B------:R-:W-:Y:S01]  /*3020*/  FSEL R30, R4, R92, P1 ;  /* 0x0000005c041e7208 */ /* 0x000fe20000800000 */
[----:B------:R-:W-:Y:S01]  /*3030*/  DSETP.NEU.AND P2, PT, R28, RZ, PT ;  /* 0x000000ff1c00722a */ /* 0x000fe20003f4d000 */
[----:B------:R-:W-:Y:S01]  /*3040*/  FSEL R31, R5, R93, P1 ;  /* 0x0000005d051f7208 */ /* 0x000fe20000800000 */
[----:B------:R-:W-:-:S06]  /*3050*/  IMAD.MOV.U32 R13, RZ, RZ, R17 ;  /* 0x000000ffff0d7224 */ /* 0x000fcc00078e0011 */
[----:B------:R-:W-:-:S10]  /*3060*/  DMUL R10, R10, R12 ;  /* 0x0000000c0a0a7228 */ /* 0x000fd40000000000 */
[----:B------:R-:W-:Y:S02]  /*3070*/  FSEL R10, R10, RZ, P2 ;  /* 0x000000ff0a0a7208 */ /* 0x000fe40001000000 */
[----:B------:R-:W-:Y:S01]  /*3080*/  FSEL R11, R11, RZ, P2 ;  /* 0x000000ff0b0b7208 */ /* 0x000fe20001000000 */
[----:B------:R-:W-:-:S05]  /*3090*/  DSETP.GTU.AND P2, PT, R6, RZ, PT ;  /* 0x000000ff0600722a */ /* 0x000fca0003f4c000 */
[----:B------:R-:W-:Y:S01]  /*30a0*/  DFMA R22, R22, R10, R66 ;  /* 0x0000000a1616722b */ /* 0x000fe20000000042 */
[----:B------:R-:W-:Y:S02]  /*30b0*/  FSEL R10, R6, R90, P2 ;  /* 0x0000005a060a7208 */ /* 0x000fe40001000000 */
[----:B------:R-:W-:-:S08]  /*30c0*/  FSEL R11, R7, R91, P2 ;  /* 0x0000005b070b7208 */ /* 0x000fd00001000000 */
.L_x_3:
[----:B------:R-:W-:Y:S05]  /*30d0*/  BSYNC.RECONVERGENT B1 ;  /* 0x0000000000017941 */ /* 0x000fea0003800200 */
.L_x_2:
[----:B------:R-:W0:Y:S01]  /*30e0*/  S2R R0, SR_TID.X ;  /* 0x0000000000007919 */ /* 0x000e220000002100 */
[----:B------:R-:W0:Y:S01]  /*30f0*/  S2UR UR4, SR_CTAID.X ;  /* 0x00000000000479c3 */ /* 0x000e220000002500 */
[----:B------:R-:W-:Y:S01]  /*3100*/  MOV R6, 0x47ae147b ;  /* 0x47ae147b00067802 */ /* 0x000fe20000000f00 */
[----:B------:R-:W-:Y:S01]  /*3110*/  IMAD.MOV.U32 R7, RZ, RZ, 0x3f547ae1 ;  /* 0x3f547ae1ff077424 */ /* 0x000fe200078e00ff */
[----:B------:R-:W-:Y:S01]  /*3120*/  UMOV UR5, 0x3f447ae1 ;  /* 0x3f447ae100057882 */ /* 0x000fe20000000000 */
[----:B------:R-:W-:Y:S01]  /*3130*/  IMAD.MOV.U32 R32, RZ, RZ, RZ ;  /* 0x000000ffff207224 */ /* 0x000fe200078e00ff */
[----:B------:R-:W-:-:S03]  /*3140*/  MOV R17, RZ ;  /* 0x000000ff00117202 */ /* 0x000fc60000000f00 */
[----:B------:R-:W0:Y:S02]  /*3150*/  LDC R19, c[0x0][0x360] ;  /* 0x0000d800ff137b82 */ /* 0x000e240000000800 */
[----:B0-----:R-:W-:Y:S01]  /*3160*/  IMAD R19, R19, UR4, R0 ;  /* 0x0000000413137c24 */ /* 0x001fe2000f8e0200 */
[----:B------:R-:W-:Y:S01]  /*3170*/  UMOV UR4, 0x47ae147b ;  /* 0x47ae147b00047882 */ /* 0x000fe20000000000 */
[----:B------:R-:W-:Y:S02]  /*3180*/  MOV R0, 0x31f0 ;  /* 0x000031f000007802 */ /* 0x000fe40000000f00 */
[----:B------:R-:W0:Y:S02]  /*3190*/  I2F.F64 R4, R19 ;  /* 0x0000001300047312 */ /* 0x000e240000201c00 */
[----:B0-----:R-:W-:-:S08]  /*31a0*/  DFMA R4, R4, R6, 1 ;  /* 0x3ff000000404742b */ /* 0x001fd00000000006 */
[----:B------:R-:W-:-:S08]  /*31b0*/  DADD R4, R4, UR4 ;  /* 0x0000000404047e29 */ /* 0x000fd00008000000 */
[----:B------:R-:W-:-:S10]  /*31c0*/  DMUL R34, R4, R4 ;  /* 0x0000000404227228 */ /* 0x000fd40000000000 */
[----:B------:R-:W-:-:S07]  /*31d0*/  IMAD.MOV.U32 R3, RZ, RZ, R35 ;  /* 0x000000ffff037224 */ /* 0x000fce00078e0023 */
[----:B-----5:R-:W-:Y:S05]  /*31e0*/  CALL.REL.NOINC `($__internal_1_$__cuda_sm20_div_rn_f64_full) ;  /* 0x0000015000c07944 */ /* 0x020fea0003c00000 */
[----:B------:R-:W0:Y:S01]  /*31f0*/  MUFU.RCP64H R5, 3.5449066162109375 ;  /* 0x400c5bf800057908 */ /* 0x000e220000001800 */
[----:B------:R-:W-:Y:S01]  /*3200*/  IMAD.MOV.U32 R8, RZ, RZ, -0x6e4b1096 ;  /* 0x91b4ef6aff087424 */ /* 0x000fe200078e00ff */
[----:B------:R-:W1:Y:S01]  /*3210*/  LDC.64 R12, c[0x0][0x3d0] ;  /* 0x0000f400ff0c7b82 */ /* 0x000e620000000a00 */
[----:B------:R-:W-:Y:S01]  /*3220*/  IMAD.MOV.U32 R9, RZ, RZ, 0x400c5bf8 ;  /* 0x400c5bf8ff097424 */ /* 0x000fe200078e00ff */
[----:B------:R-:W-:Y:S01]  /*3230*/  FSETP.GEU.AND P2, PT, |R33|, 6.5827683646048100446e-37, PT ;  /* 0x036000002100780b */ /* 0x000fe20003f4e200 */
[----:B------:R-:W-:Y:S01]  /*3240*/  IMAD.MOV.U32 R4, RZ, RZ, 0x1 ;  /* 0x00000001ff047424 */ /* 0x000fe200078e00ff */
[----:B------:R-:W-:Y:S05]  /*3250*/  BSSY.RECONVERGENT B1, `(.L_x_34) ;  /* 0x0000014000017945 */ /* 0x000fea0003800200 */
[----:B0-----:R-:W-:-:S08]  /*3260*/  DFMA R6, R4, -R8, 1 ;  /* 0x3ff000000406742b */ /* 0x001fd00000000808 */
[----:B------:R-:W-:-:S08]  /*3270*/  DFMA R6, R6, R6, R6 ;  /* 0x000000060606722b */ /* 0x000fd00000000006 */
[----:B------:R-:W-:-:S08]  /*3280*/  DFMA R6, R4, R6, R4 ;  /* 0x000000060406722b */ /* 0x000fd00000000004 */
[----:B------:R-:W-:-:S08]  /*3290*/  DFMA R4, R6, -R8, 1 ;  /* 0x3ff000000604742b */ /* 0x000fd00000000808 */
[----:B------:R-:W-:-:S08]  /*32a0*/  DFMA R4, R6, R4, R6 ;  /* 0x000000040604722b */ /* 0x000fd00000000006 */
[----:B------:R-:W-:-:S08]  /*32b0*/  DMUL R6, R32, R4 ;  /* 0x0000000420067228 */ /* 0x000fd00000000000 */
[----:B------:R-:W-:-:S08]  /*32c0*/  DFMA R8, R6, -R8, R32 ;  /* 0x800000080608722b */ /* 0x000fd00000000020 */
[----:B------:R-:W-:Y:S01]  /*32d0*/  DFMA R6, R4, R8, R6 ;  /* 0x000000080406722b */ /* 0x000fe20000000006 */
[----:B-1----:R-:W-:-:S09]  /*32e0*/  IMAD.WIDE R8, R19, 0x8, R12 ;  /* 0x0000000813087825 */ /* 0x002fd200078e020c */
[----:B------:R-:W-:-:S05]  /*32f0*/  FFMA R0, RZ, 2.1931133270263671875, R7 ;  /* 0x400c5bf8ff007823 */ /* 0x000fca0000000007 */
[----:B------:R-:W-:-:S13]  /*3300*/  FSETP.GT.AND P1, PT, |R0|, 1.469367938527859385e-39, PT ;  /* 0x001000000000780b */ /* 0x000fda0003f24200 */
[----:B------:R-:W-:Y:S05]  /*3310*/  @P1 BRA P2, `(.L_x_35) ;  /* 0x00000000001c1947 */ /* 0x000fea0001000000 */
[----:B------:R-:W-:Y:S01]  /*3320*/  MOV R17, R33 ;  /* 0x0000002100117202 */ /* 0x000fe20000000f00 */
[----:B------:R-:W-:Y:S01]  /*3330*/  IMAD.MOV.U32 R34, RZ, RZ, -0x6e4b1096 ;  /* 0x91b4ef6aff227424 */ /* 0x000fe200078e00ff */
[----:B------:R-:W-:Y:S01]  /*3340*/  MOV R0, 0x3370 ;  /* 0x0000337000007802 */ /* 0x000fe20000000f00 */
[----:B------:R-:W-:-:S07]  /*3350*/  IMAD.MOV.U32 R3, RZ, RZ, 0x400c5bf8 ;  /* 0x400c5bf8ff037424 */ /* 0x000fce00078e00ff */
[----:B------:R-:W-:Y:S05]  /*3360*/  CALL.REL.NOINC `($__internal_1_$__cuda_sm20_div_rn_f64_full) ;  /* 0x0000015000607944 */ /* 0x000fea0003c00000 */
[----:B------:R-:W-:Y:S01]  /*3370*/  IMAD.MOV.U32 R6, RZ, RZ, R32 ;  /* 0x000000ffff067224 */ /* 0x000fe200078e0020 */
[----:B------:R-:W-:-:S07]  /*3380*/  MOV R7, R33 ;  /* 0x0000002100077202 */ /* 0x000fce0000000f00 */
.L_x_35:
[----:B------:R-:W-:Y:S05]  /*3390*/  BSYNC.RECONVERGENT B1 ;  /* 0x0000000000017941 */ /* 0x000fea0003800200 */
.L_x_34:
[----:B------:R-:W2:Y:S01]  /*33a0*/  LDG.E.64 R36, desc[UR36][R8.64] ;  /* 0x0000002408247981 */ /* 0x000ea2000c1e1b00 */
[----:B------:R-:W0:Y:S01]  /*33b0*/  MUFU.RCP64H R5, 3.5449066162109375 ;  /* 0x400c5bf800057908 */ /* 0x000e220000001800 */
[----:B------:R-:W-:Y:S01]  /*33c0*/  IMAD.MOV.U32 R12, RZ, RZ, -0x6e4b1096 ;  /* 0x91b4ef6aff0c7424 */ /* 0x000fe200078e00ff */
[----:B------:R-:W-:Y:S01]  /*33d0*/  BSSY.RECONVERGENT B1, `(.L_x_36) ;  /* 0x0000017000017945 */ /* 0x000fe20003800200 */
[----:B------:R-:W-:Y:S02]  /*33e0*/  IMAD.MOV.U32 R13, RZ, RZ, 0x400c5bf8 ;  /* 0x400c5bf8ff0d7424 */ /* 0x000fe400078e00ff */
[----:B------:R-:W-:-:S06]  /*33f0*/  IMAD.MOV.U32 R4, RZ, RZ, 0x1 ;  /* 0x00000001ff047424 */ /* 0x000fcc00078e00ff */
[----:B0-----:R-:W-:-:S08]  /*3400*/  DFMA R18, R4, -R12, 1 ;  /* 0x3ff000000412742b */ /* 0x001fd0000000080c */
[----:B------:R-:W-:-:S08]  /*3410*/  DFMA R18, R18, R18, R18 ;  /* 0x000000121212722b */ /* 0x000fd00000000012 */
[----:B------:R-:W-:-:S08]  /*3420*/  DFMA R18, R4, R18, R4 ;  /* 0x000000120412722b */ /* 0x000fd00000000004 */
[----:B------:R-:W-:-:S08]  /*3430*/  DFMA R4, R18, -R12, 1 ;  /* 0x3ff000001204742b */ /* 0x000fd0000000080c */
[----:B------:R-:W-:-:S08]  /*3440*/  DFMA R18, R18, R4, R18 ;  /* 0x000000041212722b */ /* 0x000fd00000000012 */
[----:B--2---:R-:W-:Y:S01]  /*3450*/  DMUL R4, R18, R36 ;  /* 0x0000002412047228 */ /* 0x004fe20000000000 */
[----:B------:R-:W-:-:S07]  /*3460*/  FSETP.GEU.AND P2, PT, |R37|, 6.5827683646048100446e-37, PT ;  /* 0x036000002500780b */ /* 0x000fce0003f4e200 */
[----:B------:R-:W-:-:S08]  /*3470*/  DFMA R12, R4, -R12, R36 ;  /* 0x8000000c040c722b */ /* 0x000fd00000000024 */
[----:B------:R-:W-:-:S10]  /*3480*/  DFMA R4, R18, R12, R4 ;  /* 0x0000000c1204722b */ /* 0x000fd40000000004 */
[----:B------:R-:W-:-:S05]  /*3490*/  FFMA R0, RZ, 2.1931133270263671875, R5 ;  /* 0x400c5bf8ff007823 */ /* 0x000fca0000000005 */
[----:B------:R-:W-:-:S13]  /*34a0*/  FSETP.GT.AND P1, PT, |R0|, 1.469367938527859385e-39, PT ;  /* 0x001000000000780b */ /* 0x000fda0003f24200 */
[----:B------:R-:W-:Y:S05]  /*34b0*/  @P1 BRA P2, `(.L_x_37) ;  /* 0x0000000000201947 */ /* 0x000fea0001000000 */
[----:B------:R-:W-:Y:S01]  /*34c0*/  MOV R32, R36 ;  /* 0x0000002400207202 */ /* 0x000fe20000000f00 */
[----:B------:R-:W-:Y:S01]  /*34d0*/  IMAD.MOV.U32 R17, RZ, RZ, R37 ;  /* 0x000000ffff117224 */ /* 0x000fe200078e0025 */
[----:B------:R-:W-:Y:S01]  /*34e0*/  MOV R0, 0x3520 ;  /* 0x0000352000007802 */ /* 0x000fe20000000f00 */
[----:B------:R-:W-:Y:S02]  /*34f0*/  IMAD.MOV.U32 R34, RZ, RZ, -0x6e4b1096 ;  /* 0x91b4ef6aff227424 */ /* 0x000fe400078e00ff */
[----:B------:R-:W-:-:S07]  /*3500*/  IMAD.MOV.U32 R3, RZ, RZ, 0x400c5bf8 ;  /* 0x400c5bf8ff037424 */ /* 0x000fce00078e00ff */
[----:B------:R-:W-:Y:S05]  /*3510*/  CALL.REL.NOINC `($__internal_1_$__cuda_sm20_div_rn_f64_full) ;  /* 0x0000014c00f47944 */ /* 0x000fea0003c00000 */
[----:B------:R-:W-:Y:S01]  /*3520*/  MOV R4, R32 ;  /* 0x0000002000047202 */ /* 0x000fe20000000f00 */
[----:B------:R-:W-:-:S07]  /*3530*/  IMAD.MOV.U32 R5, RZ, RZ, R33 ;  /* 0x000000ffff057224 */ /* 0x000fce00078e0021 */
.L_x_37:
[----:B------:R-:W-:Y:S05]  /*3540*/  BSYNC.RECONVERGENT B1 ;  /* 0x0000000000017941 */ /* 0x000fea0003800200 */
.L_x_36:
[----:B------:R-:W2:Y:S01]  /*3550*/  LDG.E.64 R8, desc[UR36][R8.64+0x8] ;  /* 0x0000082408087981 */ /* 0x000ea2000c1e1b00 */
[----:B------:R-:W0:Y:S01]  /*3560*/  MUFU.RCP64H R13, 3.5449066162109375 ;  /* 0x400c5bf8000d7908 */ /* 0x000e220000001800 */
[----:B------:R-:W-:Y:S02]  /*3570*/  HFMA2 R12, -RZ, RZ, 0, 5.9604644775390625e-08 ;  /* 0x00000001ff0c7431 */ /* 0x000fe400000001ff */
[----:B------:R-:W-:Y:S01]  /*3580*/  IMAD.MOV.U32 R18, RZ, RZ, -0x6e4b1096 ;  /* 0x91b4ef6aff127424 */ /* 0x000fe200078e00ff */
[----:B------:R-:W-:Y:S01]  /*3590*/  BSSY.RECONVERGENT B1, `(.L_x_38) ;  /* 0x0000014000017945 */ /* 0x000fe20003800200 */
        /* <DEDUP_REMOVED lines=13> */
[----:B------:R-:W-:Y:S01]  /*3670*/  IMAD.MOV.U32 R32, RZ, RZ, R8 ;  /* 0x000000ffff207224 */ /* 0x000fe200078e0008 */
[----:B------:R-:W-:Y:S01]  /*3680*/  MOV R3, 0x400c5bf8 ;  /* 0x400c5bf800037802 */ /* 0x000fe20000000f00 */
[----:B------:R-:W-:Y:S01]  /*3690*/  IMAD.MOV.U32 R17, RZ, RZ, R9 ;  /* 0x000000ffff117224 */ /* 0x000fe200078e0009 */
[----:B------:R-:W-:Y:S01]  /*36a0*/  MOV R0, 0x36d0 ;  /* 0x000036d000007802 */ /* 0x000fe20000000f00 */
[----:B------:R-:W-:-:S07]  /*36b0*/  IMAD.MOV.U32 R34, RZ, RZ, -0x6e4b1096 ;  /* 0x91b4ef6aff227424 */ /* 0x000fce00078e00ff */
[----:B------:R-:W-:Y:S05]  /*36c0*/  CALL.REL.NOINC `($__internal_1_$__cuda_sm20_div_rn_f64_full) ;  /* 0x0000014c00887944 */ /* 0x000fea0003c00000 */
.L_x_39:
[----:B------:R-:W-:Y:S05]  /*36d0*/  BSYNC.RECONVERGENT B1 ;  /* 0x0000000000017941 */ /* 0x000fea0003800200 */
.L_x_38:
[-C--:B------:R-:W-:Y:S01]  /*36e0*/  DMUL R8, RZ, R4.reuse ;  /* 0x00000004ff087228 */ /* 0x080fe20000000000 */
[----:B------:R-:W-:Y:S01]  /*36f0*/  UMOV UR4, 0xaaaaaaab ;  /* 0xaaaaaaab00047882 */ /* 0x000fe20000000000 */
[----:B------:R-:W-:Y:S01]  /*3700*/  DMUL R118, R4, R4 ;  /* 0x0000000404767228 */ /* 0x000fe20000000000 */
[----:B------:R-:W-:Y:S01]  /*3710*/  UMOV UR5, 0x401aaaaa ;  /* 0x401aaaaa00057882 */ /* 0x000fe20000000000 */
[----:B------:R-:W-:Y:S01]  /*3720*/  IMAD.MOV.U32 R18, RZ, RZ, 0x0 ;  /* 0x00000000ff127424 */ /* 0x000fe200078e00ff */
[----:B------:R-:W-:Y:S01]  /*3730*/  DMUL R12, R14, UR4 ;  /* 0x000000040e0c7c28 */ /* 0x000fe20008000000 */
[----:B------:R-:W-:Y:S01]  /*3740*/  UMOV UR5, 0x3ffaaaaa ;  /* 0x3ffaaaaa00057882 */ /* 0x000fe20000000000 */
[----:B------:R-:W-:Y:S01]  /*3750*/  IMAD.MOV.U32 R19, RZ, RZ, 0x3fd80000 ;  /* 0x3fd80000ff137424 */ /* 0x000fe200078e00ff */
[----:B------:R-:W-:Y:S01]  /*3760*/  DADD R104, R8, R6 ;  /* 0x0000000008687229 */ /* 0x000fe20000000006 */
[----:B------:R-:W-:Y:S01]  /*3770*/  BSSY.RECONVERGENT B1, `(.L_x_40) ;  /* 0x0000033000017945 */ /* 0x000fe20003800200 */
[----:B------:R-:W-:-:S02]  /*3780*/  DFMA R118, R6, R6, R118 ;  /* 0x000000060676722b */ /* 0x000fc40000000076 */
[----:B------:R-:W-:Y:S02]  /*3790*/  DMUL R116, R32, R32 ;  /* 0x0000002020747228 */ /* 0x000fe40000000000 */
[----:B------:R-:W-:Y:S02]  /*37a0*/  DFMA R74, RZ, R6, R32 ;  /* 0x00000006ff4a722b */ /* 0x000fe40000000020 */
[----:B------:R-:W-:Y:S02]  /*37b0*/  DMUL R144, R104, R104 ;  /* 0x0000006868907228 */ /* 0x000fe40000000000 */
[----:B------:R-:W-:Y:S02]  /*37c0*/  DFMA R50, R14, UR4, R118 ;  /* 0x000000040e327c2b */ /* 0x000fe40008000076 */
[-C--:B------:R-:W-:Y:S02]  /*37d0*/  DFMA R70, RZ, R6.reuse, R8 ;  /* 0x00000006ff46722b */ /* 0x080fe40000000008 */
[----:B------:R-:W-:-:S02]  /*37e0*/  DFMA R72, RZ, R6, R4 ;  /* 0x00000006ff48722b */ /* 0x000fc40000000004 */
[----:B------:R-:W-:Y:S02]  /*37f0*/  DMUL R12, R12, R144 ;  /* 0x000000900c0c7228 */ /* 0x000fe40000000000 */
[----:B------:R-:W-:Y:S02]  /*3800*/  DMUL R114, R48, R48 ;  /* 0x0000003030727228 */ /* 0x000fe40000000000 */
[----:B------:R-:W-:Y:S02]  /*3810*/  DMUL R112, R22, R22 ;  /* 0x0000001616707228 */ /* 0x000fe40000000000 */
[----:B------:R-:W-:Y:S02]  /*3820*/  DFMA R116, R6, R6, R116 ;  /* 0x000000060674722b */ /* 0x000fe40000000074 */
[----:B------:R-:W-:Y:S02]  /*3830*/  DFMA R26, R50, R50, -R12 ;  /* 0x00000032321a722b */ /* 0x000fe4000000080c */
[----:B------:R-:W-:-:S02]  /*3840*/  DADD R98, RZ, R48 ;  /* 0x00000000ff627229 */ /* 0x000fc40000000030 */
[----:B------:R-:W-:Y:S02]  /*3850*/  DFMA R96, RZ, R48, RZ ;  /* 0x00000030ff60722b */ /* 0x000fe400000000ff */
[----:B------:R-:W0:Y:S01]  /*3860*/  MUFU.RSQ64H R35, R27 ;  /* 0x0000001b00237308 */ /* 0x000e220000001c00 */
[----:B------:R-:W-:Y:S02]  /*3870*/  DADD R94, RZ, R22 ;  /* 0x00000000ff5e7229 */ /* 0x000fe40000000016 */
[----:B------:R-:W-:Y:S01]  /*3880*/  DFMA R76, RZ, R22, RZ ;  /* 0x00000016ff4c722b */ /* 0x000fe200000000ff */
[----:B------:R-:W-:Y:S01]  /*3890*/  VIADD R34, R27, 0xfcb00000 ;  /* 0xfcb000001b227836 */ /* 0x000fe20000000000 */
[----:B------:R-:W-:Y:S02]  /*38a0*/  DADD R74, RZ, R74 ;  /* 0x00000000ff4a7229 */ /* 0x000fe4000000004a */
[----:B------:R-:W-:Y:S02]  /*38b0*/  DADD R72, RZ, R72 ;  /* 0x00000000ff487229 */ /* 0x000fe40000000048 */
[----:B------:R-:W-:Y:S01]  /*38c0*/  ISETP.GE.U32.AND P1, PT, R34, 0x7ca00000, PT ;  /* 0x7ca000002200780c */ /* 0x000fe20003f26070 */
[----:B------:R-:W-:-:S02]  /*38d0*/  DMUL R114, R114, 0.5 ;  /* 0x3fe0000072727828 */ /* 0x000fc40000000000 */
[----:B------:R-:W-:Y:S02]  /*38e0*/  DMUL R112, R112, 0.5 ;  /* 0x3fe0000070707828 */ /* 0x000fe40000000000 */
[----:B------:R-:W-:Y:S02]  /*38f0*/  DADD R70, RZ, R70 ;  /* 0x00000000ff467229 */ /* 0x000fe40000000046 */
[----:B0-----:R-:W-:-:S08]  /*3900*/  DMUL R12, R34, R34 ;  /* 0x00000022220c7228 */ /* 0x001fd00000000000 */
[----:B------:R-:W-:-:S08]  /*3910*/  DFMA R12, R26, -R12, 1 ;  /* 0x3ff000001a0c742b */ /* 0x000fd0000000080c */
[----:B------:R-:W-:Y:S02]  /*3920*/  DFMA R18, R12, R18, 0.5 ;  /* 0x3fe000000c12742b */ /* 0x000fe40000000012 */
[----:B------:R-:W-:Y:S02]  /*3930*/  DMUL R24, R34, R12 ;  /* 0x0000000c22187228 */ /* 0x000fe40000000000 */
[----:B------:R-:W-:-:S06]  /*3940*/  DMUL R12, RZ, R32 ;  /* 0x00000020ff0c7228 */ /* 0x000fcc0000000000 */
[----:B------:R-:W-:Y:S02]  /*3950*/  DFMA R18, R18, R24, R34 ;  /* 0x000000181212722b */ /* 0x000fe40000000022 */
[----:B------:R-:W-:Y:S02]  /*3960*/  DFMA R60, RZ, R6, R12 ;  /* 0x00000006ff3c722b */ /* 0x000fe4000000000c */
[----:B------:R-:W-:-:S04]  /*3970*/  DADD R102, R12, R6 ;  /* 0x000000000c667229 */ /* 0x000fc80000000006 */
[----:B------:R-:W-:Y:S02]  /*3980*/  DMUL R24, R26, R18 ;  /* 0x000000121a187228 */ /* 0x000fe40000000000 */
[----:B------:R-:W-:Y:S01]  /*3990*/  IADD3 R9, PT, PT, R19, -0x100000, RZ ;  /* 0xfff0000013097810 */ /* 0x000fe20007ffe0ff */
[----:B------:R-:W-:Y:S01]  /*39a0*/  IMAD.MOV.U32 R8, RZ, RZ, R18 ;  /* 0x000000ffff087224 */ /* 0x000fe200078e0012 */
[----:B------:R-:W-:-:S04]  /*39b0*/  DADD R60, RZ, R60 ;  /* 0x00000000ff3c7229 */ /* 0x000fc8000000003c */
[----:B------:R-:W-:-:S08]  /*39c0*/  DFMA R28, R24, -R24, R26 ;  /* 0x80000018181c722b */ /* 0x000fd0000000001a */
[----:B------:R-:W-:Y:S01]  /*39d0*/  DFMA R6, R28, R8, R24 ;  /* 0x000000081c06722b */ /* 0x000fe20000000018 */
[----:B------:R-:W-:Y:S10]  /*39e0*/  @!P1 BRA `(.L_x_41) ;  /* 0x00000000002c9947 */ /* 0x000ff40003800000 */
[----:B------:R-:W-:Y:S01]  /*39f0*/  IMAD.MOV.U32 R0, RZ, RZ, R26 ;  /* 0x000000ffff007224 */ /* 0x000fe200078e001a */
[----:B------:R-:W-:Y:S01]  /*3a00*/  MOV R17, R27 ;  /* 0x0000001b00117202 */ /* 0x000fe20000000f00 */
[----:B------:R-:W-:Y:S01]  /*3a10*/  IMAD.MOV.U32 R12, RZ, RZ, R18 ;  /* 0x000000ffff0c7224 */ /* 0x000fe200078e0012 */
[----:B------:R-:W-:Y:S01]  /*3a20*/  MOV R27, R9 ;  /* 0x00000009001b7202 */ /* 0x000fe20000000f00 */
[----:B------:R-:W-:Y:S01]  /*3a30*/  IMAD.MOV.U32 R13, RZ, RZ, R29 ;  /* 0x000000ffff0d7224 */ /* 0x000fe200078e001d */
[----:B------:R-:W-:Y:S01]  /*3a40*/  MOV R56, 0x3a80 ;  /* 0x00003a8000387802 */ /* 0x000fe20000000f00 */
[----:B------:R-:W-:Y:S02]  /*3a50*/  IMAD.MOV.U32 R26, RZ, RZ, R24 ;  /* 0x000000ffff1a7224 */ /* 0x000fe400078e0018 */
[----:B------:R-:W-:-:S07]  /*3a60*/  IMAD.MOV.U32 R3, RZ, RZ, R25 ;  /* 0x000000ffff037224 */ /* 0x000fce00078e0019 */
[----:B------:R-:W-:Y:S05]  /*3a70*/  CALL.REL.NOINC `($__internal_2_$__cuda_sm20_dsqrt_rn_f64_mediumpath_v1) ;  /* 0x0000015000307944 */ /* 0x000fea0003c00000 */
[----:B------:R-:W-:Y:S02]  /*3a80*/  IMAD.MOV.U32 R6, RZ, RZ, R12 ;  /* 0x000000ffff067224 */ /* 0x000fe400078e000c */
[----:B------:R-:W-:-:S07]  /*3a90*/  IMAD.MOV.U32 R7, RZ, RZ, R13 ;  /* 0x000000ffff077224 */ /* 0x000fce00078e000d */
.L_x_41:
[----:B------:R-:W-:Y:S05]  /*3aa0*/  BSYNC.RECONVERGENT B1 ;  /* 0x0000000000017941 */ /* 0x000fea0003800200 */
.L_x_40:
[----:B------:R-:W-:Y:S01]  /*3ab0*/  DADD R34, R20, R20 ;  /* 0x0000000014227229 */ /* 0x000fe20000000014 */
[----:B------:R-:W-:Y:S01]  /*3ac0*/  IMAD.MOV.U32 R8, RZ, RZ, 0x1 ;  /* 0x00000001ff087424 */ /* 0x000fe200078e00ff */
[----:B------:R-:W-:Y:S01]  /*3ad0*/  DADD R50, R50, R6 ;  /* 0x0000000032327229 */ /* 0x000fe20000000006 */
        /* <DEDUP_REMOVED lines=19> */
.L_x_43:
[----:B------:R-:W-:Y:S05]  /*3c10*/  BSYNC.RECONVERGENT B1 ;  /* 0x0000000000017941 */ /* 0x000fea0003800200 */
.L_x_42:
[----:B------:R-:W0:Y:S01]  /*3c20*/  MUFU.RSQ64H R35, R33 ;  /* 0x0000002100237308 */ /* 0x000e220000001c00 */
[----:B------:R-:W-:Y:S01]  /*3c30*/  VIADD R34, R33, 0xfcb00000 ;  /* 0xfcb0000021227836 */ /* 0x000fe20000000000 */
[----:B------:R-:W-:Y:S01]  /*3c40*/  MOV R8, 0x0 ;  /* 0x0000000000087802 */ /* 0x000fe20000000f00 */
[----:B------:R-:W-:Y:S01]  /*3c50*/  IMAD.MOV.U32 R9, RZ, RZ, 0x3fd80000 ;  /* 0x3fd80000ff097424 */ /* 0x000fe200078e00ff */
[----:B------:R-:W-:Y:S02]  /*3c60*/  BSSY.RECONVERGENT B1, `(.L_x_44) ;  /* 0x0000016000017945 */ /* 0x000fe40003800200 */
[----:B------:R-:W-:Y:S01]  /*3c70*/  ISETP.GE.U32.AND P1, PT, R34, 0x7ca00000, PT ;  /* 0x7ca000002200780c */ /* 0x000fe20003f26070 */
[----:B0-----:R-:W-:-:S08]  /*3c80*/  DMUL R6, R34, R34 ;  /* 0x0000002222067228 */ /* 0x001fd00000000000 */
[----:B------:R-:W-:-:S08]  /*3c90*/  DFMA R6, -R6, R32, 1 ;  /* 0x3ff000000606742b */ /* 0x000fd00000000120 */
[----:B------:R-:W-:Y:S02]  /*3ca0*/  DFMA R8, R6, R8, 0.5 ;  /* 0x3fe000000608742b */ /* 0x000fe40000000008 */
[----:B------:R-:W-:-:S08]  /*3cb0*/  DMUL R6, R34, R6 ;  /* 0x0000000622067228 */ /* 0x000fd00000000000 */
[----:B------:R-:W-:-:S08]  /*3cc0*/  DFMA R12, R8, R6, R34 ;  /* 0x00000006080c722b */ /* 0x000fd00000000022 */
[----:B------:R-:W-:Y:S02]  /*3cd0*/  DMUL R26, R12, R32 ;  /* 0x000000200c1a7228 */ /* 0x000fe40000000000 */
[----:B------:R-:W-:Y:S02]  /*3ce0*/  VIADD R9, R13, 0xfff00000 ;  /* 0xfff000000d097836 */ /* 0x000fe40000000000 */
[----:B------:R-:W-:-:S04]  /*3cf0*/  IMAD.MOV.U32 R8, RZ, RZ, R12 ;  /* 0x000000ffff087224 */ /* 0x000fc800078e000c */
        /* <DEDUP_REMOVED lines=8> */
[----:B------:R-:W-:-:S07]  /*3d80*/  MOV R56, 0x3da0 ;  /* 0x00003da000387802 */ /* 0x000fce0000000f00 */
[----:B------:R-:W-:Y:S05]  /*3d90*/  CALL.REL.NOINC `($__internal_2_$__cuda_sm20_dsqrt_rn_f64_mediumpath_v1) ;  /* 0x0000014c00687944 */ /* 0x000fea0003c00000 */
[----:B------:R-:W-:Y:S02]  /*3da0*/  IMAD.MOV.U32 R6, RZ, RZ, R12 ;  /* 0x000000ffff067224 */ /* 0x000fe400078e000c */
[----:B------:R-:W-:-:S07]  /*3db0*/  IMAD.MOV.U32 R7, RZ, RZ, R13 ;  /* 0x000000ffff077224 */ /* 0x000fce00078e000d */
.L_x_45:
[----:B------:R-:W-:Y:S05]  /*3dc0*/  BSYNC.RECONVERGENT B1 ;  /* 0x0000000000017941 */ /* 0x000fea0003800200 */
.L_x_44:
[----:B------:R-:W-:Y:S01]  /*3dd0*/  UMOV UR4, 0xaaaaaaab ;  /* 0xaaaaaaab00047882 */ /* 0x000fe20000000000 */
[----:B------:R-:W-:Y:S01]  /*3de0*/  UMOV UR5, 0x401aaaaa ;  /* 0x401aaaaa00057882 */ /* 0x000fe20000000000 */
[----:B------:R-:W-:Y:S01]  /*3df0*/  DMUL R146, R102, R102 ;  /* 0x0000006666927228 */ /* 0x000fe20000000000 */
[----:B------:R-:W-:Y:S01]  /*3e00*/  MOV R12, 0x0 ;  /* 0x00000000000c7802 */ /* 0x000fe20000000f00 */
[C---:B------:R-:W-:Y:S01]  /*3e10*/  DMUL R8, R10.reuse, UR4 ;  /* 0x000000040a087c28 */ /* 0x040fe20008000000 */
[----:B------:R-:W-:Y:S01]  /*3e20*/  UMOV UR5, 0x3ffaaaaa ;  /* 0x3ffaaaaa00057882 */ /* 0x000fe20000000000 */
[----:B------:R-:W-:Y:S01]  /*3e30*/  IMAD.MOV.U32 R13, RZ, RZ, 0x3fd80000 ;  /* 0x3fd80000ff0d7424 */ /* 0x000fe200078e00ff */
[----:B------:R-:W-:Y:S01]  /*3e40*/  DFMA R22, R10, UR4, R116 ;  /* 0x000000040a167c2b */ /* 0x000fe20008000074 */
[----:B------:R-:W-:Y:S04]  /*3e50*/  BSSY.RECONVERGENT B1, `(.L_x_46) ;  /* 0x000001a000017945 */ /* 0x000fe80003800200 */
[----:B------:R-:W-:-:S08]  /*3e60*/  DMUL R8, R8, R146 ;  /* 0x0000009208087228 */ /* 0x000fd00000000000 */
[----:B------:R-:W-:-:S06]  /*3e70*/  DFMA R24, R22, R22, -R8 ;  /* 0x000000161618722b */ /* 0x000fcc0000000808 */
[----:B------:R-:W0:Y:S04]  /*3e80*/  MUFU.RSQ64H R35, R25 ;  /* 0x0000001900237308 */ /* 0x000e280000001c00 */
[----:B------:R-:W-:-:S05]  /*3e90*/  VIADD R34, R25, 0xfcb00000 ;  /* 0xfcb0000019227836 */ /* 0x000fca0000000000 */
[----:B------:R-:W-:Y:S01]  /*3ea0*/  ISETP.GE.U32.AND P1, PT, R34, 0x7ca00000, PT ;  /* 0x7ca000002200780c */ /* 0x000fe20003f26070 */
[----:B0-----:R-:W-:-:S08]  /*3eb0*/  DMUL R8, R34, R34 ;  /* 0x0000002222087228 */ /* 0x001fd00000000000 */
[----:B------:R-:W-:-:S08]  /*3ec0*/  DFMA R8, R24, -R8, 1 ;  /* 0x3ff000001808742b */ /* 0x000fd00000000808 */
        /* <DEDUP_REMOVED lines=18> */
.L_x_47:
[----:B------:R-:W-:Y:S05]  /*3ff0*/  BSYNC.RECONVERGENT B1 ;  /* 0x0000000000017941 */ /* 0x000fea0003800200 */
.L_x_46:
        /* <DEDUP_REMOVED lines=22> */
.L_x_49:
[----:B------:R-:W-:Y:S05]  /*4160*/  BSYNC.RECONVERGENT B1 ;  /* 0x0000000000017941 */ /* 0x000fea0003800200 */
.L_x_48:
        /* <DEDUP_REMOVED lines=26> */
.L_x_51:
[----:B------:R-:W-:Y:S05]  /*4310*/  BSYNC.RECONVERGENT B1 ;  /* 0x0000000000017941 */ /* 0x000fea0003800200 */
.L_x_50:
[----:B------:R-:W-:Y:S01]  /*4320*/  DSETP.MAX.AND P3, P4, R8, R6, PT ;  /* 0x000000060800722a */ /* 0x000fe20003c6f000 */
[----:B------:R-:W-:Y:S01]  /*4330*/  MOV R81, R6 ;  /* 0x0000000600517202 */ /* 0x000fe20000000f00 */
[C-C-:B------:R-:W-:Y:S01]  /*4340*/  DSETP.MAX.AND P5, P6, R98.reuse, R94.reuse, PT ;  /* 0x0000005e6200722a */ /* 0x140fe20003eaf000 */
[----:B------:R-:W-:Y:S01]  /*4350*/  IMAD.MOV.U32 R3, RZ, RZ, R99 ;  /* 0x000000ffff037224 */ /* 0x000fe200078e0063 */
[----:B------:R-:W-:Y:S01]  /*4360*/  DSETP.MIN.AND P1, P2, R98, R94, PT ;  /* 0x0000005e6200722a */ /* 0x000fe20003a20000 */
[----:B------:R-:W-:Y:S01]  /*4370*/  IMAD.MOV.U32 R6, RZ, RZ, R95 ;  /* 0x000000ffff067224 */ /* 0x000fe200078e005f */
[----:B------:R-:W-:Y:S01]  /*4380*/  DFMA R128, R116, 0.5, R10 ;  /* 0x3fe000007480782b */ /* 0x000fe2000000000a */
[----:B------:R-:W-:Y:S01]  /*4390*/  IMAD.MOV.U32 R80, RZ, RZ, R8 ;  /* 0x000000ffff507224 */ /* 0x000fe200078e0008 */
[----:B------:R-:W-:Y:S01]  /*43a0*/  MOV R8, 0x1 ;  /* 0x0000000100087802 */ /* 0x000fe20000000f00 */
[----:B------:R-:W-:Y:S01]  /*43b0*/  IMAD.MOV.U32 R0, RZ, RZ, R98 ;  /* 0x000000ffff007224 */ /* 0x000fe200078e0062 */
[----:B------:R-:W-:Y:S01]  /*43c0*/  FSEL R111, R3, R6, P5 ;  /* 0x00000006036f7208 */ /* 0x000fe20002800000 */
[----:B------:R-:W-:Y:S01]  /*43d0*/  DFMA R130, R118, 0.5, R14 ;  /* 0x3fe000007682782b */ /* 0x000fe2000000000e */
[----:B------:R-:W-:Y:S01]  /*43e0*/  MOV R3, R94 ;  /* 0x0000005e00037202 */ /* 0x000fe20000000f00 */
[----:B------:R-:W-:Y:S01]  /*43f0*/  BSSY.RECONVERGENT B1, `(.L_x_52) ;  /* 0x000002a000017945 */ /* 0x000fe20003800200 */
[----:B------:R-:W-:-:S02]  /*4400*/  SEL R80, R80, R81, P3 ;  /* 0x0000005150507207 */ /* 0x000fc40001800000 */
[----:B------:R-:W-:Y:S02]  /*4410*/  FSEL R81, R9, R7, P3 ;  /* 0x0000000709517208 */ /* 0x000fe40001800000 */
[----:B------:R-:W-:Y:S01]  /*4420*/  SEL R110, R0, R3, P5 ;  /* 0x00000003006e7207 */ /* 0x000fe20002800000 */
[----:B------:R-:W-:Y:S01]  /*4430*/  IMAD.MOV.U32 R0, RZ, RZ, R99 ;  /* 0x000000ffff007224 */ /* 0x000fe200078e0063 */
[----:B------:R-:W-:Y:S01]  /*4440*/  @P4 LOP3.LUT R81, R7, 0x80000, RZ, 0xfc, !PT ;  /* 0x0008000007514812 */ /* 0x000fe200078efcff */
[----:B------:R-:W-:Y:S01]  /*4450*/  IMAD.MOV.U32 R7, RZ, RZ, R95 ;  /* 0x000000ffff077224 */ /* 0x000fe200078e005f */
[----:B------:R-:W-:-:S04]  /*4460*/  @P6 LOP3.LUT R111, R6, 0x80000, RZ, 0xfc, !PT ;  /* 0x00080000066f6812 */ /* 0x000fc800078efcff */
[----:B------:R-:W-:Y:S01]  /*4470*/  FSEL R59, R0, R7, P1 ;  /* 0x00000007003b7208 */ /* 0x000fe20000800000 */
[----:B------:R-:W-:Y:S01]  /*4480*/  IMAD.MOV.U32 R0, RZ, RZ, R98 ;  /* 0x000000ffff007224 */ /* 0x000fe200078e0062 */
[----:B------:R-:W-:Y:S01]  /*4490*/  @P2 LOP3.LUT R59, R7, 0x80000, RZ, 0xfc, !PT ;  /* 0x00080000073b2812 */ /* 0x000fe200078efcff */
[----:B------:R-:W-:-:S03]  /*44a0*/  DADD R78, R80, R110 ;  /* 0x00000000504e7229 */ /* 0x000fc6000000006e */
[----:B------:R-:W-:-:S05]  /*44b0*/  SEL R58, R0, R3, P1 ;  /* 0x00000003003a7207 */ /* 0x000fca0000800000 */
[----:B------:R-:W-:Y:S02]  /*44c0*/  DADD R22, -R94, R78 ;  /* 0x000000005e167229 */ /* 0x000fe4000000014e */
[----:B------:R-:W-:-:S06]  /*44d0*/  DADD R80, R58, -R80 ;  /* 0x000000003a507229 */ /* 0x000fcc0000000850 */
[----:B------:R-:W-:Y:S02]  /*44e0*/  DMUL R124, R22, R30 ;  /* 0x0000001e167c7228 */ /* 0x000fe40000000000 */
[----:B------:R-:W-:-:S08]  /*44f0*/  DADD R18, -R98, R80 ;  /* 0x0000000062127229 */ /* 0x000fd00000000150 */
[----:B------:R-:W-:-:S08]  /*4500*/  DMUL R126, R18, R20 ;  /* 0x00000014127e7228 */ /* 0x000fd00000000000 */
[----:B------:R-:W-:Y:S02]  /*4510*/  DADD R34, R124, -R126 ;  /* 0x000000007c227229 */ /* 0x000fe4000000087e */
[----:B------:R-:W-:-:S04]  /*4520*/  DMUL R6, R98, R126 ;  /* 0x0000007e62067228 */ /* 0x000fc80000000000 */
[----:B------:R-:W0:Y:S04]  /*4530*/  MUFU.RCP64H R9, R35 ;  /* 0x0000002300097308 */ /* 0x000e280000001800 */
[----:B------:R-:W-:-:S08]  /*4540*/  DFMA R6, R94, R124, -R6 ;  /* 0x0000007c5e06722b */ /* 0x000fd00000000806 */
[----:B------:R-:W-:Y:S02]  /*4550*/  DADD R6, -R128, R6 ;  /* 0x0000000080067229 */ /* 0x000fe40000000106 */
[----:B0-----:R-:W-:-:S06]  /*4560*/  DFMA R12, -R34, R8, 1 ;  /* 0x3ff00000220c742b */ /* 0x001fcc0000000108 */
[----:B------:R-:W-:Y:S02]  /*4570*/  DADD R32, R130, R6 ;  /* 0x0000000082207229 */ /* 0x000fe40000000006 */
[----:B------:R-:W-:-:S08]  /*4580*/  DFMA R12, R12, R12, R12 ;  /* 0x0000000c0c0c722b */ /* 0x000fd0000000000c */
[----:B------:R-:W-:Y:S01]  /*4590*/  FSETP.GEU.AND P2, PT, |R33|, 6.5827683646048100446e-37, PT ;  /* 0x036000002100780b */ /* 0x000fe20003f4e200 */
        /* <DEDUP_REMOVED lines=11> */
[----:B------:R-:W-:-:S07]  /*4650*/  IMAD.MOV.U32 R3, RZ, RZ, R35 ;  /* 0x000000ffff037224 */ /* 0x000fce00078e0023 */
[----:B------:R-:W-:Y:S05]  /*4660*/  CALL.REL.NOINC `($__internal_1_$__cuda_sm20_div_rn_f64_full) ;  /* 0x0000013c00a07944 */ /* 0x000fea0003c00000 */
[----:B------:R-:W-:Y:S01]  /*4670*/  IMAD.MOV.U32 R6, RZ, RZ, R32 ;  /* 0x000000ffff067224 */ /* 0x000fe200078e0020 */
[----:B------:R-:W-:-:S07]  /*4680*/  MOV R7, R33 ;  /* 0x0000002100077202 */ /* 0x000fce0000000f00 */
.L_x_53:
[----:B------:R-:W-:Y:S05]  /*4690*/  BSYNC.RECONVERGENT B1 ;  /* 0x0000000000017941 */ /* 0x000fea0003800200 */
.L_x_52:
[----:B------:R-:W0:Y:S01]  /*46a0*/  MUFU.RCP64H R9, 0.66666650772094726562 ;  /* 0x3fe5555500097908 */ /* 0x000e220000001800 */
[----:B------:R-:W-:Y:S01]  /*46b0*/  IMAD.MOV.U32 R24, RZ, RZ, 0x55555556 ;  /* 0x55555556ff187424 */ /* 0x000fe200078e00ff */
[----:B------:R-:W-:Y:S01]  /*46c0*/  FSETP.GEU.AND P2, PT, |R15|, 6.5827683646048100446e-37, PT ;  /* 0x036000000f00780b */ /* 0x000fe20003f4e200 */
[----:B------:R-:W-:Y:S01]  /*46d0*/  IMAD.MOV.U32 R25, RZ, RZ, 0x3fe55555 ;  /* 0x3fe55555ff197424 */ /* 0x000fe200078e00ff */
[----:B------:R-:W-:Y:S01]  /*46e0*/  BSSY.RECONVERGENT B1, `(.L_x_54) ;  /* 0x0000013000017945 */ /* 0x000fe20003800200 */
[----:B------:R-:W-:-:S06]  /*46f0*/  IMAD.MOV.U32 R8, RZ, RZ, 0x1 ;  /* 0x00000001ff087424 */ /* 0x000fcc00078e00ff */
[----:B0-----:R-:W-:-:S08]  /*4700*/  DFMA R12, R8, -R24, 1 ;  /* 0x3ff00000080c742b */ /* 0x001fd00000000818 */
[----:B------:R-:W-:-:S08]  /*4710*/  DFMA R12, R12, R12, R12 ;  /* 0x0000000c0c0c722b */ /* 0x000fd0000000000c */
[----:B------:R-:W-:-:S08]  /*4720*/  DFMA R12, R8, R12, R8 ;  /* 0x0000000c080c722b */ /* 0x000fd00000000008 */
[----:B------:R-:W-:-:S08]  /*4730*/  DFMA R8, R12, -R24, 1 ;  /* 0x3ff000000c08742b */ /* 0x000fd00000000818 */
[----:B------:R-:W-:-:S08]  /*4740*/  DFMA R8, R12, R8, R12 ;  /* 0x000000080c08722b */ /* 0x000fd0000000000c */
[----:B------:R-:W-:-:S08]  /*4750*/  DMUL R32, R8, R14 ;  /* 0x0000000e08207228 */ /* 0x000fd00000000000 */
[----:B------:R-:W-:-:S08]  /*4760*/  DFMA R12, R32, -R24, R14 ;  /* 0x80000018200c722b */ /* 0x000fd0000000000e */
[----:B------:R-:W-:-:S10]  /*4770*/  DFMA R32, R8, R12, R32 ;  /* 0x0000000c0820722b */ /* 0x000fd40000000020 */
[----:B------:R-:W-:-:S05]  /*4780*/  FFMA R0, RZ, 1.7916666269302368164, R33 ;  /* 0x3fe55555ff007823 */ /* 0x000fca0000000021 */
[----:B------:R-:W-:-:S13]  /*4790*/  FSETP.GT.AND P1, PT, |R0|, 1.469367938527859385e-39, PT ;  /* 0x001000000000780b */ /* 0x000fda0003f24200 */
[----:B------:R-:W-:Y:S05]  /*47a0*/  @P1 BRA P2, `(.L_x_55) ;  /* 0x0000000000181947 */ /* 0x000fea0001000000 */
[----:B------:R-:W-:Y:S01]  /*47b0*/  MOV R32, R14 ;  /* 0x0000000e00207202 */ /* 0x000fe20000000f00 */
[----:B------:R-:W-:Y:S01]  /*47c0*/  IMAD.MOV.U32 R17, RZ, RZ, R15 ;  /* 0x000000ffff117224 */ /* 0x000fe200078e000f */
[----:B------:R-:W-:Y:S01]  /*47d0*/  MOV R0, 0x4810 ;  /* 0x0000481000007802 */ /* 0x000fe20000000f00 */
[----:B------:R-:W-:Y:S02]  /*47e0*/  IMAD.MOV.U32 R34, RZ, RZ, 0x55555556 ;  /* 0x55555556ff227424 */ /* 0x000fe400078e00ff */
[----:B------:R-:W-:-:S07]  /*47f0*/  IMAD.MOV.U32 R3, RZ, RZ, 0x3fe55555 ;  /* 0x3fe55555ff037424 */ /* 0x000fce00078e00ff */
[----:B------:R-:W-:Y:S05]  /*4800*/  CALL.REL.NOINC `($__internal_1_$__cuda_sm20_div_rn_f64_full) ;  /* 0x0000013c00387944 */ /* 0x000fea0003c00000 */
.L_x_55:
[----:B------:R-:W-:Y:S05]  /*4810*/  BSYNC.RECONVERGENT B1 ;  /* 0x0000000000017941 */ /* 0x000fea0003800200 */
.L_x_54:
[----:B------:R-:W0:Y:S01]  /*4820*/  MUFU.RCP64H R9, 0.66666650772094726562 ;  /* 0x3fe5555500097908 */ /* 0x000e220000001800 */
[----:B------:R-:W-:Y:S01]  /*4830*/  MOV R12, 0x55555556 ;  /* 0x55555556000c7802 */ /* 0x000fe20000000f00 */
[----:B------:R-:W-:Y:S01]  /*4840*/  IMAD.MOV.U32 R13, RZ, RZ, 0x3fe55555 ;  /* 0x3fe55555ff0d7424 */ /* 0x000fe200078e00ff */
[----:B------:R-:W-:Y:S01]  /*4850*/  FSETP.GEU.AND P2, PT, |R11|, 6.5827683646048100446e-37, PT ;  /* 0x036000000b00780b */ /* 0x000fe20003f4e200 */
[----:B------:R-:W-:Y:S01]  /*4860*/  IMAD.MOV.U32 R8, RZ, RZ, 0x1 ;  /* 0x00000001ff087424 */ /* 0x000fe200078e00ff */
[----:B------:R-:W-:Y:S01]  /*4870*/  DFMA R134, R114, R20, R32 ;  /* 0x000000147286722b */ /* 0x000fe20000000020 */
[----:B------:R-:W-:Y:S07]  /*4880*/  BSSY.RECONVERGENT B1, `(.L_x_56) ;  /* 0x0000015000017945 */ /* 0x000fee0003800200 */
[----:B------:R-:W-:-:S02]  /*4890*/  DFMA R134, R118, 0.5, R134 ;  /* 0x3fe000007686782b */ /* 0x000fc40000000086 */
        /* <DEDUP_REMOVED lines=11> */
[----:B------:R-:W-:Y:S01]  /*4950*/  IMAD.MOV.U32 R32, RZ, RZ, R10 ;  /* 0x000000ffff207224 */ /* 0x000fe200078e000a */
[----:B------:R-:W-:Y:S01]  /*4960*/  MOV R17, R11 ;  /* 0x0000000b00117202 */ /* 0x000fe20000000f00 */
[----:B------:R-:W-:Y:S01]  /*4970*/  IMAD.MOV.U32 R34, RZ, RZ, 0x55555556 ;  /* 0x55555556ff227424 */ /* 0x000fe200078e00ff */
[----:B------:R-:W-:Y:S01]  /*4980*/  MOV R0, 0x49b0 ;  /* 0x000049b000007802 */ /* 0x000fe20000000f00 */
[----:B------:R-:W-:-:S07]  /*4990*/  IMAD.MOV.U32 R3, RZ, RZ, 0x3fe55555 ;  /* 0x3fe55555ff037424 */ /* 0x000fce00078e00ff */
[----:B------:R-:W-:Y:S05]  /*49a0*/  CALL.REL.NOINC `($__internal_1_$__cuda_sm20_div_rn_f64_full) ;  /* 0x0000013800d07944 */ /* 0x000fea0003c00000 */
[----:B------:R-:W-:Y:S01]  /*49b0*/  IMAD.MOV.U32 R8, RZ, RZ, R32 ;  /* 0x000000ffff087224 */ /* 0x000fe200078e0020 */
[----:B------:R-:W-:-:S07]  /*49c0*/  MOV R9, R33 ;  /* 0x0000002100097202 */ /* 0x000fce0000000f00 */
.L_x_57:
[----:B------:R-:W-:Y:S05]  /*49d0*/  BSYNC.RECONVERGENT B1 ;  /* 0x0000000000017941 */ /* 0x000fea0003800200 */
.L_x_56:
[----:B------:R-:W-:Y:S01]  /*49e0*/  DADD R28, -R80, R78 ;  /* 0x00000000501c7229 */ /* 0x000fe2000000014e */
[----:B------:R-:W-:Y:S01]  /*49f0*/  IMAD.MOV.U32 R10, RZ, RZ, 0x1 ;  /* 0x00000001ff0a7424 */ /* 0x000fe200078e00ff */
[----:B------:R-:W-:Y:S01]  /*4a00*/  DMUL R14, R104, R80 ;  /* 0x00000050680e7228 */ /* 0x000fe20000000000 */
[----:B------:R-:W-:Y:S01]  /*4a10*/  BSSY.RECONVERGENT B1, `(.L_x_58) ;  /* 0x000003a000017945 */ /* 0x000fe20003800200 */
[----:B------:R-:W-:Y:S02]  /*4a20*/  DMUL R50, R98, R20 ;  /* 0x0000001462327228 */ /* 0x000fe40000000000 */
[----:B------:R-:W0:Y:S01]  /*4a30*/  MUFU.RCP64H R11, R29 ;  /* 0x0000001d000b7308 */ /* 0x000e220000001800 */
[-C--:B------:R-:W-:Y:S02]  /*4a40*/  DFMA R138, R112, R30.reuse, R8 ;  /* 0x0000001e708a722b */ /* 0x080fe40000000008 */
[----:B------:R-:W-:Y:S02]  /*4a50*/  DMUL R136, R94, R30 ;  /* 0x0000001e5e887228 */ /* 0x000fe40000000000 */
[----:B------:R-:W-:-:S02]  /*4a60*/  DFMA R14, R102, R78, -R14 ;  /* 0x0000004e660e722b */ /* 0x000fc4000000080e */
[----:B------:R-:W-:Y:S02]  /*4a70*/  DFMA R8, R98, R50, R130 ;  /* 0x000000326208722b */ /* 0x000fe40000000082 */
[----:B------:R-:W-:Y:S02]  /*4a80*/  DFMA R138, R116, 0.5, R138 ;  /* 0x3fe00000748a782b */ /* 0x000fe4000000008a */
[----:B------:R-:W-:Y:S02]  /*4a90*/  DMUL R152, R96, R104 ;  /* 0x0000006860987228 */ /* 0x000fe40000000000 */
[----:B------:R-:W-:Y:S02]  /*4aa0*/  DADD R34, RZ, R14 ;  /* 0x00000000ff227229 */ /* 0x000fe4000000000e */
[----:B------:R-:W-:Y:S02]  /*4ab0*/  DADD R144, -R144, R8 ;  /* 0x0000000090907229 */ /* 0x000fe40000000108 */
[----:B0-----:R-:W-:-:S02]  /*4ac0*/  DFMA R12, -R28, R10, 1 ;  /* 0x3ff000001c0c742b */ /* 0x001fc4000000010a */
[----:B------:R-:W-:Y:S02]  /*4ad0*/  DMUL R158, R76, R102 ;  /* 0x000000664c9e7228 */ /* 0x000fe40000000000 */
[----:B------:R-:W-:Y:S02]  /*4ae0*/  DMUL R162, R96, R50 ;  /* 0x0000003260a27228 */ /* 0x000fe40000000000 */
[----:B------:R-:W-:Y:S01]  /*4af0*/  FSETP.GEU.AND P2, PT, |R35|, 6.5827683646048100446e-37, PT ;  /* 0x036000002300780b */ /* 0x000fe20003f4e200 */
[----:B------:R-:W-:Y:S02]  /*4b00*/  DADD R48, R130, R134 ;  /* 0x0000000082307229 */ /* 0x000fe40000000086 */
[----:B------:R-:W-:Y:S02]  /*4b10*/  DFMA R12, R12, R12, R12 ;  /* 0x0000000c0c0c722b */ /* 0x000fe4000000000c */
[----:B------:R-:W-:Y:S02]  /*4b20*/  DADD R148, R128, R138 ;  /* 0x0000000080947229 */ /* 0x000fe4000000008a */
[----:B------:R-:W-:-:S02]  /*4b30*/  DMUL R154, R76, R136 ;  /* 0x000000884c9a7228 */ /* 0x000fc40000000000 */
[----:B------:R-:W-:Y:S02]  /*4b40*/  DFMA R150, R98, R72, -R152 ;  /* 0x000000486296722b */ /* 0x000fe40000000898 */
[----:B------:R-:W-:Y:S02]  /*4b50*/  DFMA R24, R10, R12, R10 ;  /* 0x0000000c0a18722b */ /* 0x000fe4000000000a */
[----:B------:R-:W-:Y:S02]  /*4b60*/  DMUL R10, R96, R72 ;  /* 0x00000048600a7228 */ /* 0x000fe40000000000 */
[-C--:B------:R-:W-:Y:S02]  /*4b70*/  DMUL R12, R76, R74.reuse ;  /* 0x0000004a4c0c7228 */ /* 0x080fe40000000000 */
[----:B------:R-:W-:Y:S02]  /*4b80*/  DFMA R156, R94, R74, -R158 ;  /* 0x0000004a5e9c722b */ /* 0x000fe4000000089e */
[----:B------:R-:W-:-:S02]  /*4b90*/  DFMA R26, -R28, R24, 1 ;  /* 0x3ff000001c1a742b */ /* 0x000fc40000000118 */
[----:B------:R-:W-:Y:S02]  /*4ba0*/  DFMA R10, R98, R104, R10 ;  /* 0x00000068620a722b */ /* 0x000fe4000000000a */
[----:B------:R-:W-:Y:S02]  /*4bb0*/  DFMA R12, R94, R102, R12 ;  /* 0x000000665e0c722b */ /* 0x000fe4000000000c */
[----:B------:R-:W-:Y:S02]  /*4bc0*/  DFMA R160, -R104, R72, R162 ;  /* 0x0000004868a0722b */ /* 0x000fe400000001a2 */
[----:B------:R-:W-:Y:S02]  /*4bd0*/  DFMA R26, R24, R26, R24 ;  /* 0x0000001a181a722b */ /* 0x000fe40000000018 */
[----:B------:R-:W-:Y:S02]  /*4be0*/  DFMA R140, R96, R70, R10 ;  /* 0x00000046608c722b */ /* 0x000fe4000000000a */
[----:B------:R-:W-:-:S02]  /*4bf0*/  DFMA R142, R76, R60, R12 ;  /* 0x0000003c4c8e722b */ /* 0x000fc4000000000c */
[----:B------:R-:W-:Y:S02]  /*4c00*/  DFMA R12, R94, R136, R128 ;  /* 0x000000885e0c722b */ /* 0x000fe40000000080 */
[----:B------:R-:W-:Y:S02]  /*4c10*/  DMUL R24, R34, R26 ;  /* 0x0000001a22187228 */ /* 0x000fe40000000000 */
[----:B------:R-:W-:Y:S02]  /*4c20*/  DMUL R10, R104, R140 ;  /* 0x0000008c680a7228 */ /* 0x000fe40000000000 */
[----:B------:R-:W-:Y:S02]  /*4c30*/  DMUL R14, R102, R142 ;  /* 0x0000008e660e7228 */ /* 0x000fe40000000000 */
[----:B------:R-:W-:Y:S02]  /*4c40*/  DADD R146, -R146, R12 ;  /* 0x0000000092927229 */ /* 0x000fe4000000010c */
[----:B------:R-:W-:-:S02]  /*4c50*/  DFMA R32, -R28, R24, R34 ;  /* 0x000000181c20722b */ /* 0x000fc40000000122 */
[----:B------:R-:W-:Y:S02]  /*4c60*/  DFMA R48, R98, R48, -R10 ;  /* 0x000000306230722b */ /* 0x000fe4000000080a */
[----:B------:R-:W-:Y:S02]  /*4c70*/  DFMA R148, R94, R148, -R14 ;  /* 0x000000945e94722b */ /* 0x000fe4000000080e */
[----:B------:R-:W-:Y:S02]  /*4c80*/  DMUL R174, R96, R20 ;  /* 0x0000001460ae7228 */ /* 0x000fe40000000000 */
[----:B------:R-:W-:Y:S02]  /*4c90*/  DFMA R8, R26, R32, R24 ;  /* 0x000000201a08722b */ /* 0x000fe40000000018 */
[----:B------:R-:W-:Y:S02]  /*4ca0*/  DMUL R172, R76, R30 ;  /* 0x0000001e4cac7228 */ /* 0x000fe40000000000 */
[----:B------:R-:W-:-:S02]  /*4cb0*/  DFMA R152, R98, R70, -R152 ;  /* 0x000000466298722b */ /* 0x000fc40000000898 */
[----:B------:R-:W-:Y:S02]  /*4cc0*/  DFMA R158, R94, R60, -R158 ;  /* 0x0000003c5e9e722b */ /* 0x000fe4000000089e */
[----:B------:R-:W-:Y:S02]  /*4cd0*/  DFMA R162, -R104, R70, R162 ;  /* 0x0000004668a2722b */ /* 0x000fe400000001a2 */
[----:B------:R-:W-:Y:S01]  /*4ce0*/  FFMA R0, RZ, R29, R9 ;  /* 0x0000001dff007223 */ /* 0x000fe20000000009 */
[C-C-:B------:R-:W-:Y:S02]  /*4cf0*/  DFMA R24, -R102.reuse, R74, R154.reuse ;  /* 0x0000004a6618722b */ /* 0x140fe4000000019a */
[----:B------:R-:W-:Y:S02]  /*4d00*/  DFMA R26, -R102, R60, R154 ;  /* 0x0000003c661a722b */ /* 0x000fe4000000019a */
        /* <DEDUP_REMOVED lines=10> */
.L_x_59:
[----:B------:R-:W-:Y:S05]  /*4db0*/  BSYNC.RECONVERGENT B1 ;  /* 0x0000000000017941 */ /* 0x000fea0003800200 */
.L_x_58:
[----:B------:R-:W0:Y:S01]  /*4dc0*/  MUFU.RCP64H R13, R29 ;  /* 0x0000001d000d7308 */ /* 0x000e220000001800 */
[----:B------:R-:W-:Y:S01]  /*4dd0*/  MOV R12, 0x1 ;  /* 0x00000001000c7802 */ /* 0x000fe20000000f00 */
[----:B------:R-:W-:Y:S01]  /*4de0*/  DMUL R10, R72, R80 ;  /* 0x00000050480a7228 */ /* 0x000fe20000000000 */
[----:B------:R-:W-:Y:S07]  /*4df0*/  BSSY.RECONVERGENT B1, `(.L_x_60) ;  /* 0x0000017000017945 */ /* 0x000fee0003800200 */
[----:B------:R-:W-:-:S02]  /*4e00*/  DFMA R10, R74, R78, -R10 ;  /* 0x0000004e4a0a722b */ /* 0x000fc4000000080a */
[----:B0-----:R-:W-:-:S06]  /*4e10*/  DFMA R14, -R28, R12, 1 ;  /* 0x3ff000001c0e742b */ /* 0x001fcc000000010c */
[----:B------:R-:W-:Y:S02]  /*4e20*/  DADD R10, R150, R10 ;  /* 0x00000000960a7229 */ /* 0x000fe4000000000a */
[----:B------:R-:W-:-:S06]  /*4e30*/  DFMA R14, R14, R14, R14 ;  /* 0x0000000e0e0e722b */ /* 0x000fcc000000000e */
[----:B------:R-:W-:Y:S02]  /*4e40*/  DADD R32, -R156, R10 ;  /* 0x000000009c207229 */ /* 0x000fe4000000010a */
[----:B------:R-:W-:-:S08]  /*4e50*/  DFMA R14, R12, R14, R12 ;  /* 0x0000000e0c0e722b */ /* 0x000fd0000000000c */
[----:B------:R-:W-:Y:S01]  /*4e60*/  FSETP.GEU.AND P2, PT, |R33|, 6.5827683646048100446e-37, PT ;  /* 0x036000002100780b */ /* 0x000fe20003f4e200 */
        /* <DEDUP_REMOVED lines=15> */
.L_x_61:
[----:B------:R-:W-:Y:S05]  /*4f60*/  BSYNC.RECONVERGENT B1 ;  /* 0x0000000000017941 */ /* 0x000fea0003800200 */
.L_x_60:
[----:B------:R-:W0:Y:S01]  /*4f70*/  MUFU.RCP64H R15, R29 ;  /* 0x0000001d000f7308 */ /* 0x000e220000001800 */
[----:B------:R-:W-:Y:S01]  /*4f80*/  IMAD.MOV.U32 R14, RZ, RZ, 0x1 ;  /* 0x00000001ff0e7424 */ /* 0x000fe200078e00ff */
[----:B------:R-:W-:Y:S01]  /*4f90*/  DMUL R12, R70, R80 ;  /* 0x00000050460c7228 */ /* 0x000fe20000000000 */
[----:B------:R-:W-:Y:S07]  /*4fa0*/  BSSY.RECONVERGENT B1, `(.L_x_62) ;  /* 0x0000017000017945 */ /* 0x000fee0003800200 */
[----:B------:R-:W-:-:S02]  /*4fb0*/  DFMA R12, R60, R78, -R12 ;  /* 0x0000004e3c0c722b */ /* 0x000fc4000000080c */
[----:B0-----:R-:W-:-:S06]  /*4fc0*/  DFMA R32, -R28, R14, 1 ;  /* 0x3ff000001c20742b */ /* 0x001fcc000000010e */
[----:B------:R-:W-:Y:S02]  /*4fd0*/  DADD R12, R152, R12 ;  /* 0x00000000980c7229 */ /* 0x000fe4000000000c */
[----:B------:R-:W-:-:S08]  /*4fe0*/  DFMA R32, R32, R32, R32 ;  /* 0x000000202020722b */ /* 0x000fd00000000020 */
[----:B------:R-:W-:Y:S02]  /*4ff0*/  DFMA R14, R14, R32, R14 ;  /* 0x000000200e0e722b */ /* 0x000fe4000000000e */
[----:B------:R-:W-:-:S06]  /*5000*/  DADD R32, -R158, R12 ;  /* 0x000000009e207229 */ /* 0x000fcc000000010c */
[----:B------:R-:W-:-:S04]  /*5010*/  DFMA R34, -R28, R14, 1 ;  /* 0x3ff000001c22742b */ /* 0x000fc8000000010e */
[----:B------:R-:W-:-:S04]  /*5020*/  FSETP.GEU.AND P2, PT, |R33|, 6.5827683646048100446e-37, PT ;  /* 0x036000002100780b */ /* 0x000fc80003f4e200 */
        /* <DEDUP_REMOVED lines=14> */
.L_x_63:
[----:B------:R-:W-:Y:S05]  /*5110*/  BSYNC.RECONVERGENT B1 ;  /* 0x0000000000017941 */ /* 0x000fea0003800200 */
.L_x_62:
[--C-:B------:R-:W-:Y:S01]  /*5120*/  DADD R164, R80, -R6.reuse ;  /* 0x0000000050a47229 */ /* 0x100fe20000000806 */
[----:B------:R-:W-:Y:S01]  /*5130*/  MOV R14, 0x1 ;  /* 0x00000001000e7802 */ /* 0x000fe20000000f00 */
[----:B------:R-:W-:Y:S01]  /*5140*/  BSSY.RECONVERGENT B1, `(.L_x_64) ;  /* 0x0000017000017945 */ /* 0x000fe20003800200 */
[----:B------:R-:W-:Y:S01]  /*5150*/  FSETP.GEU.AND P2, PT, |R19|, 6.5827683646048100446e-37, PT ;  /* 0x036000001300780b */ /* 0x000fe20003f4e200 */
[----:B------:R-:W-:Y:S02]  /*5160*/  DADD R166, R78, -R6 ;  /* 0x000000004ea67229 */ /* 0x000fe40000000806 */
        /* <DEDUP_REMOVED lines=20> */
.L_x_65:
[----:B------:R-:W-:Y:S05]  /*52b0*/  BSYNC.RECONVERGENT B1 ;  /* 0x0000000000017941 */ /* 0x000fea0003800200 */
.L_x_64:
[----:B------:R-:W0:Y:S01]  /*52c0*/  MUFU.RCP64H R19, R167 ;  /* 0x000000a700137308 */ /* 0x000e220000001800 */
[----:B------:R-:W-:Y:S01]  /*52d0*/  IMAD.MOV.U32 R18, RZ, RZ, 0x1 ;  /* 0x00000001ff127424 */ /* 0x000fe200078e00ff */
[----:B------:R-:W-:Y:S01]  /*52e0*/  FSETP.GEU.AND P2, PT, |R23|, 6.5827683646048100446e-37, PT ;  /* 0x036000001700780b */ /* 0x000fe20003f4e200 */
[----:B------:R-:W-:Y:S04]  /*52f0*/  BSSY.RECONVERGENT B1, `(.L_x_66) ;  /* 0x0000014000017945 */ /* 0x000fe80003800200 */
        /* <DEDUP_REMOVED lines=14> */
[----:B------:R-:W-:Y:S02]  /*53e0*/  IMAD.MOV.U32 R34, RZ, RZ, R166 ;  /* 0x000000ffff227224 */ /* 0x000fe400078e00a6 */
[----:B------:R-:W-:-:S07]  /*53f0*/  IMAD.MOV.U32 R3, RZ, RZ, R167 ;  /* 0x000000ffff037224 */ /* 0x000fce00078e00a7 */
[----:B------:R-:W-:Y:S05]  /*5400*/  CALL.REL.NOINC `($__internal_1_$__cuda_sm20_div_rn_f64_full) ;  /* 0x0000013000387944 */ /* 0x000fea0003c00000 */
[----:B------:R-:W-:Y:S01]  /*5410*/  MOV R18, R32 ;  /* 0x0000002000127202 */ /* 0x000fe20000000f00 */
[----:B------:R-:W-:-:S07]  /*5420*/  IMAD.MOV.U32 R19, RZ, RZ, R33 ;  /* 0x000000ffff137224 */ /* 0x000fce00078e0021 */
.L_x_67:
[----:B------:R-:W-:Y:S05]  /*5430*/  BSYNC.RECONVERGENT B1 ;  /* 0x0000000000017941 */ /* 0x000fea0003800200 */
.L_x_66:
[----:B------:R-:W0:Y:S01]  /*5440*/  MUFU.RCP64H R23, R29 ;  /* 0x0000001d00177308 */ /* 0x000e220000001800 */
[----:B------:R-:W-:Y:S01]  /*5450*/  IMAD.MOV.U32 R22, RZ, RZ, 0x1 ;  /* 0x00000001ff167424 */ /* 0x000fe200078e00ff */
[----:B------:R-:W-:Y:S01]  /*5460*/  DMUL R168, R78, R30 ;  /* 0x0000001e4ea87228 */ /* 0x000fe20000000000 */
[----:B------:R-:W-:Y:S01]  /*5470*/  BSSY.RECONVERGENT B1, `(.L_x_68) ;  /* 0x0000018000017945 */ /* 0x000fe20003800200 */
[----:B------:R-:W-:-:S08]  /*5480*/  DMUL R170, R80, R20 ;  /* 0x0000001450aa7228 */ /* 0x000fd00000000000 */
[----:B------:R-:W-:Y:S02]  /*5490*/  DADD R20, R168, -R170 ;  /* 0x00000000a8147229 */ /* 0x000fe400000008aa */
        /* <DEDUP_REMOVED lines=21> */
.L_x_69:
[----:B------:R-:W-:Y:S05]  /*55f0*/  BSYNC.RECONVERGENT B1 ;  /* 0x0000000000017941 */ /* 0x000fea0003800200 */
.L_x_68:
[----:B------:R-:W0:Y:S01]  /*5600*/  MUFU.RCP64H R31, R29 ;  /* 0x0000001d001f7308 */ /* 0x000e220000001800 */
[----:B------:R-:W-:Y:S01]  /*5610*/  MOV R30, 0x1 ;  /* 0x00000001001e7802 */ /* 0x000fe20000000f00 */
        /* <DEDUP_REMOVED lines=24> */
.L_x_71:
[----:B------:R-:W-:Y:S05]  /*57a0*/  BSYNC.RECONVERGENT B1 ;  /* 0x0000000000017941 */ /* 0x000fea0003800200 */
.L_x_70:
[----:B------:R-:W0:Y:S01]  /*57b0*/  MUFU.RCP64H R33, R29 ;  /* 0x0000001d00217308 */ /* 0x000e220000001800 */
[----:B------:R-:W-:Y:S01]  /*57c0*/  IMAD.MOV.U32 R32, RZ, RZ, 0x1 ;  /* 0x00000001ff207424 */ /* 0x000fe200078e00ff */
[----:B------:R-:W-:Y:S01]  /*57d0*/  DMUL R172, R78, R172 ;  /* 0x000000ac4eac7228 */ /* 0x000fe20000000000 */
[----:B------:R-:W-:Y:S01]  /*57e0*/  BSSY.RECONVERGENT B1, `(.L_x_72) ;  /* 0x0000019000017945 */ /* 0x000fe20003800200 */
[----:B------:R-:W-:-:S03]  /*57f0*/  DMUL R174, R80, R174 ;  /* 0x000000ae50ae7228 */ /* 0x000fc60000000000 */
[----:B0-----:R-:W-:-:S08]  /*5800*/  DFMA R30, -R28, R32, 1 ;  /* 0x3ff000001c1e742b */ /* 0x001fd00000000120 */
[----:B------:R-:W-:Y:S02]  /*5810*/  DFMA R34, R30, R30, R30 ;  /* 0x0000001e1e22722b */ /* 0x000fe4000000001e */
[----:B------:R-:W-:-:S06]  /*5820*/  DADD R30, R172, -R174 ;  /* 0x00000000ac1e7229 */ /* 0x000fcc00000008ae */
[----:B------:R-:W-:Y:S02]  /*5830*/  DFMA R56, R32, R34, R32 ;  /* 0x000000222038722b */ /* 0x000fe40000000020 */
[----:B------:R-:W-:-:S06]  /*5840*/  DADD R32, R160, R30 ;  /* 0x00000000a0207229 */ /* 0x000fcc000000001e */
[----:B------:R-:W-:Y:S02]  /*5850*/  DFMA R62, -R28, R56, 1 ;  /* 0x3ff000001c3e742b */ /* 0x000fe40000000138 */
[----:B------:R-:W-:-:S06]  /*5860*/  DADD R34, -R24, R32 ;  /* 0x0000000018227229 */ /* 0x000fcc0000000120 */
[----:B------:R-:W-:-:S04]  /*5870*/  DFMA R62, R56, R62, R56 ;  /* 0x0000003e383e722b */ /* 0x000fc80000000038 */
[----:B------:R-:W-:-:S04]  /*5880*/  FSETP.GEU.AND P2, PT, |R35|, 6.5827683646048100446e-37, PT ;  /* 0x036000002300780b */ /* 0x000fc80003f4e200 */
        /* <DEDUP_REMOVED lines=12> */
[----:B------:R-:W-:Y:S01]  /*5950*/  IMAD.MOV.U32 R24, RZ, RZ, R32 ;  /* 0x000000ffff187224 */ /* 0x000fe200078e0020 */
[----:B------:R-:W-:-:S07]  /*5960*/  MOV R25, R33 ;  /* 0x0000002100197202 */ /* 0x000fce0000000f00 */
.L_x_73:
[----:B------:R-:W-:Y:S05]  /*5970*/  BSYNC.RECONVERGENT B1 ;  /* 0x0000000000017941 */ /* 0x000fea0003800200 */
.L_x_72:
[----:B------:R-:W0:Y:S01]  /*5980*/  MUFU.RCP64H R33, R29 ;  /* 0x0000001d00217308 */ /* 0x000e220000001800 */
[----:B------:R-:W-:Y:S01]  /*5990*/  IMAD.MOV.U32 R32, RZ, RZ, 0x1 ;  /* 0x00000001ff207424 */ /* 0x000fe200078e00ff */
[----:B------:R-:W-:Y:S01]  /*59a0*/  DADD R30, R162, R30 ;  /* 0x00000000a21e7229 */ /* 0x000fe2000000001e */
[----:B------:R-:W-:Y:S04]  /*59b0*/  BSSY.RECONVERGENT B1, `(.L_x_74) ;  /* 0x0000015000017945 */ /* 0x000fe80003800200 */
[----:B0-----:R-:W-:-:S08]  /*59c0*/  DFMA R34, -R28, R32, 1 ;  /* 0x3ff000001c22742b */ /* 0x001fd00000000120 */
        /* <DEDUP_REMOVED lines=19> */
.L_x_75:
[----:B------:R-:W-:Y:S05]  /*5b00*/  BSYNC.RECONVERGENT B1 ;  /* 0x0000000000017941 */ /* 0x000fea0003800200 */
.L_x_74:
[----:B------:R-:W0:Y:S01]  /*5b10*/  MUFU.RCP64H R29, R21 ;  /* 0x00000015001d7308 */ /* 0x000e220000001800 */
[----:B------:R-:W-:Y:S01]  /*5b20*/  IMAD.MOV.U32 R28, RZ, RZ, 0x1 ;  /* 0x00000001ff1c7424 */ /* 0x000fe200078e00ff */
[----:B------:R-:W-:Y:S01]  /*5b30*/  DADD R32, -R98, R6 ;  /* 0x0000000062207229 */ /* 0x000fe20000000106 */
[----:B------:R-:W-:Y:S01]  /*5b40*/  FSETP.GEU.AND P2, PT, |R25|, 6.5827683646048100446e-37, PT ;  /* 0x036000001900780b */ /* 0x000fe20003f4e200 */
[----:B------:R-:W-:Y:S06]  /*5b50*/  BSSY.RECONVERGENT B1, `(.L_x_76) ;  /* 0x0000019000017945 */ /* 0x000fec0003800200 */
[----:B------:R-:W-:-:S02]  /*5b60*/  DFMA R32, R126, R32, R130 ;  /* 0x000000207e20722b */ /* 0x000fc40000000082 */
[----:B0-----:R-:W-:-:S08]  /*5b70*/  DFMA R30, R28, -R20, 1 ;  /* 0x3ff000001c1e742b */ /* 0x001fd00000000814 */
[----:B------:R-:W-:-:S08]  /*5b80*/  DFMA R30, R30, R30, R30 ;  /* 0x0000001e1e1e722b */ /* 0x000fd0000000001e */
[----:B------:R-:W-:-:S08]  /*5b90*/  DFMA R30, R28, R30, R28 ;  /* 0x0000001e1c1e722b */ /* 0x000fd0000000001c */
[----:B------:R-:W-:-:S08]  /*5ba0*/  DFMA R28, R30, -R20, 1 ;  /* 0x3ff000001e1c742b */ /* 0x000fd00000000814 */
[----:B------:R-:W-:Y:S02]  /*5bb0*/  DFMA R34, R30, R28, R30 ;  /* 0x0000001c1e22722b */ /* 0x000fe4000000001e */
[----:B------:R-:W-:-:S06]  /*5bc0*/  DADD R28, -R94, R6 ;  /* 0x000000005e1c7229 */ /* 0x000fcc0000000106 */
[----:B------:R-:W-:Y:S02]  /*5bd0*/  DMUL R56, R34, R24 ;  /* 0x0000001822387228 */ /* 0x000fe40000000000 */
[----:B------:R-:W-:-:S06]  /*5be0*/  DFMA R30, R124, R28, R128 ;  /* 0x0000001c7c1e722b */ /* 0x000fcc0000000080 */
[----:B------:R-:W-:Y:S02]  /*5bf0*/  DFMA R62, R56, -R20, R24 ;  /* 0x80000014383e722b */ /* 0x000fe40000000018 */
[----:B------:R-:W-:-:S06]  /*5c00*/  DADD R30, R30, R32 ;  /* 0x000000001e1e7229 */ /* 0x000fcc0000000020 */
[----:B------:R-:W-:Y:S02]  /*5c10*/  DFMA R28, R34, R62, R56 ;  /* 0x0000003e221c722b */ /* 0x000fe40000000038 */
[----:B------:R-:W-:-:S08]  /*5c20*/  DMUL R178, R30, 0.5 ;  /* 0x3fe000001eb27828 */ /* 0x000fd00000000000 */
        /* <DEDUP_REMOVED lines=11> */
.L_x_77:
[----:B------:R-:W-:Y:S05]  /*5ce0*/  BSYNC.RECONVERGENT B1 ;  /* 0x0000000000017941 */ /* 0x000fea0003800200 */
.L_x_76:
[----:B------:R-:W0:Y:S01]  /*5cf0*/  MUFU.RCP64H R31, R21 ;  /* 0x00000015001f7308 */ /* 0x000e220000001800 */
[----:B------:R-:W-:Y:S01]  /*5d00*/  IMAD.MOV.U32 R30, RZ, RZ, 0x1 ;  /* 0x00000001ff1e7424 */ /* 0x000fe200078e00ff */
[----:B------:R-:W-:Y:S01]  /*5d10*/  FSETP.GEU.AND P2, PT, |R27|, 6.5827683646048100446e-37, PT ;  /* 0x036000001b00780b */ /* 0x000fe20003f4e200 */
[----:B------:R-:W-:Y:S04]  /*5d20*/  BSSY.RECONVERGENT B1, `(.L_x_78) ;  /* 0x0000014000017945 */ /* 0x000fe80003800200 */
        /* <DEDUP_REMOVED lines=19> */
.L_x_79:
[----:B------:R-:W-:Y:S05]  /*5e60*/  BSYNC.RECONVERGENT B1 ;  /* 0x0000000000017941 */ /* 0x000fea0003800200 */
.L_x_78:
[----:B------:R-:W0:Y:S01]  /*5e70*/  MUFU.RCP64H R33, R21 ;  /* 0x0000001500217308 */ /* 0x000e220000001800 */
[----:B------:R-:W-:Y:S01]  /*5e80*/  IMAD.MOV.U32 R32, RZ, RZ, 0x1 ;  /* 0x00000001ff207424 */ /* 0x000fe200078e00ff */
[----:B------:R-:W-:Y:S01]  /*5e90*/  DMUL R24, R24, R10 ;  /* 0x0000000a18187228 */ /* 0x000fe20000000000 */
[----:B------:R-:W-:Y:S07]  /*5ea0*/  BSSY.RECONVERGENT B1, `(.L_x_80) ;  /* 0x0000016000017945 */ /* 0x000fee0003800200 */
[----:B------:R-:W-:-:S02]  /*5eb0*/  DFMA R24, R22, R8, R24 ;  /* 0x000000081618722b */ /* 0x000fc40000000018 */
[----:B0-----:R-:W-:-:S08]  /*5ec0*/  DFMA R34, R32, -R20, 1 ;  /* 0x3ff000002022742b */ /* 0x001fd00000000814 */
[----:B------:R-:W-:-:S08]  /*5ed0*/  DFMA R34, R34, R34, R34 ;  /* 0x000000222222722b */ /* 0x000fd00000000022 */
[----:B------:R-:W-:Y:S02]  /*5ee0*/  DFMA R34, R32, R34, R32 ;  /* 0x000000222022722b */ /* 0x000fe40000000020 */
[----:B------:R-:W-:-:S06]  /*5ef0*/  DFMA R32, R26, R12, R24 ;  /* 0x0000000c1a20722b */ /* 0x000fcc0000000018 */
[----:B------:R-:W-:-:S04]  /*5f00*/  DFMA R22, R34, -R20, 1 ;  /* 0x3ff000002216742b */ /* 0x000fc80000000814 */
[----:B------:R-:W-:-:S04]  /*5f10*/  FSETP.GEU.AND P2, PT, |R33|, 6.5827683646048100446e-37, PT ;  /* 0x036000002100780b */ /* 0x000fc80003f4e200 */
        /* <DEDUP_REMOVED lines=14> */
.L_x_81:
[----:B------:R-:W-:Y:S05]  /*6000*/  BSYNC.RECONVERGENT B1 ;  /* 0x0000000000017941 */ /* 0x000fea0003800200 */
.L_x_80:
[----:B------:R-:W0:Y:S01]  /*6010*/  MUFU.RCP64H R21, R167 ;  /* 0x000000a700157308 */ /* 0x000e220000001800 */
[----:B------:R-:W-:Y:S01]  /*6020*/  IMAD.MOV.U32 R20, RZ, RZ, 0x1 ;  /* 0x00000001ff147424 */ /* 0x000fe200078e00ff */
[----:B------:R-:W-:Y:S01]  /*6030*/  DMUL R178, R178, R6 ;  /* 0x00000006b2b27228 */ /* 0x000fe20000000000 */
[----:B------:R-:W-:Y:S01]  /*6040*/  BSSY.RECONVERGENT B1, `(.L_x_82) ;  /* 0x0000016000017945 */ /* 0x000fe20003800200 */
[----:B------:R-:W-:-:S06]  /*6050*/  DADD R142, R142, -R22 ;  /* 0x000000008e8e7229 */ /* 0x000fcc0000000816 */
[----:B------:R-:W-:Y:S02]  /*6060*/  DFMA R128, -R94, R128, R178 ;  /* 0x000000805e80722b */ /* 0x000fe400000001b2 */
[----:B0-----:R-:W-:-:S06]  /*6070*/  DFMA R24, -R166, R20, 1 ;  /* 0x3ff00000a618742b */ /* 0x001fcc0000000114 */
[----:B------:R-:W-:Y:S02]  /*6080*/  DFMA R128, R142, R8, R128 ;  /* 0x000000088e80722b */ /* 0x000fe40000000080 */
        /* <DEDUP_REMOVED lines=17> */
.L_x_83:
[----:B------:R-:W-:Y:S05]  /*61a0*/  BSYNC.RECONVERGENT B1 ;  /* 0x0000000000017941 */ /* 0x000fea0003800200 */
.L_x_82:
[----:B------:R-:W0:Y:S01]  /*61b0*/  MUFU.RCP64H R21, R165 ;  /* 0x000000a500157308 */ /* 0x000e220000001800 */
[----:B------:R-:W-:Y:S01]  /*61c0*/  MOV R20, 0x1 ;  /* 0x0000000100147802 */ /* 0x000fe20000000f00 */
[----:B------:R-:W-:Y:S01]  /*61d0*/  DFMA R130, -R98, R130, R178 ;  /* 0x000000826282722b */ /* 0x000fe200000001b2 */
[----:B------:R-:W-:Y:S01]  /*61e0*/  BSSY.RECONVERGENT B1, `(.L_x_84) ;  /* 0x0000018000017945 */ /* 0x000fe20003800200 */
[----:B------:R-:W-:Y:S02]  /*61f0*/  DADD R22, R140, -R22 ;  /* 0x000000008c167229 */ /* 0x000fe40000000816 */
[----:B------:R-:W-:-:S06]  /*6200*/  DFMA R18, R138, R18, R32 ;  /* 0x000000128a12722b */ /* 0x000fcc0000000020 */
[----:B------:R-:W-:Y:S02]  /*6210*/  DFMA R22, R22, R8, R130 ;  /* 0x000000081616722b */ /* 0x000fe40000000082 */
[----:B0-----:R-:W-:-:S08]  /*6220*/  DFMA R24, -R164, R20, 1 ;  /* 0x3ff00000a418742b */ /* 0x001fd00000000114 */
[----:B------:R-:W-:Y:S01]  /*6230*/  FSETP.GEU.AND P2, PT, |R23|, 6.5827683646048100446e-37, PT ;  /* 0x036000001700780b */ /* 0x000fe20003f4e200 */
        /* <DEDUP_REMOVED lines=18> */
.L_x_85:
[----:B------:R-:W-:Y:S05]  /*6360*/  BSYNC.RECONVERGENT B1 ;  /* 0x0000000000017941 */ /* 0x000fea0003800200 */
.L_x_84:
[----:B------:R-:W-:Y:S01]  /*6370*/  DSETP.GE.AND P1, PT, R80, RZ, PT ;  /* 0x000000ff5000722a */ /* 0x000fe20003f26000 */
[----:B------:R-:W-:Y:S01]  /*6380*/  BSSY.RECONVERGENT B1, `(.L_x_86) ;  /* 0x0000070000017945 */ /* 0x000fe20003800200 */
[----:B------:R-:W-:-:S12]  /*6390*/  DFMA R14, R134, R14, R8 ;  /* 0x0000000e860e722b */ /* 0x000fd80000000008 */
[----:B------:R-:W-:Y:S05]  /*63a0*/  @P1 BRA `(.L_x_87) ;  /* 0x0000000400b41947 */ /* 0x000fea0003800000 */
[----:B------:R-:W-:-:S06]  /*63b0*/  DSETP.GE.AND P1, PT, R6, RZ, PT ;  /* 0x000000ff0600722a */ /* 0x000fcc0003f26000 */
[----:B------:R-:W-:-:S14]  /*63c0*/  DSETP.GEU.OR P1, PT, R80, RZ, !P1 ;  /* 0x000000ff5000722a */ /* 0x000fdc0004f2e400 */
[----:B------:R-:W-:Y:S05]  /*63d0*/  @P1 BRA `(.L_x_88) ;  /* 0x0000000000c01947 */ /* 0x000fea0003800000 */
[----:B------:R-:W-:Y:S01]  /*63e0*/  DADD R34, R80, -R6 ;  /* 0x0000000050227229 */ /* 0x000fe20000000806 */
[----:B------:R-:W-:Y:S01]  /*63f0*/  IMAD.MOV.U32 R8, RZ, RZ, 0x1 ;  /* 0x00000001ff087424 */ /* 0x000fe200078e00ff */
[----:B------:R-:W-:Y:S01]  /*6400*/  FSETP.GEU.AND P2, PT, |R127|, 6.5827683646048100446e-37, PT ;  /* 0x036000007f00780b */ /* 0x000fe20003f4e200 */
[----:B------:R-:W-:Y:S03]  /*6410*/  BSSY.RECONVERGENT B2, `(.L_x_89) ;  /* 0x0000012000027945 */ /* 0x000fe60003800200 */
        /* <DEDUP_REMOVED lines=17> */
.L_x_90:
[----:B------:R-:W-:Y:S05]  /*6530*/  BSYNC.RECONVERGENT B2 ;  /* 0x0000000000027941 */ /* 0x000fea0003800200 */
.L_x_89:
[C---:B------:R-:W-:Y:S02]  /*6540*/  DMUL R8, R96.reuse, R50 ;  /* 0x0000003260087228 */ /* 0x040fe40000000000 */
[----:B------:R-:W-:Y:S02]  /*6550*/  DMUL R18, R96, R104 ;  /* 0x0000006860127228 */ /* 0x000fe40000000000 */
[----:B------:R-:W-:Y:S02]  /*6560*/  DFMA R48, R80, R14, R48 ;  /* 0x0000000e5030722b */ /* 0x000fe40000000030 */
[C---:B------:R-:W-:Y:S02]  /*6570*/  DMUL R6, R32.reuse, R6 ;  /* 0x0000000620067228 */ /* 0x040fe40000000000 */
[C---:B------:R-:W-:Y:S02]  /*6580*/  DMUL R28, R32.reuse, R28 ;  /* 0x0000001c201c7228 */ /* 0x040fe40000000000 */
[----:B------:R-:W-:-:S02]  /*6590*/  DMUL R30, R32, R30 ;  /* 0x0000001e201e7228 */ /* 0x000fc40000000000 */
[-C--:B------:R-:W-:Y:S02]  /*65a0*/  DFMA R14, -R104, R72.reuse, R8 ;  /* 0x00000048680e722b */ /* 0x080fe40000000108 */
[----:B------:R-:W-:Y:S02]  /*65b0*/  DFMA R20, R98, R72, -R18 ;  /* 0x000000486214722b */ /* 0x000fe40000000812 */
[-C--:B------:R-:W-:Y:S02]  /*65c0*/  DFMA R8, -R104, R70.reuse, R8 ;  /* 0x000000466808722b */ /* 0x080fe40000000108 */
[----:B------:R-:W-:Y:S02]  /*65d0*/  DFMA R18, R98, R70, -R18 ;  /* 0x000000466212722b */ /* 0x000fe40000000812 */
[C---:B------:R-:W-:Y:S02]  /*65e0*/  DFMA R32, R80.reuse, R32, R50 ;  /* 0x000000205020722b */ /* 0x040fe40000000032 */
[----:B------:R-:W-:-:S02]  /*65f0*/  DFMA R14, R80, R28, R14 ;  /* 0x0000001c500e722b */ /* 0x000fc4000000000e */
[C---:B------:R-:W-:Y:S02]  /*6600*/  DFMA R8, R80.reuse, R30, R8 ;  /* 0x0000001e5008722b */ /* 0x040fe40000000008 */
[C---:B------:R-:W-:Y:S02]  /*6610*/  DFMA R10, R80.reuse, R10, R20 ;  /* 0x0000000a500a722b */ /* 0x040fe40000000014 */
[----:B------:R-:W-:Y:S02]  /*6620*/  DFMA R12, R80, R12, R18 ;  /* 0x0000000c500c722b */ /* 0x000fe40000000012 */
[----:B------:R-:W-:Y:S02]  /*6630*/  DADD R32, -R170, R32 ;  /* 0x00000000aa207229 */ /* 0x000fe40000000120 */
[C---:B------:R-:W-:Y:S02]  /*6640*/  DFMA R6, R80.reuse, R6, R144 ;  /* 0x000000065006722b */ /* 0x040fe40000000090 */
[----:B------:R-:W-:-:S02]  /*6650*/  DFMA R48, -R80, R134, R48 ;  /* 0x000000865030722b */ /* 0x000fc40000000130 */
[C---:B------:R-:W-:Y:S02]  /*6660*/  DADD R160, -R174.reuse, R14 ;  /* 0x00000000aea07229 */ /* 0x040fe4000000010e */
[----:B------:R-:W-:Y:S02]  /*6670*/  DADD R162, -R174, R8 ;  /* 0x00000000aea27229 */ /* 0x000fe40000000108 */
[-C--:B------:R-:W-:Y:S02]  /*6680*/  DFMA R150, R72, -R80.reuse, R10 ;  /* 0x800000504896722b */ /* 0x080fe4000000000a */
[----:B------:R-:W-:Y:S02]  /*6690*/  DFMA R152, R70, -R80, R12 ;  /* 0x800000504698722b */ /* 0x000fe4000000000c */
[----:B------:R-:W-:Y:S01]  /*66a0*/  DFMA R144, -R80, R50, R6 ;  /* 0x000000325090722b */ /* 0x000fe20000000106 */
[----:B------:R-:W-:Y:S01]  /*66b0*/  IMAD.MOV.U32 R50, RZ, RZ, R32 ;  /* 0x000000ffff327224 */ /* 0x000fe200078e0020 */
[----:B------:R-:W-:Y:S01]  /*66c0*/  MOV R51, R33 ;  /* 0x0000002100337202 */ /* 0x000fe20000000f00 */
[----:B------:R-:W-:Y:S08]  /*66d0*/  BRA `(.L_x_87) ;  /* 0x0000000000e87947 */ /* 0x000ff00003800000 */
.L_x_88:
[----:B------:R-:W-:Y:S01]  /*66e0*/  DSETP.GEU.AND P1, PT, R6, RZ, PT ;  /* 0x000000ff0600722a */ /* 0x000fe20003f2e000 */
[----:B------:R-:W-:Y:S01]  /*66f0*/  IMAD.MOV.U32 R152, RZ, RZ, R158 ;  /* 0x000000ffff987224 */ /* 0x000fe200078e009e */
[C---:B------:R-:W-:Y:S01]  /*6700*/  DMUL R8, R102.reuse, R74 ;  /* 0x0000004a66087228 */ /* 0x040fe20000000000 */
[----:B------:R-:W-:Y:S01]  /*6710*/  IMAD.MOV.U32 R153, RZ, RZ, R159 ;  /* 0x000000ffff997224 */ /* 0x000fe200078e009f */
[----:B------:R-:W-:Y:S01]  /*6720*/  DMUL R14, R102, R60 ;  /* 0x0000003c660e7228 */ /* 0x000fe20000000000 */
[----:B------:R-:W-:Y:S01]  /*6730*/  IMAD.MOV.U32 R150, RZ, RZ, R156 ;  /* 0x000000ffff967224 */ /* 0x000fe200078e009c */
[----:B------:R-:W-:Y:S01]  /*6740*/  DSETP.LEU.OR P1, PT, R78, RZ, P1 ;  /* 0x000000ff4e00722a */ /* 0x000fe20000f2b400 */
[----:B------:R-:W-:Y:S01]  /*6750*/  MOV R151, R157 ;  /* 0x0000009d00977202 */ /* 0x000fe20000000f00 */
[----:B------:R-:W-:Y:S01]  /*6760*/  IMAD.MOV.U32 R48, RZ, RZ, R148 ;  /* 0x000000ffff307224 */ /* 0x000fe200078e0094 */
[----:B------:R-:W-:Y:S01]  /*6770*/  MOV R145, R147 ;  /* 0x0000009300917202 */ /* 0x000fe20000000f00 */
[C---:B------:R-:W-:Y:S01]  /*6780*/  DADD R160, R154.reuse, -R8 ;  /* 0x000000009aa07229 */ /* 0x040fe20000000808 */
[----:B------:R-:W-:Y:S01]  /*6790*/  IMAD.MOV.U32 R49, RZ, RZ, R149 ;  /* 0x000000ffff317224 */ /* 0x000fe200078e0095 */
[----:B------:R-:W-:Y:S01]  /*67a0*/  DADD R162, R154, -R14 ;  /* 0x000000009aa27229 */ /* 0x000fe2000000080e */
[----:B------:R-:W-:-:S02]  /*67b0*/  IMAD.MOV.U32 R144, RZ, RZ, R146 ;  /* 0x000000ffff907224 */ /* 0x000fc400078e0092 */
[----:B------:R-:W-:Y:S02]  /*67c0*/  IMAD.MOV.U32 R50, RZ, RZ, R136 ;  /* 0x000000ffff327224 */ /* 0x000fe400078e0088 */
[----:B------:R-:W-:-:S03]  /*67d0*/  IMAD.MOV.U32 R51, RZ, RZ, R137 ;  /* 0x000000ffff337224 */ /* 0x000fc600078e0089 */
[----:B------:R-:W-:Y:S05]  /*67e0*/  @P1 BRA `(.L_x_87) ;  /* 0x0000000000a41947 */ /* 0x000fea0003800000 */
        /* <DEDUP_REMOVED lines=21> */
.L_x_92:
[----:B------:R-:W-:Y:S05]  /*6940*/  BSYNC.RECONVERGENT B2 ;  /* 0x0000000000027941 */ /* 0x000fea0003800200 */
.L_x_91:
[C---:B------:R-:W-:Y:S02]  /*6950*/  DADD R8, R154.reuse, -R8 ;  /* 0x000000009a087229 */ /* 0x040fe40000000808 */
[----:B------:R-:W-:Y:S02]  /*6960*/  DADD R14, R154, -R14 ;  /* 0x000000009a0e7229 */ /* 0x000fe4000000080e */
[C---:B------:R-:W-:Y:S02]  /*6970*/  DMUL R6, R32.reuse, R6 ;  /* 0x0000000620067228 */ /* 0x040fe40000000000 */
[C---:B------:R-:W-:Y:S02]  /*6980*/  DMUL R28, R32.reuse, R28 ;  /* 0x0000001c201c7228 */ /* 0x040fe40000000000 */
[----:B------:R-:W-:Y:S02]  /*6990*/  DMUL R30, R32, R30 ;  /* 0x0000001e201e7228 */ /* 0x000fe40000000000 */
[----:B------:R-:W-:-:S02]  /*69a0*/  DFMA R18, R78, R18, R148 ;  /* 0x000000124e12722b */ /* 0x000fc40000000094 */
[C---:B------:R-:W-:Y:S02]  /*69b0*/  DFMA R10, R78.reuse, R10, R156 ;  /* 0x0000000a4e0a722b */ /* 0x040fe4000000009c */
[C---:B------:R-:W-:Y:S02]  /*69c0*/  DFMA R32, R78.reuse, R32, R136 ;  /* 0x000000204e20722b */ /* 0x040fe40000000088 */
[C---:B------:R-:W-:Y:S02]  /*69d0*/  DFMA R6, R78.reuse, R6, R146 ;  /* 0x000000064e06722b */ /* 0x040fe40000000092 */
[C---:B------:R-:W-:Y:S02]  /*69e0*/  DFMA R28, R78.reuse, R28, R8 ;  /* 0x0000001c4e1c722b */ /* 0x040fe40000000008 */
[C---:B------:R-:W-:Y:S02]  /*69f0*/  DFMA R30, R78.reuse, R30, R14 ;  /* 0x0000001e4e1e722b */ /* 0x040fe4000000000e */
[----:B------:R-:W-:-:S02]  /*6a00*/  DFMA R12, R78, R12, R158 ;  /* 0x0000000c4e0c722b */ /* 0x000fc4000000009e */
[----:B------:R-:W-:Y:S02]  /*6a10*/  DADD R50, -R168, R32 ;  /* 0x00000000a8327229 */ /* 0x000fe40000000120 */
[C---:B------:R-:W-:Y:S02]  /*6a20*/  DFMA R48, -R78.reuse, R138, R18 ;  /* 0x0000008a4e30722b */ /* 0x040fe40000000112 */
[----:B------:R-:W-:Y:S02]  /*6a30*/  DFMA R144, -R78, R136, R6 ;  /* 0x000000884e90722b */ /* 0x000fe40000000106 */
[C---:B------:R-:W-:Y:S02]  /*6a40*/  DADD R160, -R172.reuse, R28 ;  /* 0x00000000aca07229 */ /* 0x040fe4000000011c */
[----:B------:R-:W-:Y:S02]  /*6a50*/  DADD R162, -R172, R30 ;  /* 0x00000000aca27229 */ /* 0x000fe4000000011e */
[----:B------:R-:W-:-:S02]  /*6a60*/  DFMA R150, R74, -R78, R10 ;  /* 0x8000004e4a96722b */ /* 0x000fc4000000000a */
[----:B------:R-:W-:-:S11]  /*6a70*/  DFMA R152, R60, -R78, R12 ;  /* 0x8000004e3c98722b */ /* 0x000fd6000000000c */
.L_x_87:
[----:B------:R-:W-:Y:S05]  /*6a80*/  BSYNC.RECONVERGENT B1 ;  /* 0x0000000000017941 */ /* 0x000fea0003800200 */
.L_x_86:
[----:B------:R-:W-:Y:S01]  /*6a90*/  DSETP.MAX.AND P1, P2, |R80|, |R78|, PT ;  /* 0x4000004e5000722a */ /* 0x000fe20003a2f200 */
[----:B------:R-:W-:Y:S01]  /*6aa0*/  IMAD.MOV.U32 R3, RZ, RZ, R79 ;  /* 0x000000ffff037224 */ /* 0x000fe200078e004f */
[----:B------:R-:W-:Y:S01]  /*6ab0*/  MOV R0, R81 ;  /* 0x0000005100007202 */ /* 0x000fe20000000f00 */
[----:B------:R-:W-:Y:S01]  /*6ac0*/  IMAD.MOV.U32 R6, RZ, RZ, 0x1 ;  /* 0x00000001ff067424 */ /* 0x000fe200078e00ff */
[----:B------:R-:W-:Y:S01]  /*6ad0*/  UMOV UR4, 0xd2f1a9fc ;  /* 0xd2f1a9fc00047882 */ /* 0x000fe20000000000 */
[----:B------:R-:W-:Y:S01]  /*6ae0*/  UMOV UR5, 0x3f30624d ;  /* 0x3f30624d00057882 */ /* 0x000fe20000000000 */
[----:B------:R-:W-:Y:S01]  /*6af0*/  FSEL R35, |R0|, |R3|, P1 ;  /* 0x4000000300237208 */ /* 0x000fe20000800200 */
[----:B------:R-:W-:Y:S01]  /*6b00*/  BSSY.RECONVERGENT B1, `(.L_x_93) ;  /* 0x000001f000017945 */ /* 0x000fe20003800200 */
[----:B------:R-:W-:Y:S01]  /*6b10*/  SEL R34, R80, R78, P1 ;  /* 0x0000004e50227207 */ /* 0x000fe20000800000 */
[----:B------:R-:W-:-:S05]  /*6b20*/  DFMA R80, RZ, R160, R144 ;  /* 0x000000a0ff50722b */ /* 0x000fca0000000090 */
[----:B------:R-:W-:-:S03]  /*6b30*/  @P2 LOP3.LUT R35, R3, 0x80000, RZ, 0xfc, !PT ;  /* 0x0008000003232812 */ /* 0x000fc600078efcff */
[----:B------:R-:W-:Y:S01]  /*6b40*/  DFMA R80, RZ, R162, R80 ;  /* 0x000000a2ff50722b */ /* 0x000fe20000000050 */
[----:B------:R-:W0:Y:S02]  /*6b50*/  MUFU.RCP64H R7, R35 ;  /* 0x0000002300077308 */ /* 0x000e240000001800 */
[----:B0-----:R-:W-:-:S08]  /*6b60*/  DFMA R8, -R34, R6, 1 ;  /* 0x3ff000002208742b */ /* 0x001fd00000000106 */
[----:B------:R-:W-:-:S08]  /*6b70*/  DFMA R8, R8, R8, R8 ;  /* 0x000000080808722b */ /* 0x000fd00000000008 */
[----:B------:R-:W-:-:S08]  /*6b80*/  DFMA R8, R6, R8, R6 ;  /* 0x000000080608722b */ /* 0x000fd00000000006 */
[----:B------:R-:W-:-:S08]  /*6b90*/  DFMA R6, -R34, R8, 1 ;  /* 0x3ff000002206742b */ /* 0x000fd00000000108 */
[----:B------:R-:W-:Y:S02]  /*6ba0*/  DFMA R10, R8, R6, R8 ;  /* 0x00000006080a722b */ /* 0x000fe40000000008 */
[----:B------:R-:W-:-:S06]  /*6bb0*/  DADD R6, -R104, R102 ;  /* 0x0000000068067229 */ /* 0x000fcc0000000166 */
[----:B------:R-:W-:Y:S02]  /*6bc0*/  DMUL R12, R10, UR4 ;  /* 0x000000040a0c7c28 */ /* 0x000fe40008000000 */
[----:B------:R-:W-:-:S06]  /*6bd0*/  DMUL R8, R34, R6 ;  /* 0x0000000622087228 */ /* 0x000fcc0000000000 */
[----:B------:R-:W-:Y:S01]  /*6be0*/  DFMA R14, -R34, R12, UR4 ;  /* 0x00000004220e7e2b */ /* 0x000fe2000800010c */
[----:B------:R-:W-:Y:S01]  /*6bf0*/  UMOV UR4, 0x91b4ef6a ;  /* 0x91b4ef6a00047882 */ /* 0x000fe20000000000 */
[----:B------:R-:W-:Y:S01]  /*6c00*/  DFMA R8, -RZ, R8, R150 ;  /* 0x00000008ff08722b */ /* 0x000fe20000000196 */
[----:B------:R-:W-:-:S05]  /*6c10*/  UMOV UR5, 0x400c5bf8 ;  /* 0x400c5bf800057882 */ /* 0x000fca0000000000 */
[----:B------:R-:W-:Y:S02]  /*6c20*/  DFMA R6, R10, R14, R12 ;  /* 0x0000000e0a06722b */ /* 0x000fe4000000000c */
[----:B------:R-:W-:-:S08]  /*6c30*/  DFMA R8, RZ, R152, R8 ;  /* 0x00000098ff08722b */ /* 0x000fd00000000008 */
[----:B------:R-:W-:Y:S01]  /*6c40*/  FFMA R0, RZ, R35, R7 ;  /* 0x00000023ff007223 */ /* 0x000fe20000000007 */
[----:B------:R-:W-:-:S04]  /*6c50*/  DMUL R78, R8, UR4 ;  /* 0x00000004084e7c28 */ /* 0x000fc80008000000 */
[----:B------:R-:W-:-:S13]  /*6c60*/  FSETP.GT.AND P1, PT, |R0|, 1.469367938527859385e-39, PT ;  /* 0x001000000000780b */ /* 0x000fda0003f24200 */
[----:B------:R-:W-:Y:S05]  /*6c70*/  @P1 BRA `(.L_x_94) ;  /* 0x00000000001c1947 */ /* 0x000fea0003800000 */
[----:B------:R-:W-:Y:S01]  /*6c80*/  IMAD.MOV.U32 R3, RZ, RZ, R35 ;  /* 0x000000ffff037224 */ /* 0x000fe200078e0023 */
[----:B------:R-:W-:Y:S01]  /*6c90*/  MOV R32, 0xd2f1a9fc ;  /* 0xd2f1a9fc00207802 */ /* 0x000fe20000000f00 */
[----:B------:R-:W-:Y:S01]  /*6ca0*/  IMAD.MOV.U32 R17, RZ, RZ, 0x3f30624d ;  /* 0x3f30624dff117424 */ /* 0x000fe200078e00ff */
[----:B------:R-:W-:-:S07]  /*6cb0*/  MOV R0, 0x6cd0 ;  /* 0x00006cd000007802 */ /* 0x000fce0000000f00 */
[----:B------:R-:W-:Y:S05]  /*6cc0*/  CALL.REL.NOINC `($__internal_1_$__cuda_sm20_div_rn_f64_full) ;  /* 0x0000011800087944 */ /* 0x000fea0003c00000 */
[----:B------:R-:W-:Y:S02]  /*6cd0*/  IMAD.MOV.U32 R6, RZ, RZ, R32 ;  /* 0x000000ffff067224 */ /* 0x000fe400078e0020 */
[----:B------:R-:W-:-:S07]  /*6ce0*/  IMAD.MOV.U32 R7, RZ, RZ, R33 ;  /* 0x000000ffff077224 */ /* 0x000fce00078e0021 */
.L_x_94:
[----:B------:R-:W-:Y:S05]  /*6cf0*/  BSYNC.RECONVERGENT B1 ;  /* 0x0000000000017941 */ /* 0x000fea0003800200 */
.L_x_93:
[----:B------:R-:W-:Y:S01]  /*6d00*/  UMOV UR4, 0xaaaaaaab ;  /* 0xaaaaaaab00047882 */ /* 0x000fe20000000000 */
[----:B------:R-:W-:Y:S01]  /*6d10*/  UMOV UR5, 0x401aaaaa ;  /* 0x401aaaaa00057882 */ /* 0x000fe20000000000 */
[----:B------:R-:W-:Y:S01]  /*6d20*/  DMUL R144, R104, R104 ;  /* 0x0000006868907228 */ /* 0x000fe20000000000 */
[----:B------:R-:W-:Y:S01]  /*6d30*/  IMAD.MOV.U32 R10, RZ, RZ, 0x0 ;  /* 0x00000000ff0a7424 */ /* 0x000fe200078e00ff */
        /* <DEDUP_REMOVED lines=8> */
[----:B------:R-:W-:-:S04]  /*6dc0*/  IADD3 R34, PT, PT, R19, -0x3500000, RZ ;  /* 0xfcb0000013227810 */ /* 0x000fc80007ffe0ff */
[----:B------:R-:W-:Y:S02]  /*6dd0*/  ISETP.GE.U32.AND P1, PT, R34, 0x7ca00000, PT ;  /* 0x7ca000002200780c */ /* 0x000fe40003f26070 */
[----:B0-----:R-:W-:-:S08]  /*6de0*/  DMUL R8, R34, R34 ;  /* 0x0000002222087228 */ /* 0x001fd00000000000 */
[----:B------:R-:W-:-:S08]  /*6df0*/  DFMA R8, R18, -R8, 1 ;  /* 0x3ff000001208742b */ /* 0x000fd00000000808 */
[----:B------:R-:W-:Y:S02]  /*6e00*/  DFMA R10, R8, R10, 0.5 ;  /* 0x3fe00000080a742b */ /* 0x000fe4000000000a */
[----:B------:R-:W-:-:S08]  /*6e10*/  DMUL R8, R34, R8 ;  /* 0x0000000822087228 */ /* 0x000fd00000000000 */
[----:B------:R-:W-:-:S08]  /*6e20*/  DFMA R12, R10, R8, R34 ;  /* 0x000000080a0c722b */ /* 0x000fd00000000022 */
[----:B------:R-:W-:Y:S02]  /*6e30*/  DMUL R26, R18, R12 ;  /* 0x0000000c121a7228 */ /* 0x000fe40000000000 */
[----:B------:R-:W-:Y:S01]  /*6e40*/  VIADD R11, R13, 0xfff00000 ;  /* 0xfff000000d0b7836 */ /* 0x000fe20000000000 */
[----:B------:R-:W-:-:S05]  /*6e50*/  MOV R10, R12 ;  /* 0x0000000c000a7202 */ /* 0x000fca0000000f00 */
[----:B------:R-:W-:-:S08]  /*6e60*/  DFMA R28, R26, -R26, R18 ;  /* 0x8000001a1a1c722b */ /* 0x000fd00000000012 */
[----:B------:R-:W-:Y:S01]  /*6e70*/  DFMA R8, R28, R10, R26 ;  /* 0x0000000a1c08722b */ /* 0x000fe2000000001a */
[----:B------:R-:W-:Y:S10]  /*6e80*/  @!P1 BRA `(.L_x_96) ;  /* 0x0000000000249947 */ /* 0x000ff40003800000 */
[----:B------:R-:W-:Y:S01]  /*6e90*/  MOV R3, R27 ;  /* 0x0000001b00037202 */ /* 0x000fe20000000f00 */
[----:B------:R-:W-:Y:S01]  /*6ea0*/  IMAD.MOV.U32 R0, RZ, RZ, R18 ;  /* 0x000000ffff007224 */ /* 0x000fe200078e0012 */
[----:B------:R-:W-:Y:S01]  /*6eb0*/  MOV R56, 0x6f00 ;  /* 0x00006f0000387802 */ /* 0x000fe20000000f00 */
[----:B------:R-:W-:Y:S02]  /*6ec0*/  IMAD.MOV.U32 R17, RZ, RZ, R19 ;  /* 0x000000ffff117224 */ /* 0x000fe400078e0013 */
[----:B------:R-:W-:Y:S02]  /*6ed0*/  IMAD.MOV.U32 R13, RZ, RZ, R29 ;  /* 0x000000ffff0d7224 */ /* 0x000fe400078e001d */
[----:B------:R-:W-:-:S07]  /*6ee0*/  IMAD.MOV.U32 R27, RZ, RZ, R11 ;  /* 0x000000ffff1b7224 */ /* 0x000fce00078e000b */
[----:B------:R-:W-:Y:S05]  /*6ef0*/  CALL.REL.NOINC `($__internal_2_$__cuda_sm20_dsqrt_rn_f64_mediumpath_v1) ;  /* 0x0000011c00107944 */ /* 0x000fea0003c00000 */
[----:B------:R-:W-:Y:S02]  /*6f00*/  IMAD.MOV.U32 R8, RZ, RZ, R12 ;  /* 0x000000ffff087224 */ /* 0x000fe400078e000c */
[----:B------:R-:W-:-:S07]  /*6f10*/  IMAD.MOV.U32 R9, RZ, RZ, R13 ;  /* 0x000000ffff097224 */ /* 0x000fce00078e000d */
.L_x_96:
[----:B------:R-:W-:Y:S05]  /*6f20*/  BSYNC.RECONVERGENT B1 ;  /* 0x0000000000017941 */ /* 0x000fea0003800200 */
.L_x_95:
[----:B------:R-:W-:Y:S01]  /*6f30*/  DADD R34, R108, R108 ;  /* 0x000000006c227229 */ /* 0x000fe2000000006c */
[----:B------:R-:W-:Y:S01]  /*6f40*/  MOV R10, 0x1 ;  /* 0x00000001000a7802 */ /* 0x000fe20000000f00 */
        /* <DEDUP_REMOVED lines=20> */
.L_x_98:
[----:B------:R-:W-:Y:S05]  /*7090*/  BSYNC.RECONVERGENT B1 ;  /* 0x0000000000017941 */ /* 0x000fea0003800200 */
.L_x_97:
[----:B------:R-:W0:Y:S01]  /*70a0*/  MUFU.RSQ64H R35, R33 ;  /* 0x0000002100237308 */ /* 0x000e220000001c00 */
[----:B------:R-:W-:Y:S01]  /*70b0*/  IADD3 R34, PT, PT, R33, -0x3500000, RZ ;  /* 0xfcb0000021227810 */ /* 0x000fe20007ffe0ff */
[----:B------:R-:W-:Y:S01]  /*70c0*/  IMAD.MOV.U32 R10, RZ, RZ, 0x0 ;  /* 0x00000000ff0a7424 */ /* 0x000fe200078e00ff */
[----:B------:R-:W-:Y:S01]  /*70d0*/  BSSY.RECONVERGENT B1, `(.L_x_99) ;  /* 0x0000017000017945 */ /* 0x000fe20003800200 */
[----:B------:R-:W-:Y:S01]  /*70e0*/  IMAD.MOV.U32 R11, RZ, RZ, 0x3fd80000 ;  /* 0x3fd80000ff0b7424 */ /* 0x000fe200078e00ff */
[----:B------:R-:W-:Y:S02]  /*70f0*/  ISETP.GE.U32.AND P1, PT, R34, 0x7ca00000, PT ;  /* 0x7ca000002200780c */ /* 0x000fe40003f26070 */
[----:B0-----:R-:W-:-:S08]  /*7100*/  DMUL R8, R34, R34 ;  /* 0x0000002222087228 */ /* 0x001fd00000000000 */
[----:B------:R-:W-:-:S08]  /*7110*/  DFMA R8, -R8, R32, 1 ;  /* 0x3ff000000808742b */ /* 0x000fd00000000120 */
        /* <DEDUP_REMOVED lines=18> */
.L_x_100:
[----:B------:R-:W-:Y:S05]  /*7240*/  BSYNC.RECONVERGENT B1 ;  /* 0x0000000000017941 */ /* 0x000fea0003800200 */
.L_x_99:
        /* <DEDUP_REMOVED lines=34> */
.L_x_102:
[----:B------:R-:W-:Y:S05]  /*7470*/  BSYNC.RECONVERGENT B1 ;  /* 0x0000000000017941 */ /* 0x000fea0003800200 */
.L_x_101:
        /* <DEDUP_REMOVED lines=22> */
.L_x_104:
[----:B------:R-:W-:Y:S05]  /*75e0*/  BSYNC.RECONVERGENT B1 ;  /* 0x0000000000017941 */ /* 0x000fea0003800200 */
.L_x_103:
        /* <DEDUP_REMOVED lines=26> */
.L_x_106:
[----:B------:R-:W-:Y:S05]  /*7790*/  BSYNC.RECONVERGENT B1 ;  /* 0x0000000000017941 */ /* 0x000fea0003800200 */
.L_x_105:
[----:B------:R-:W-:Y:S01]  /*77a0*/  DSETP.MAX.AND P1, P2, R10, R8, PT ;  /* 0x000000080a00722a */ /* 0x000fe20003a2f000 */
[----:B------:R-:W-:Y:S01]  /*77b0*/  IMAD.MOV.U32 R3, RZ, RZ, R9 ;  /* 0x000000ffff037224 */ /* 0x000fe200078e0009 */
[----:B------:R-:W-:Y:S01]  /*77c0*/  MOV R0, R11 ;  /* 0x0000000b00007202 */ /* 0x000fe20000000f00 */
[----:B------:R-:W-:Y:S01]  /*77d0*/  DFMA R28, R116, 0.5, R120 ;  /* 0x3fe00000741c782b */ /* 0x000fe20000000078 */
[----:B------:R-:W-:Y:S01]  /*77e0*/  BSSY.RECONVERGENT B1, `(.L_x_107) ;  /* 0x0000024000017945 */ /* 0x000fe20003800200 */
[----:B------:R-:W-:Y:S01]  /*77f0*/  DFMA R26, R118, 0.5, R122 ;  /* 0x3fe00000761a782b */ /* 0x000fe2000000007a */
[----:B------:R-:W-:Y:S02]  /*7800*/  FSEL R135, R0, R3, P1 ;  /* 0x0000000300877208 */ /* 0x000fe40000800000 */
[----:B------:R-:W-:Y:S01]  /*7810*/  SEL R134, R10, R8, P1 ;  /* 0x000000080a867207 */ /* 0x000fe20000800000 */
[----:B------:R-:W-:-:S05]  /*7820*/  IMAD.MOV.U32 R10, RZ, RZ, 0x1 ;  /* 0x00000001ff0a7424 */ /* 0x000fca00078e00ff */
[----:B------:R-:W-:-:S06]  /*7830*/  @P2 LOP3.LUT R135, R3, 0x80000, RZ, 0xfc, !PT ;  /* 0x0008000003872812 */ /* 0x000fcc00078efcff */
[--C-:B------:R-:W-:Y:S02]  /*7840*/  DADD R110, R110, R134.reuse ;  /* 0x000000006e6e7229 */ /* 0x100fe40000000086 */
[----:B------:R-:W-:-:S06]  /*7850*/  DADD R134, R58, -R134 ;  /* 0x000000003a867229 */ /* 0x000fcc0000000886 */
[----:B------:R-:W-:Y:S02]  /*7860*/  DADD R130, -R94, R110 ;  /* 0x000000005e827229 */ /* 0x000fe4000000016e */
[----:B------:R-:W-:-:S06]  /*7870*/  DADD R128, -R98, R134 ;  /* 0x0000000062807229 */ /* 0x000fcc0000000186 */
[----:B------:R-:W-:Y:S02]  /*7880*/  DMUL R126, R130, R106 ;  /* 0x0000006a827e7228 */ /* 0x000fe40000000000 */
        /* <DEDUP_REMOVED lines=20> */
[----:B------:R-:W-:Y:S02]  /*79d0*/  MOV R3, R35 ;  /* 0x0000002300037202 */ /* 0x000fe40000000f00 */
[----:B------:R-:W-:-:S07]  /*79e0*/  MOV R0, 0x7a00 ;  /* 0x00007a0000007802 */ /* 0x000fce0000000f00 */
[----:B------:R-:W-:Y:S05]  /*79f0*/  CALL.REL.NOINC `($__internal_1_$__cuda_sm20_div_rn_f64_full) ;  /* 0x0000010800bc7944 */ /* 0x000fea0003c00000 */
[----:B------:R-:W-:Y:S02]  /*7a00*/  IMAD.MOV.U32 R10, RZ, RZ, R32 ;  /* 0x000000ffff0a7224 */ /* 0x000fe400078e0020 */
[----:B------:R-:W-:-:S07]  /*7a10*/  IMAD.MOV.U32 R11, RZ, RZ, R33 ;  /* 0x000000ffff0b7224 */ /* 0x000fce00078e0021 */
.L_x_108:
[----:B------:R-:W-:Y:S05]  /*7a20*/  BSYNC.RECONVERGENT B1 ;  /* 0x0000000000017941 */ /* 0x000fea0003800200 */
.L_x_107:
[----:B------:R-:W-:Y:S01]  /*7a30*/  DSETP.MAX.AND P1, P2, |R134|, |R110|, PT ;  /* 0x4000006e8600722a */ /* 0x000fe20003a2f200 */
[----:B------:R-:W-:Y:S01]  /*7a40*/  IMAD.MOV.U32 R0, RZ, RZ, R135 ;  /* 0x000000ffff007224 */ /* 0x000fe200078e0087 */
[----:B------:R-:W-:Y:S01]  /*7a50*/  MOV R9, R111 ;  /* 0x0000006f00097202 */ /* 0x000fe20000000f00 */
[----:B------:R-:W-:Y:S01]  /*7a60*/  IMAD.MOV.U32 R3, RZ, RZ, R110 ;  /* 0x000000ffff037224 */ /* 0x000fe200078e006e */
[----:B------:R-:W-:Y:S01]  /*7a70*/  UMOV UR4, 0xd2f1a9fc ;  /* 0xd2f1a9fc00047882 */ /* 0x000fe20000000000 */
[----:B------:R-:W-:Y:S01]  /*7a80*/  IMAD.MOV.U32 R8, RZ, RZ, 0x1 ;  /* 0x00000001ff087424 */ /* 0x000fe200078e00ff */
[----:B------:R-:W-:Y:S01]  /*7a90*/  FSEL R35, |R0|, |R9|, P1 ;  /* 0x4000000900237208 */ /* 0x000fe20000800200 */
[----:B------:R-:W-:Y:S01]  /*7aa0*/  IMAD.MOV.U32 R0, RZ, RZ, R134 ;  /* 0x000000ffff007224 */ /* 0x000fe200078e0086 */
[----:B------:R-:W-:Y:S01]  /*7ab0*/  UMOV UR5, 0x3f30624d ;  /* 0x3f30624d00057882 */ /* 0x000fe20000000000 */
[----:B------:R-:W-:Y:S03]  /*7ac0*/  BSSY.RECONVERGENT B1, `(.L_x_109) ;  /* 0x0000016000017945 */ /* 0x000fe60003800200 */
[----:B------:R-:W-:-:S02]  /*7ad0*/  SEL R34, R0, R3, P1 ;  /* 0x0000000300227207 */ /* 0x000fc40000800000 */
[----:B------:R-:W-:-:S04]  /*7ae0*/  @P2 LOP3.LUT R35, R9, 0x80000, RZ, 0xfc, !PT ;  /* 0x0008000009232812 */ /* 0x000fc800078efcff */
[----:B------:R-:W0:Y:S02]  /*7af0*/  MUFU.RCP64H R9, R35 ;  /* 0x0000002300097308 */ /* 0x000e240000001800 */
[----:B0-----:R-:W-:-:S08]  /*7b00*/  DFMA R12, -R34, R8, 1 ;  /* 0x3ff00000220c742b */ /* 0x001fd00000000108 */
[----:B------:R-:W-:-:S08]  /*7b10*/  DFMA R12, R12, R12, R12 ;  /* 0x0000000c0c0c722b */ /* 0x000fd0000000000c */
[----:B------:R-:W-:-:S08]  /*7b20*/  DFMA R12, R8, R12, R8 ;  /* 0x0000000c080c722b */ /* 0x000fd00000000008 */
[----:B------:R-:W-:-:S08]  /*7b30*/  DFMA R8, -R34, R12, 1 ;  /* 0x3ff000002208742b */ /* 0x000fd0000000010c */
[----:B------:R-:W-:-:S08]  /*7b40*/  DFMA R8, R12, R8, R12 ;  /* 0x000000080c08722b */ /* 0x000fd0000000000c */
[----:B------:R-:W-:-:S08]  /*7b50*/  DMUL R12, R8, UR4 ;  /* 0x00000004080c7c28 */ /* 0x000fd00008000000 */
[----:B------:R-:W-:-:S08]  /*7b60*/  DFMA R14, -R34, R12, UR4 ;  /* 0x00000004220e7e2b */ /* 0x000fd0000800010c */
[----:B------:R-:W-:-:S10]  /*7b70*/  DFMA R8, R8, R14, R12 ;  /* 0x0000000e0808722b */ /* 0x000fd4000000000c */
[----:B------:R-:W-:-:S05]  /*7b80*/  FFMA R0, RZ, R35, R9 ;  /* 0x00000023ff007223 */ /* 0x000fca0000000009 */
[----:B------:R-:W-:-:S13]  /*7b90*/  FSETP.GT.AND P1, PT, |R0|, 1.469367938527859385e-39, PT ;  /* 0x001000000000780b */ /* 0x000fda0003f24200 */
[----:B------:R-:W-:Y:S05]  /*7ba0*/  @P1 BRA `(.L_x_110) ;  /* 0x00000000001c1947 */ /* 0x000fea0003800000 */
[----:B------:R-:W-:Y:S01]  /*7bb0*/  MOV R3, R35 ;  /* 0x0000002300037202 */ /* 0x000fe20000000f00 */
[----:B------:R-:W-:Y:S01]  /*7bc0*/  IMAD.MOV.U32 R32, RZ, RZ, -0x2d0e5604 ;  /* 0xd2f1a9fcff207424 */ /* 0x000fe200078e00ff */
[----:B------:R-:W-:Y:S01]  /*7bd0*/  MOV R0, 0x7c00 ;  /* 0x00007c0000007802 */ /* 0x000fe20000000f00 */
[----:B------:R-:W-:-:S07]  /*7be0*/  IMAD.MOV.U32 R17, RZ, RZ, 0x3f30624d ;  /* 0x3f30624dff117424 */ /* 0x000fce00078e00ff */
[----:B------:R-:W-:Y:S05]  /*7bf0*/  CALL.REL.NOINC `($__internal_1_$__cuda_sm20_div_rn_f64_full) ;  /* 0x00000108003c7944 */ /* 0x000fea0003c00000 */
[----:B------:R-:W-:Y:S01]  /*7c00*/  IMAD.MOV.U32 R8, RZ, RZ, R32 ;  /* 0x000000ffff087224 */ /* 0x000fe200078e0020 */
[----:B------:R-:W-:-:S07]  /*7c10*/  MOV R9, R33 ;  /* 0x0000002100097202 */ /* 0x000fce0000000f00 */
.L_x_110:
[----:B------:R-:W-:Y:S05]  /*7c20*/  BSYNC.RECONVERGENT B1 ;  /* 0x0000000000017941 */ /* 0x000fea0003800200 */
.L_x_109:
        /* <DEDUP_REMOVED lines=23> */
.L_x_112:
[----:B------:R-:W-:Y:S05]  /*7da0*/  BSYNC.RECONVERGENT B1 ;  /* 0x0000000000017941 */ /* 0x000fea0003800200 */
.L_x_111:
        /* <DEDUP_REMOVED lines=27> */
.L_x_114:
[----:B------:R-:W-:Y:S05]  /*7f60*/  BSYNC.RECONVERGENT B1 ;  /* 0x0000000000017941 */ /* 0x000fea0003800200 */
.L_x_113:
[----:B------:R-:W-:Y:S01]  /*7f70*/  DADD R114, -R134, R110 ;  /* 0x0000000086727229 */ /* 0x000fe2000000016e */
[----:B------:R-:W-:Y:S01]  /*7f80*/  IMAD.MOV.U32 R14, RZ, RZ, 0x1 ;  /* 0x00000001ff0e7424 */ /* 0x000fe200078e00ff */
[----:B------:R-:W-:Y:S01]  /*7f90*/  DFMA R152, R112, R106, R12 ;  /* 0x0000006a7098722b */ /* 0x000fe2000000000c */
[----:B------:R-:W-:Y:S01]  /*7fa0*/  BSSY.RECONVERGENT B1, `(.L_x_115) ;  /* 0x0000034000017945 */ /* 0x000fe20003800200 */
[----:B------:R-:W-:Y:S02]  /*7fb0*/  DMUL R22, R96, R72 ;  /* 0x0000004860167228 */ /* 0x000fe40000000000 */
[----:B------:R-:W0:Y:S01]  /*7fc0*/  MUFU.RCP64H R15, R115 ;  /* 0x00000073000f7308 */ /* 0x000e220000001800 */
[----:B------:R-:W-:Y:S02]  /*7fd0*/  DMUL R30, R98, R108 ;  /* 0x0000006c621e7228 */ /* 0x000fe40000000000 */
[----:B------:R-:W-:Y:S02]  /*7fe0*/  DMUL R150, R94, R106 ;  /* 0x0000006a5e967228 */ /* 0x000fe40000000000 */
[----:B------:R-:W-:-:S02]  /*7ff0*/  DFMA R152, R116, 0.5, R152 ;  /* 0x3fe000007498782b */ /* 0x000fc40000000098 */
[----:B------:R-:W-:Y:S02]  /*8000*/  DFMA R22, R98, R104, R22 ;  /* 0x000000686216722b */ /* 0x000fe40000000016 */
[----:B------:R-:W-:Y:S02]  /*8010*/  DMUL R120, R96, R30 ;  /* 0x0000001e60787228 */ /* 0x000fe40000000000 */
[----:B------:R-:W-:Y:S02]  /*8020*/  DMUL R112, R76, R150 ;  /* 0x000000964c707228 */ /* 0x000fe40000000000 */
[----:B------:R-:W-:Y:S02]  /*8030*/  DADD R58, R26, R118 ;  /* 0x000000001a3a7229 */ /* 0x000fe40000000076 */
[----:B------:R-:W-:Y:S02]  /*8040*/  DFMA R148, R96, R70, R22 ;  /* 0x000000466094722b */ /* 0x000fe40000000016 */
[----:B0-----:R-:W-:-:S02]  /*8050*/  DFMA R18, -R114, R14, 1 ;  /* 0x3ff000007212742b */ /* 0x001fc4000000010e */
[----:B------:R-:W-:Y:S02]  /*8060*/  DADD R140, R28, R152 ;  /* 0x000000001c8c7229 */ /* 0x000fe40000000098 */
[----:B------:R-:W-:Y:S02]  /*8070*/  DFMA R122, -R104, R72, R120 ;  /* 0x00000048687a722b */ /* 0x000fe40000000178 */
[----:B------:R-:W-:Y:S02]  /*8080*/  DFMA R116, -R102, R74, R112 ;  /* 0x0000004a6674722b */ /* 0x000fe40000000170 */
[----:B------:R-:W-:Y:S02]  /*8090*/  DFMA R18, R18, R18, R18 ;  /* 0x000000121212722b */ /* 0x000fe40000000012 */
[----:B------:R-:W-:Y:S02]  /*80a0*/  DMUL R138, R96, R108 ;  /* 0x0000006c608a7228 */ /* 0x000fe40000000000 */
[----:B------:R-:W-:-:S02]  /*80b0*/  DMUL R136, R76, R106 ;  /* 0x0000006a4c887228 */ /* 0x000fc40000000000 */
[----:B------:R-:W-:Y:S02]  /*80c0*/  DFMA R120, -R104, R70, R120 ;  /* 0x000000466878722b */ /* 0x000fe40000000178 */
[----:B------:R-:W-:Y:S02]  /*80d0*/  DFMA R18, R14, R18, R14 ;  /* 0x000000120e12722b */ /* 0x000fe4000000000e */
[----:B------:R-:W-:Y:S02]  /*80e0*/  DMUL R14, R104, R134 ;  /* 0x00000086680e7228 */ /* 0x000fe40000000000 */
[----:B------:R-:W-:-:S04]  /*80f0*/  DFMA R112, -R102, R60, R112 ;  /* 0x0000003c6670722b */ /* 0x000fc80000000170 */
[----:B------:R-:W-:Y:S02]  /*8100*/  DFMA R20, -R114, R18, 1 ;  /* 0x3ff000007214742b */ /* 0x000fe40000000112 */
[----:B------:R-:W-:-:S06]  /*8110*/  DFMA R14, R102, R110, -R14 ;  /* 0x0000006e660e722b */ /* 0x000fcc000000080e */
[----:B------:R-:W-:Y:S02]  /*8120*/  DFMA R12, R18, R20, R18 ;  /* 0x00000014120c722b */ /* 0x000fe40000000012 */
[----:B------:R-:W-:Y:S02]  /*8130*/  DADD R34, RZ, R14 ;  /* 0x00000000ff227229 */ /* 0x000fe4000000000e */
[----:B------:R-:W-:Y:S02]  /*8140*/  DMUL R18, R76, R74 ;  /* 0x0000004a4c127228 */ /* 0x000fe40000000000 */
[----:B------:R-:W-:Y:S02]  /*8150*/  DFMA R14, R98, R30, R26 ;  /* 0x0000001e620e722b */ /* 0x000fe4000000001a */
[----:B------:R-:W-:Y:S02]  /*8160*/  DFMA R20, R94, R150, R28 ;  /* 0x000000965e14722b */ /* 0x000fe4000000001c */
[----:B------:R-:W-:-:S02]  /*8170*/  DMUL R24, R34, R12 ;  /* 0x0000000c22187228 */ /* 0x000fc40000000000 */
[----:B------:R-:W-:Y:S01]  /*8180*/  DFMA R18, R94, R102, R18 ;  /* 0x000000665e12722b */ /* 0x000fe20000000012 */
[----:B------:R-:W-:Y:S01]  /*8190*/  FSETP.GEU.AND P2, PT, |R35|, 6.5827683646048100446e-37, PT ;  /* 0x036000002300780b */ /* 0x000fe20003f4e200 */
[----:B------:R-:W-:Y:S02]  /*81a0*/  DADD R144, -R144, R14 ;  /* 0x0000000090907229 */ /* 0x000fe4000000010e */
[----:B------:R-:W-:Y:S02]  /*81b0*/  DADD R142, -R142, R20 ;  /* 0x000000008e8e7229 */ /* 0x000fe40000000114 */
[----:B------:R-:W-:Y:S02]  /*81c0*/  DFMA R32, -R114, R24, R34 ;  /* 0x000000187220722b */ /* 0x000fe40000000122 */
[----:B------:R-:W-:Y:S02]  /*81d0*/  DFMA R146, R76, R60, R18 ;  /* 0x0000003c4c92722b */ /* 0x000fe40000000012 */
[----:B------:R-:W-:-:S04]  /*81e0*/  DMUL R18, R104, R148 ;  /* 0x0000009468127228 */ /* 0x000fc80000000000 */
[----:B------:R-:W-:Y:S02]  /*81f0*/  DFMA R12, R12, R32, R24 ;  /* 0x000000200c0c722b */ /* 0x000fe40000000018 */
[----:B------:R-:W-:Y:S02]  /*8200*/  DMUL R22, R102, R146 ;  /* 0x0000009266167228 */ /* 0x000fe40000000000 */
[----:B------:R-:W-:-:S06]  /*8210*/  DFMA R58, R98, R58, -R18 ;  /* 0x0000003a623a722b */ /* 0x000fcc0000000812 */
[----:B------:R-:W-:Y:S01]  /*8220*/  FFMA R0, RZ, R115, R13 ;  /* 0x00000073ff007223 */ /* 0x000fe2000000000d */
[----:B------:R-:W-:-:S04]  /*8230*/  DFMA R140, R94, R140, -R22 ;  /* 0x0000008c5e8c722b */ /* 0x000fc80000000816 */
        /* <DEDUP_REMOVED lines=10> */
.L_x_116:
[----:B------:R-:W-:Y:S05]  /*82e0*/  BSYNC.RECONVERGENT B1 ;  /* 0x0000000000017941 */ /* 0x000fea0003800200 */
.L_x_115:
[----:B------:R-:W0:Y:S01]  /*82f0*/  MUFU.RCP64H R19, R115 ;  /* 0x0000007300137308 */ /* 0x000e220000001800 */
[----:B------:R-:W-:Y:S01]  /*8300*/  MOV R18, 0x1 ;  /* 0x0000000100127802 */ /* 0x000fe20000000f00 */
[----:B------:R-:W-:Y:S01]  /*8310*/  DMUL R96, R96, R104 ;  /* 0x0000006860607228 */ /* 0x000fe20000000000 */
[----:B------:R-:W-:Y:S01]  /*8320*/  BSSY.RECONVERGENT B1, `(.L_x_117) ;  /* 0x000001b000017945 */ /* 0x000fe20003800200 */
[----:B------:R-:W-:Y:S02]  /*8330*/  DMUL R14, R72, R134 ;  /* 0x00000086480e7228 */ /* 0x000fe40000000000 */
[----:B------:R-:W-:-:S04]  /*8340*/  DMUL R76, R76, R102 ;  /* 0x000000664c4c7228 */ /* 0x000fc80000000000 */
[----:B------:R-:W-:Y:S02]  /*8350*/  DFMA R72, R98, R72, -R96 ;  /* 0x000000486248722b */ /* 0x000fe40000000860 */
[----:B------:R-:W-:Y:S02]  /*8360*/  DFMA R14, R74, R110, -R14 ;  /* 0x0000006e4a0e722b */ /* 0x000fe4000000080e */
[----:B------:R-:W-:Y:S02]  /*8370*/  DFMA R74, R94, R74, -R76 ;  /* 0x0000004a5e4a722b */ /* 0x000fe4000000084c */
[----:B0-----:R-:W-:-:S04]  /*8380*/  DFMA R20, -R114, R18, 1 ;  /* 0x3ff000007214742b */ /* 0x001fc80000000112 */
[----:B------:R-:W-:-:S04]  /*8390*/  DADD R14, R14, R72 ;  /* 0x000000000e0e7229 */ /* 0x000fc80000000048 */
[----:B------:R-:W-:-:S04]  /*83a0*/  DFMA R20, R20, R20, R20 ;  /* 0x000000141414722b */ /* 0x000fc80000000014 */
[----:B------:R-:W-:-:S04]  /*83b0*/  DADD R32, R14, -R74 ;  /* 0x000000000e207229 */ /* 0x000fc8000000084a */
[----:B------:R-:W-:-:S06]  /*83c0*/  DFMA R20, R18, R20, R18 ;  /* 0x000000141214722b */ /* 0x000fcc0000000012 */
[----:B------:R-:W-:Y:S02]  /*83d0*/  FSETP.GEU.AND P2, PT, |R33|, 6.5827683646048100446e-37, PT ;  /* 0x036000002100780b */ /* 0x000fe40003f4e200 */
        /* <DEDUP_REMOVED lines=15> */
.L_x_118:
[----:B------:R-:W-:Y:S05]  /*84d0*/  BSYNC.RECONVERGENT B1 ;  /* 0x0000000000017941 */ /* 0x000fea0003800200 */
.L_x_117:
[----:B------:R-:W0:Y:S01]  /*84e0*/  MUFU.RCP64H R21, R115 ;  /* 0x0000007300157308 */ /* 0x000e220000001800 */
[----:B------:R-:W-:Y:S01]  /*84f0*/  IMAD.MOV.U32 R20, RZ, RZ, 0x1 ;  /* 0x00000001ff147424 */ /* 0x000fe200078e00ff */
[----:B------:R-:W-:Y:S01]  /*8500*/  DMUL R18, R70, R134 ;  /* 0x0000008646127228 */ /* 0x000fe20000000000 */
[----:B------:R-:W-:Y:S01]  /*8510*/  BSSY.RECONVERGENT B1, `(.L_x_119) ;  /* 0x0000019000017945 */ /* 0x000fe20003800200 */
[----:B------:R-:W-:-:S06]  /*8520*/  DFMA R70, R98, R70, -R96 ;  /* 0x000000466246722b */ /* 0x000fcc0000000860 */
        /* <DEDUP_REMOVED lines=23> */
.L_x_120:
[----:B------:R-:W-:Y:S05]  /*86a0*/  BSYNC.RECONVERGENT B1 ;  /* 0x0000000000017941 */ /* 0x000fea0003800200 */
.L_x_119:
[----:B------:R-:W-:Y:S01]  /*86b0*/  DADD R104, R134, -R10 ;  /* 0x0000000086687229 */ /* 0x000fe2000000080a */
[----:B------:R-:W-:Y:S01]  /*86c0*/  MOV R18, 0x1 ;  /* 0x0000000100127802 */ /* 0x000fe20000000f00 */
[----:B------:R-:W-:Y:S01]  /*86d0*/  BSSY.RECONVERGENT B1, `(.L_x_121) ;  /* 0x0000016000017945 */ /* 0x000fe20003800200 */
[----:B------:R-:W-:-:S03]  /*86e0*/  FSETP.GEU.AND P2, PT, |R125|, 6.5827683646048100446e-37, PT ;  /* 0x036000007d00780b */ /* 0x000fc60003f4e200 */
        /* <DEDUP_REMOVED lines=20> */
.L_x_122:
[----:B------:R-:W-:Y:S05]  /*8830*/  BSYNC.RECONVERGENT B1 ;  /* 0x0000000000017941 */ /* 0x000fea0003800200 */
.L_x_121:
        /* <DEDUP_REMOVED lines=24> */
.L_x_124:
[----:B------:R-:W-:Y:S05]  /*89c0*/  BSYNC.RECONVERGENT B1 ;  /* 0x0000000000017941 */ /* 0x000fea0003800200 */
.L_x_123:
        /* <DEDUP_REMOVED lines=23> */
.L_x_126:
[----:B------:R-:W-:Y:S05]  /*8b40*/  BSYNC.RECONVERGENT B1 ;  /* 0x0000000000017941 */ /* 0x000fea0003800200 */
.L_x_125:
        /* <DEDUP_REMOVED lines=23> */
.L_x_128:
[----:B------:R-:W-:Y:S05]  /*8cc0*/  BSYNC.RECONVERGENT B1 ;  /* 0x0000000000017941 */ /* 0x000fea0003800200 */
.L_x_127:
[----:B------:R-:W0:Y:S01]  /*8cd0*/  MUFU.RCP64H R35, R115 ;  /* 0x0000007300237308 */ /* 0x000e220000001800 */
[----:B------:R-:W-:Y:S01]  /*8ce0*/  MOV R34, 0x1 ;  /* 0x0000000100227802 */ /* 0x000fe20000000f00 */
        /* <DEDUP_REMOVED lines=26> */
.L_x_130:
[----:B------:R-:W-:Y:S05]  /*8e90*/  BSYNC.RECONVERGENT B1 ;  /* 0x0000000000017941 */ /* 0x000fea0003800200 */
.L_x_129:
        /* <DEDUP_REMOVED lines=28> */
.L_x_132:
[----:B------:R-:W-:Y:S05]  /*9060*/  BSYNC.RECONVERGENT B1 ;  /* 0x0000000000017941 */ /* 0x000fea0003800200 */
.L_x_131:
[----:B------:R-:W0:Y:S01]  /*9070*/  MUFU.RCP64H R33, R115 ;  /* 0x0000007300217308 */ /* 0x000e220000001800 */
[----:B------:R-:W-:Y:S01]  /*9080*/  IMAD.MOV.U32 R32, RZ, RZ, 0x1 ;  /* 0x00000001ff207424 */ /* 0x000fe200078e00ff */
[----:B------:R-:W-:Y:S01]  /*9090*/  DMUL R136, R110, R136 ;  /* 0x000000886e887228 */ /* 0x000fe20000000000 */
[----:B------:R-:W-:Y:S01]  /*90a0*/  BSSY.RECONVERGENT B1, `(.L_x_133) ;  /* 0x0000019000017945 */ /* 0x000fe20003800200 */
[----:B------:R-:W-:-:S08]  /*90b0*/  DMUL R138, R134, R138 ;  /* 0x0000008a868a7228 */ /* 0x000fd00000000000 */
[----:B------:R-:W-:Y:S02]  /*90c0*/  DADD R74, R136, -R138 ;  /* 0x00000000884a7229 */ /* 0x000fe4000000088a */
[----:B0-----:R-:W-:-:S08]  /*90d0*/  DFMA R34, -R114, R32, 1 ;  /* 0x3ff000007222742b */ /* 0x001fd00000000120 */
[----:B------:R-:W-:-:S08]  /*90e0*/  DFMA R34, R34, R34, R34 ;  /* 0x000000222222722b */ /* 0x000fd00000000022 */
        /* <DEDUP_REMOVED lines=20> */
.L_x_134:
[----:B------:R-:W-:Y:S05]  /*9230*/  BSYNC.RECONVERGENT B1 ;  /* 0x0000000000017941 */ /* 0x000fea0003800200 */
.L_x_133:
        /* <DEDUP_REMOVED lines=25> */
.L_x_136:
[----:B------:R-:W-:Y:S05]  /*93d0*/  BSYNC.RECONVERGENT B1 ;  /* 0x0000000000017941 */ /* 0x000fea0003800200 */
.L_x_135:
[----:B------:R-:W0:Y:S01]  /*93e0*/  MUFU.RCP64H R33, R73 ;  /* 0x0000004900217308 */ /* 0x000e220000001800 */
[----:B------:R-:W-:Y:S01]  /*93f0*/  MOV R32, 0x1 ;  /* 0x0000000100207802 */ /* 0x000fe20000000f00 */
[----:B------:R-:W-:Y:S01]  /*9400*/  BSSY.RECONVERGENT B1, `(.L_x_137) ;  /* 0x000001b000017945 */ /* 0x000fe20003800200 */
[----:B------:R-:W-:-:S04]  /*9410*/  FSETP.GEU.AND P2, PT, |R77|, 6.5827683646048100446e-37, PT ;  /* 0x036000004d00780b */ /* 0x000fc80003f4e200 */
[----:B0-----:R-:W-:-:S08]  /*9420*/  DFMA R34, R32, -R72, 1 ;  /* 0x3ff000002022742b */ /* 0x001fd00000000848 */
[----:B------:R-:W-:-:S08]  /*9430*/  DFMA R34, R34, R34, R34 ;  /* 0x000000222222722b */ /* 0x000fd00000000022 */
[----:B------:R-:W-:-:S08]  /*9440*/  DFMA R34, R32, R34, R32 ;  /* 0x000000222022722b */ /* 0x000fd00000000020 */
[----:B------:R-:W-:-:S08]  /*9450*/  DFMA R32, R34, -R72, 1 ;  /* 0x3ff000002220742b */ /* 0x000fd00000000848 */
[----:B------:R-:W-:Y:S02]  /*9460*/  DFMA R96, R34, R32, R34 ;  /* 0x000000202260722b */ /* 0x000fe40000000022 */
[--C-:B------:R-:W-:Y:S02]  /*9470*/  DADD R32, -R94, R10.reuse ;  /* 0x000000005e207229 */ /* 0x100fe4000000010a */
[----:B------:R-:W-:-:S04]  /*9480*/  DADD R34, -R98, R10 ;  /* 0x0000000062227229 */ /* 0x000fc8000000010a */
[----:B------:R-:W-:Y:S02]  /*9490*/  DMUL R56, R96, R76 ;  /* 0x0000004c60387228 */ /* 0x000fe40000000000 */
[----:B------:R-:W-:Y:S02]  /*94a0*/  DFMA R32, R126, R32, R28 ;  /* 0x000000207e20722b */ /* 0x000fe4000000001c */
[----:B------:R-:W-:-:S04]  /*94b0*/  DFMA R34, R124, R34, R26 ;  /* 0x000000227c22722b */ /* 0x000fc8000000001a */
[----:B------:R-:W-:-:S04]  /*94c0*/  DFMA R62, R56, -R72, R76 ;  /* 0x80000048383e722b */ /* 0x000fc8000000004c */
[----:B------:R-:W-:-:S04]  /*94d0*/  DADD R32, R32, R34 ;  /* 0x0000000020207229 */ /* 0x000fc80000000022 */
[----:B------:R-:W-:-:S04]  /*94e0*/  DFMA R96, R96, R62, R56 ;  /* 0x0000003e6060722b */ /* 0x000fc80000000038 */
[----:B------:R-:W-:-:S06]  /*94f0*/  DMUL R124, R32, 0.5 ;  /* 0x3fe00000207c7828 */ /* 0x000fcc0000000000 */
        /* <DEDUP_REMOVED lines=11> */
.L_x_138:
[----:B------:R-:W-:Y:S05]  /*95b0*/  BSYNC.RECONVERGENT B1 ;  /* 0x0000000000017941 */ /* 0x000fea0003800200 */
.L_x_137:
        /* <DEDUP_REMOVED lines=23> */
.L_x_140:
[----:B------:R-:W-:Y:S05]  /*9730*/  BSYNC.RECONVERGENT B1 ;  /* 0x0000000000017941 */ /* 0x000fea0003800200 */
.L_x_139:
        /* <DEDUP_REMOVED lines=23> */
[----:B------:R-:W-:Y:S01]  /*98b0*/  IMAD.MOV.U32 R14, RZ, RZ, R32 ;  /* 0x000000ffff0e7224 */ /* 0x000fe200078e0020 */
[----:B------:R-:W-:-:S07]  /*98c0*/  MOV R15, R33 ;  /* 0x00000021000f7202 */ /* 0x000fce0000000f00 */
.L_x_142:
[----:B------:R-:W-:Y:S05]  /*98d0*/  BSYNC.RECONVERGENT B1 ;  /* 0x0000000000017941 */ /* 0x000fea0003800200 */
.L_x_141:
        /* <DEDUP_REMOVED lines=25> */
.L_x_144:
[----:B------:R-:W-:Y:S05]  /*9a70*/  BSYNC.RECONVERGENT B1 ;  /* 0x0000000000017941 */ /* 0x000fea0003800200 */
.L_x_143:
        /* <DEDUP_REMOVED lines=27> */
.L_x_146:
[----:B------:R-:W-:Y:S05]  /*9c30*/  BSYNC.RECONVERGENT B1 ;  /* 0x0000000000017941 */ /* 0x000fea0003800200 */
.L_x_145:
[----:B------:R-:W-:Y:S01]  /*9c40*/  DSETP.GE.AND P1, PT, R134, RZ, PT ;  /* 0x000000ff8600722a */ /* 0x000fe20003f26000 */
[----:B------:R-:W-:Y:S01]  /*9c50*/  BSSY.RECONVERGENT B0, `(.L_x_147) ;  /* 0x000002e000007945 */ /* 0x000fe20003800200 */
[----:B------:R-:W-:-:S12]  /*9c60*/  DFMA R12, R118, R18, R12 ;  /* 0x00000012760c722b */ /* 0x000fd8000000000c */
[----:B------:R-:W-:Y:S05]  /*9c70*/  @P1 BRA `(.L_x_148) ;  /* 0x0000000000ac1947 */ /* 0x000fea0003800000 */
[----:B------:R-:W-:-:S06]  /*9c80*/  DSETP.GE.AND P1, PT, R10, RZ, PT ;  /* 0x000000ff0a00722a */ /* 0x000fcc0003f26000 */
[----:B------:R-:W-:-:S14]  /*9c90*/  DSETP.GEU.OR P1, PT, R134, RZ, !P1 ;  /* 0x000000ff8600722a */ /* 0x000fdc0004f2e400 */
[----:B------:R-:W-:Y:S05]  /*9ca0*/  @P1 BRA `(.L_x_149) ;  /* 0x0000000000381947 */ /* 0x000fea0003800000 */
[----:B------:R-:W-:Y:S02]  /*9cb0*/  DMUL R10, R22, R10 ;  /* 0x0000000a160a7228 */ /* 0x000fe40000000000 */
[-C--:B------:R-:W-:Y:S02]  /*9cc0*/  DMUL R96, R96, R22.reuse ;  /* 0x0000001660607228 */ /* 0x080fe40000000000 */
[-C--:B------:R-:W-:Y:S02]  /*9cd0*/  DMUL R114, R114, R22.reuse ;  /* 0x0000001672727228 */ /* 0x080fe40000000000 */
[C---:B------:R-:W-:Y:S02]  /*9ce0*/  DFMA R30, R134.reuse, R22, R30 ;  /* 0x00000016861e722b */ /* 0x040fe4000000001e */
[C---:B------:R-:W-:Y:S02]  /*9cf0*/  DFMA R58, R134.reuse, R12, R58 ;  /* 0x0000000c863a722b */ /* 0x040fe4000000003a */
[----:B------:R-:W-:-:S02]  /*9d00*/  DFMA R10, R134, R10, R144 ;  /* 0x0000000a860a722b */ /* 0x000fc40000000090 */
[C---:B------:R-:W-:Y:S02]  /*9d10*/  DFMA R96, R134.reuse, R96, R122 ;  /* 0x000000608660722b */ /* 0x040fe4000000007a */
[C---:B------:R-:W-:Y:S02]  /*9d20*/  DFMA R114, R134.reuse, R114, R120 ;  /* 0x000000728672722b */ /* 0x040fe40000000078 */
[----:B------:R-:W-:Y:S02]  /*9d30*/  DFMA R58, -R134, R118, R58 ;  /* 0x00000076863a722b */ /* 0x000fe4000000013a */
[----:B------:R-:W-:Y:S02]  /*9d40*/  DADD R30, -R130, R30 ;  /* 0x00000000821e7229 */ /* 0x000fe4000000011e */
[----:B------:R-:W-:Y:S02]  /*9d50*/  DADD R144, -R108, R10 ;  /* 0x000000006c907229 */ /* 0x000fe4000000010a */
[----:B------:R-:W-:-:S02]  /*9d60*/  DADD R122, -R138, R96 ;  /* 0x000000008a7a7229 */ /* 0x000fc40000000160 */
[----:B------:R-:W-:Y:S01]  /*9d70*/  DADD R120, -R138, R114 ;  /* 0x000000008a787229 */ /* 0x000fe20000000172 */
[----:B------:R-:W-:Y:S10]  /*9d80*/  BRA `(.L_x_148) ;  /* 0x0000000000687947 */ /* 0x000ff40003800000 */
.L_x_149:
[----:B------:R-:W-:Y:S01]  /*9d90*/  DSETP.GEU.AND P1, PT, R10, RZ, PT ;  /* 0x000000ff0a00722a */ /* 0x000fe20003f2e000 */
[----:B------:R-:W-:Y:S01]  /*9da0*/  IMAD.MOV.U32 R30, RZ, RZ, R150 ;  /* 0x000000ffff1e7224 */ /* 0x000fe200078e0096 */
[----:B------:R-:W-:Y:S01]  /*9db0*/  MOV R144, R142 ;  /* 0x0000008e00907202 */ /* 0x000fe20000000f00 */
[----:B------:R-:W-:Y:S01]  /*9dc0*/  IMAD.MOV.U32 R31, RZ, RZ, R151 ;  /* 0x000000ffff1f7224 */ /* 0x000fe200078e0097 */
[----:B------:R-:W-:Y:S01]  /*9dd0*/  MOV R123, R117 ;  /* 0x00000075007b7202 */ /* 0x000fe20000000f00 */
[----:B------:R-:W-:Y:S01]  /*9de0*/  IMAD.MOV.U32 R145, RZ, RZ, R143 ;  /* 0x000000ffff917224 */ /* 0x000fe200078e008f */
[----:B------:R-:W-:Y:S01]  /*9df0*/  DSETP.LEU.OR P1, PT, R110, RZ, P1 ;  /* 0x000000ff6e00722a */ /* 0x000fe20000f2b400 */
[----:B------:R-:W-:Y:S01]  /*9e00*/  IMAD.MOV.U32 R122, RZ, RZ, R116 ;  /* 0x000000ffff7a7224 */ /* 0x000fe200078e0074 */
[----:B------:R-:W-:Y:S01]  /*9e10*/  MOV R58, R140 ;  /* 0x0000008c003a7202 */ /* 0x000fe20000000f00 */
[----:B------:R-:W-:Y:S02]  /*9e20*/  IMAD.MOV.U32 R120, RZ, RZ, R112 ;  /* 0x000000ffff787224 */ /* 0x000fe400078e0070 */
[----:B------:R-:W-:-:S02]  /*9e30*/  IMAD.MOV.U32 R121, RZ, RZ, R113 ;  /* 0x000000ffff797224 */ /* 0x000fc400078e0071 */
[----:B------:R-:W-:-:S07]  /*9e40*/  IMAD.MOV.U32 R59, RZ, RZ, R141 ;  /* 0x000000ffff3b7224 */ /* 0x000fce00078e008d */
        /* <DEDUP_REMOVED lines=13> */
[----:B------:R-:W-:-:S11]  /*9f20*/  DADD R120, -R136, R114 ;  /* 0x0000000088787229 */ /* 0x000fd60000000172 */
.L_x_148:
[----:B------:R-:W-:Y:S05]  /*9f30*/  BSYNC.RECONVERGENT B0 ;  /* 0x0000000000007941 */ /* 0x000fea0003800200 */
.L_x_147:
[----:B------:R-:W-:Y:S01]  /*9f40*/  UMOV UR4, 0x51a54f8a ;  /* 0x51a54f8a00047882 */ /* 0x000fe20000000000 */
[----:B------:R-:W-:Y:S01]  /*9f50*/  UMOV UR5, 0x3f07a806 ;  /* 0x3f07a80600057882 */ /* 0x000fe20000000000 */
[----:B------:R-:W-:Y:S01]  /*9f60*/  IMAD.MOV.U32 R0, RZ, RZ, R7 ;  /* 0x000000ffff007224 */ /* 0x000fe200078e0007 */
[----:B------:R-:W-:Y:S01]  /*9f70*/  DSETP.MIN.AND P1, P2, R6, UR4, PT ;  /* 0x0000000406007e2a */ /* 0x000fe2000ba20000 */
[----:B------:R-:W-:Y:S01]  /*9f80*/  UMOV UR6, UR5 ;  /* 0x0000000500067c82 */ /* 0x000fe20008000000 */
[----:B------:R-:W-:Y:S01]  /*9f90*/  DFMA R60, RZ, R122, R144 ;  /* 0x0000007aff3c722b */ /* 0x000fe20000000090 */
[----:B------:R-:W-:Y:S01]  /*9fa0*/  IMAD.MOV.U32 R77, RZ, RZ, R8 ;  /* 0x000000ffff4d7224 */ /* 0x000fe200078e0008 */
[----:B------:R-:W-:Y:S01]  /*9fb0*/  BSSY.RECONVERGENT B1, `(.L_x_150) ;  /* 0x0000295000017945 */ /* 0x000fe20003800200 */
[----:B------:R-:W-:Y:S01]  /*9fc0*/  IMAD.MOV.U32 R74, RZ, RZ, R64 ;  /* 0x000000ffff4a7224 */ /* 0x000fe200078e0040 */
[----:B------:R-:W-:Y:S01]  /*9fd0*/  FSEL R3, R0, UR6, P1 ;  /* 0x0000000600037c08 */ /* 0x000fe20008800000 */
[----:B------:R-:W-:Y:S01]  /*9fe0*/  IMAD.MOV.U32 R75, RZ, RZ, R65 ;  /* 0x000000ffff4b7224 */ /* 0x000fe200078e0041 */
[----:B------:R-:W-:Y:S01]  /*9ff0*/  MOV R0, UR6 ;  /* 0x0000000600007c02 */ /* 0x000fe20008000f00 */
[----:B------:R-:W-:Y:S01]  /*a000*/  IMAD.MOV.U32 R97, RZ, RZ, R39 ;  /* 0x000000ffff617224 */ /* 0x000fe200078e0027 */
[----:B------:R-:W-:Y:S01]  /*a010*/  SEL R6, R6, UR4, P1 ;  /* 0x0000000406067c07 */ /* 0x000fe20008800000 */
[----:B------:R-:W-:Y:S01]  /*a020*/  DFMA R60, RZ, R120, R60 ;  /* 0x00000078ff3c722b */ /* 0x000fe2000000003c */
[----:B------:R-:W-:Y:S01]  /*a030*/  MOV R96, R38 ;  /* 0x0000002600607202 */ /* 0x000fe20000000f00 */
[----:B------:R-:W-:Y:S01]  /*a040*/  IMAD.MOV.U32 R72, RZ, RZ, R40 ;  /* 0x000000ffff487224 */ /* 0x000fe200078e0028 */
[----:B------:R-:W-:Y:S01]  /*a050*/  @P2 LOP3.LUT R3, R0, 0x80000, RZ, 0xfc, !PT ;  /* 0x0008000000032812 */ /* 0x000fe200078efcff */
[----:B------:R-:W-:Y:S01]  /*a060*/  IMAD.MOV.U32 R70, RZ, RZ, R42 ;  /* 0x000000ffff467224 */ /* 0x000fe200078e002a */
[----:B------:R-:W-:Y:S01]  /*a070*/  MOV R73, R41 ;  /* 0x0000002900497202 */ /* 0x000fe20000000f00 */
[----:B------:R-:W-:Y:S01]  /*a080*/  IMAD.MOV.U32 R71, RZ, RZ, R43 ;  /* 0x000000ffff477224 */ /* 0x000fe200078e002b */
[----:B------:R-:W-:Y:S01]  /*a090*/  MOV R22, R44 ;  /* 0x0000002c00167202 */ /* 0x000fe20000000f00 */
[----:B------:R-:W-:Y:S01]  /*a0a0*/  IMAD.MOV.U32 R7, RZ, RZ, R3 ;  /* 0x000000ffff077224 */ /* 0x000fe200078e0003 */
[----:B------:R-:W-:Y:S01]  /*a0b0*/  MOV R19, R47 ;  /* 0x0000002f00137202 */ /* 0x000fe20000000f00 */
[----:B------:R-:W-:-:S02]  /*a0c0*/  IMAD.MOV.U32 R23, RZ, RZ, R45 ;  /* 0x000000ffff177224 */ /* 0x000fc400078e002d */
[----:B------:R-:W-:Y:S01]  /*a0d0*/  IMAD.MOV.U32 R18, RZ, RZ, R46 ;  /* 0x000000ffff127224 */ /* 0x000fe200078e002e */
[----:B------:R-:W-:Y:S01]  /*a0e0*/  MOV R0, R7 ;  /* 0x0000000700007202 */ /* 0x000fe20000000f00 */
[----:B------:R-:W-:-:S06]  /*a0f0*/  DSETP.MIN.AND P1, P2, R6, R8, PT ;  /* 0x000000080600722a */ /* 0x000fcc0003a20000 */
[----:B------:R-:W-:Y:S02]  /*a100*/  FSEL R3, R0, R9, P1 ;  /* 0x0000000900037208 */ /* 0x000fe40000800000 */
[----:B------:R-:W-:-:S06]  /*a110*/  SEL R76, R6, R77, P1 ;  /* 0x0000004d064c7207 */ /* 0x000fcc0000800000 */
[----:B------:R-:W-:-:S05]  /*a120*/  @P2 LOP3.LUT R3, R9, 0x80000, RZ, 0xfc, !PT ;  /* 0x0008000009032812 */ /* 0x000fca00078efcff */
[----:B------:R-:W-:Y:S01]  /*a130*/  IMAD.MOV.U32 R77, RZ, RZ, R3 ;  /* 0x000000ffff4d7224 */ /* 0x000fe200078e0003 */
[----:B------:R-:W-:Y:S06]  /*a140*/  @!P0 BRA `(.L_x_151) ;  /* 0x0000002400ec8947 */ /* 0x000fec0003800000 */
[----:B------:R-:W0:Y:S01]  /*a150*/  S2R R3, SR_TID.X ;  /* 0x0000000000037919 */ /* 0x000e220000002100 */
[----:B------:R-:W0:Y:S01]  /*a160*/  S2UR UR4, SR_CTAID.X ;  /* 0x00000000000479c3 */ /* 0x000e220000002500 */
[----:B------:R-:W-:Y:S01]  /*a170*/  IMAD.MOV.U32 R26, RZ, RZ, 0x47ae147b ;  /* 0x47ae147bff1a7424 */ /* 0x000fe200078e00ff */
[----:B------:R-:W-:Y:S01]  /*a180*/  MOV R27, 0x3f547ae1 ;  /* 0x3f547ae1001b7802 */ /* 0x000fe20000000f00 */
[----:B------:R-:W-:Y:S01]  /*a190*/  UMOV UR5, 0x3f547ae1 ;  /* 0x3f547ae100057882 */ /* 0x000fe20000000000 */
[----:B------:R-:W-:Y:S01]  /*a1a0*/  IMAD.MOV.U32 R6, RZ, RZ, 0x1 ;  /* 0x00000001ff067424 */ /* 0x000fe200078e00ff */
[----:B------:R-:W-:Y:S01]  /*a1b0*/  DADD R32, -R46, R54 ;  /* 0x000000002e207229 */ /* 0x000fe20000000136 */
[----:B------:R-:W-:Y:S02]  /*a1c0*/  BSSY.RECONVERGENT B2, `(.L_x_152) ;  /* 0x000001f000027945 */ /* 0x000fe40003800200 */
[----:B------:R-:W0:Y:S07]  /*a1d0*/  LDC R70, c[0x0][0x360] ;  /* 0x0000d800ff467b82 */ /* 0x000e2e0000000800 */
[----:B------:R-:W-:Y:S01]  /*a1e0*/  FSETP.GEU.AND P1, PT, |R33|, 6.5827683646048100446e-37, PT ;  /* 0x036000002100780b */ /* 0x000fe20003f2e200 */
[----:B0-----:R-:W-:Y:S01]  /*a1f0*/  IMAD R70, R70, UR4, R3 ;  /* 0x0000000446467c24 */ /* 0x001fe2000f8e0203 */
[----:B------:R-:W-:-:S03]  /*a200*/  UMOV UR4, 0x47ae147b ;  /* 0x47ae147b00047882 */ /* 0x000fc60000000000 */
[----:B------:R-:W0:Y:S02]  /*a210*/  I2F.F64 R18, R70 ;  /* 0x0000004600127312 */ /* 0x000e240000201c00 */
[----:B0-----:R-:W-:-:S08]  /*a220*/  DFMA R18, R18, R26, 1 ;  /* 0x3ff000001212742b */ /* 0x001fd0000000001a */
[C---:B------:R-:W-:Y:S01]  /*a230*/  DADD R20, R18.reuse, -UR4 ;  /* 0x8000000412147e29 */ /* 0x040fe20008000000 */
[----:B------:R-:W-:Y:S01]  /*a240*/  UMOV UR5, 0x3f447ae1 ;  /* 0x3f447ae100057882 */ /* 0x000fe20000000000 */
[C---:B------:R-:W-:Y:S02]  /*a250*/  DADD R26, R18.reuse, R26 ;  /* 0x00000000121a7229 */ /* 0x040fe4000000001a */
[----:B------:R-:W-:-:S04]  /*a260*/  DADD R24, R18, -UR4 ;  /* 0x8000000412187e29 */ /* 0x000fc80008000000 */
        /* <DEDUP_REMOVED lines=20> */
.L_x_153:
[----:B------:R-:W-:Y:S05]  /*a3b0*/  BSYNC.RECONVERGENT B2 ;  /* 0x0000000000027941 */ /* 0x000fea0003800200 */
.L_x_152:
        /* <DEDUP_REMOVED lines=23> */
.L_x_155:
[----:B------:R-:W-:Y:S05]  /*a530*/  BSYNC.RECONVERGENT B2 ;  /* 0x0000000000027941 */ /* 0x000fea0003800200 */
.L_x_154:
[----:B------:R-:W0:Y:S01]  /*a540*/  MUFU.RCP64H R9, R23 ;  /* 0x0000001700097308 */ /* 0x000e220000001800 */
[----:B------:R-:W-:Y:S01]  /*a550*/  MOV R8, 0x1 ;  /* 0x0000000100087802 */ /* 0x000fe20000000f00 */
        /* <DEDUP_REMOVED lines=20> */
[----:B------:R-:W-:Y:S01]  /*a6a0*/  IMAD.MOV.U32 R10, RZ, RZ, RZ ;  /* 0x000000ffff0a7224 */ /* 0x000fe200078e00ff */
[----:B------:R-:W-:Y:S02]  /*a6b0*/  DSETP.MIN.AND P0, P1, |R32|, |R6|, PT ;  /* 0x400000062000722a */ /* 0x000fe40003900200 */
[----:B------:R-:W-:-:S03]  /*a6c0*/  DMUL R8, R56, R34 ;  /* 0x0000002238087228 */ /* 0x000fc60000000000 */
[----:B------:R-:W-:Y:S01]  /*a6d0*/  DADD R10, R28, R10 ;  /* 0x000000001c0a7229 */ /* 0x000fe2000000000a */
[----:B------:R-:W-:Y:S02]  /*a6e0*/  FSEL R15, |R33|, |R0|, P0 ;  /* 0x40000000210f7208 */ /* 0x000fe40000000200 */
[----:B------:R-:W-:Y:S02]  /*a6f0*/  SEL R14, R14, R3, P0 ;  /* 0x000000030e0e7207 */ /* 0x000fe40000000000 */
[----:B------:R-:W-:-:S03]  /*a700*/  DFMA R32, -R22, R8, R34 ;  /* 0x000000081620722b */ /* 0x000fc60000000122 */
[C---:B------:R-:W-:Y:S01]  /*a710*/  DMUL R12, R10.reuse, 0.5 ;  /* 0x3fe000000a0c7828 */ /* 0x040fe20000000000 */
[----:B------:R-:W-:Y:S01]  /*a720*/  @P1 LOP3.LUT R15, R0, 0x80000, RZ, 0xfc, !PT ;  /* 0x00080000000f1812 */ /* 0x000fe200078efcff */
[----:B------:R-:W-:Y:S01]  /*a730*/  DSETP.NEU.AND P0, PT, R10, RZ, PT ;  /* 0x000000ff0a00722a */ /* 0x000fe20003f0d000 */
[----:B------:R-:W-:Y:S02]  /*a740*/  FSETP.GEU.AND P1, PT, |R35|, 6.5827683646048100446e-37, PT ;  /* 0x036000002300780b */ /* 0x000fe40003f2e200 */
[----:B------:R-:W-:-:S03]  /*a750*/  DFMA R8, R56, R32, R8 ;  /* 0x000000203808722b */ /* 0x000fc60000000008 */
[----:B------:R-:W-:-:S07]  /*a760*/  DMUL R12, R12, R14 ;  /* 0x0000000e0c0c7228 */ /* 0x000fce0000000000 */
[----:B------:R-:W-:-:S03]  /*a770*/  FFMA R0, RZ, R23, R9 ;  /* 0x00000017ff007223 */ /* 0x000fc60000000009 */
[----:B------:R-:W-:Y:S02]  /*a780*/  FSEL R92, R12, RZ, P0 ;  /* 0x000000ff0c5c7208 */ /* 0x000fe40000000000 */
[----:B------:R-:W-:Y:S02]  /*a790*/  FSEL R93, R13, RZ, P0 ;  /* 0x000000ff0d5d7208 */ /* 0x000fe40000000000 */
[----:B------:R-:W-:-:S04]  /*a7a0*/  FSETP.GT.AND P0, PT, |R0|, 1.469367938527859385e-39, PT ;  /* 0x001000000000780b */ /* 0x000fc80003f04200 */
[----:B------:R-:W-:-:S09]  /*a7b0*/  DFMA R92, R72, R92, R46 ;  /* 0x0000005c485c722b */ /* 0x000fd2000000002e */
[----:B------:R-:W-:Y:S05]  /*a7c0*/  @P0 BRA P1, `(.L_x_157) ;  /* 0x0000000000200947 */ /* 0x000fea0000800000 */
[----:B------:R-:W-:Y:S01]  /*a7d0*/  MOV R32, R34 ;  /* 0x0000002200207202 */ /* 0x000fe20000000f00 */
[----:B------:R-:W-:Y:S01]  /*a7e0*/  IMAD.MOV.U32 R17, RZ, RZ, R35 ;  /* 0x000000ffff117224 */ /* 0x000fe200078e0023 */
[----:B------:R-:W-:Y:S01]  /*a7f0*/  MOV R3, R23 ;  /* 0x0000001700037202 */ /* 0x000fe20000000f00 */
[----:B------:R-:W-:Y:S01]  /*a800*/  IMAD.MOV.U32 R34, RZ, RZ, R22 ;  /* 0x000000ffff227224 */ /* 0x000fe200078e0016 */
[----:B------:R-:W-:-:S07]  /*a810*/  MOV R0, 0xa830 ;  /* 0x0000a83000007802 */ /* 0x000fce0000000f00 */
[----:B------:R-:W-:Y:S05]  /*a820*/  CALL.REL.NOINC `($__internal_1_$__cuda_sm20_div_rn_f64_full) ;  /* 0x000000dc00307944 */ /* 0x000fea0003c00000 */
[----:B------:R-:W-:Y:S02]  /*a830*/  IMAD.MOV.U32 R8, RZ, RZ, R32 ;  /* 0x000000ffff087224 */ /* 0x000fe400078e0020 */
[----:B------:R-:W-:-:S07]  /*a840*/  IMAD.MOV.U32 R9, RZ, RZ, R33 ;  /* 0x000000ffff097224 */ /* 0x000fce00078e0021 */
.L_x_157:
[----:B------:R-:W-:Y:S05]  /*a850*/  BSYNC.RECONVERGENT B2 ;  /* 0x0000000000027941 */ /* 0x000fea0003800200 */
.L_x_156:
        /* <DEDUP_REMOVED lines=22> */
.L_x_159:
[----:B------:R-:W-:Y:S05]  /*a9c0*/  BSYNC.RECONVERGENT B2 ;  /* 0x0000000000027941 */ /* 0x000fea0003800200 */
.L_x_158:
        /* <DEDUP_REMOVED lines=11> */
[----:B------:R-:W-:Y:S02]  /*aa80*/  BSSY.RECONVERGENT B2, `(.L_x_160) ;  /* 0x0000025000027945 */ /* 0x000fe40003800200 */
        /* <DEDUP_REMOVED lines=34> */
[----:B------:R-:W-:Y:S01]  /*acb0*/  MOV R10, R32 ;  /* 0x00000020000a7202 */ /* 0x000fe20000000f00 */
[----:B------:R-:W-:-:S07]  /*acc0*/  IMAD.MOV.U32 R11, RZ, RZ, R33 ;  /* 0x000000ffff0b7224 */ /* 0x000fce00078e0021 */
.L_x_161:
[----:B------:R-:W-:Y:S05]  /*acd0*/  BSYNC.RECONVERGENT B2 ;  /* 0x0000000000027941 */ /* 0x000fea0003800200 */
.L_x_160:
[----:B------:R-:W0:Y:S01]  /*ace0*/  MUFU.RCP64H R13, R27 ;  /* 0x0000001b000d7308 */ /* 0x000e220000001800 */
[----:B------:R-:W-:Y:S01]  /*acf0*/  IMAD.MOV.U32 R12, RZ, RZ, 0x1 ;  /* 0x00000001ff0c7424 */ /* 0x000fe200078e00ff */
        /* <DEDUP_REMOVED lines=16> */
[----:B------:R-:W-:Y:S01]  /*ae00*/  MOV R3, R27 ;  /* 0x0000001b00037202 */ /* 0x000fe20000000f00 */
[----:B------:R-:W-:Y:S01]  /*ae10*/  IMAD.MOV.U32 R34, RZ, RZ, R26 ;  /* 0x000000ffff227224 */ /* 0x000fe200078e001a */
[----:B------:R-:W-:-:S07]  /*ae20*/  MOV R0, 0xae40 ;  /* 0x0000ae4000007802 */ /* 0x000fce0000000f00 */
[----:B------:R-:W-:Y:S05]  /*ae30*/  CALL.REL.NOINC `($__internal_1_$__cuda_sm20_div_rn_f64_full) ;  /* 0x000000d400ac7944 */ /* 0x000fea0003c00000 */
.L_x_163:
[----:B------:R-:W-:Y:S05]  /*ae40*/  BSYNC.RECONVERGENT B2 ;  /* 0x0000000000027941 */ /* 0x000fea0003800200 */
.L_x_162:
[----:B------:R-:W0:Y:S01]  /*ae50*/  MUFU.RCP64H R13, R23 ;  /* 0x00000017000d7308 */ /* 0x000e220000001800 */
[----:B------:R-:W-:Y:S01]  /*ae60*/  IMAD.MOV.U32 R12, RZ, RZ, 0x1 ;  /* 0x00000001ff0c7424 */ /* 0x000fe200078e00ff */
[----:B------:R-:W-:Y:S01]  /*ae70*/  DSETP.GEU.AND P2, PT, R10, RZ, PT ;  /* 0x000000ff0a00722a */ /* 0x000fe20003f4e000 */
[----:B------:R-:W-:Y:S01]  /*ae80*/  IMAD.MOV.U32 R0, RZ, RZ, R11 ;  /* 0x000000ffff007224 */ /* 0x000fe200078e000b */
[----:B------:R-:W-:Y:S01]  /*ae90*/  DSETP.GEU.AND P3, PT, R32, RZ, PT ;  /* 0x000000ff2000722a */ /* 0x000fe20003f6e000 */
[----:B------:R-:W-:Y:S01]  /*aea0*/  IMAD.MOV.U32 R34, RZ, RZ, R32 ;  /* 0x000000ffff227224 */ /* 0x000fe200078e0020 */
[----:B------:R-:W-:Y:S01]  /*aeb0*/  DSETP.GT.AND P0, PT, R10, RZ, PT ;  /* 0x000000ff0a00722a */ /* 0x000fe20003f04000 */
[----:B------:R-:W-:Y:S01]  /*aec0*/  MOV R3, R10 ;  /* 0x0000000a00037202 */ /* 0x000fe20000000f00 */
        /* <DEDUP_REMOVED lines=18> */
[----:B------:R-:W-:Y:S02]  /*aff0*/  SEL R34, R34, R3, P0 ;  /* 0x0000000322227207 */ /* 0x000fe40000000000 */
[----:B------:R-:W-:-:S04]  /*b000*/  DFMA R56, -R22, R12, R62 ;  /* 0x0000000c1638722b */ /* 0x000fc8000000013e */
[----:B------:R-:W-:Y:S01]  /*b010*/  @P1 LOP3.LUT R35, R0, 0x80000, RZ, 0xfc, !PT ;  /* 0x0008000000231812 */ /* 0x000fe200078efcff */
[C---:B------:R-:W-:Y:S01]  /*b020*/  DMUL R32, R14.reuse, 0.5 ;  /* 0x3fe000000e207828 */ /* 0x040fe20000000000 */
[----:B------:R-:W-:Y:S01]  /*b030*/  FSETP.GEU.AND P1, PT, |R63|, 6.5827683646048100446e-37, PT ;  /* 0x036000003f00780b */ /* 0x000fe20003f2e200 */
[----:B------:R-:W-:Y:S02]  /*b040*/  DSETP.NEU.AND P0, PT, R14, RZ, PT ;  /* 0x000000ff0e00722a */ /* 0x000fe40003f0d000 */
        /* <DEDUP_REMOVED lines=16> */
.L_x_165:
[----:B------:R-:W-:Y:S05]  /*b150*/  BSYNC.RECONVERGENT B2 ;  /* 0x0000000000027941 */ /* 0x000fea0003800200 */
.L_x_164:
        /* <DEDUP_REMOVED lines=22> */
.L_x_167:
[----:B------:R-:W-:Y:S05]  /*b2c0*/  BSYNC.RECONVERGENT B2 ;  /* 0x0000000000027941 */ /* 0x000fea0003800200 */
.L_x_166:
[----:B------:R-:W0:Y:S01]  /*b2d0*/  MUFU.RCP64H R15, R23 ;  /* 0x00000017000f7308 */ /* 0x000e220000001800 */
[----:B------:R-:W-:Y:S01]  /*b2e0*/  MOV R14, 0x1 ;  /* 0x00000001000e7802 */ /* 0x000fe20000000f00 */
        /* <DEDUP_REMOVED lines=46> */
.L_x_169:
[----:B------:R-:W-:Y:S05]  /*b5d0*/  BSYNC.RECONVERGENT B2 ;  /* 0x0000000000027941 */ /* 0x000fea0003800200 */
.L_x_168:
        /* <DEDUP_REMOVED lines=22> */
.L_x_171:
[----:B------:R-:W-:Y:S05]  /*b740*/  BSYNC.RECONVERGENT B2 ;  /* 0x0000000000027941 */ /* 0x000fea0003800200 */
.L_x_170:
[----:B------:R-:W0:Y:S01]  /*b750*/  LDC.64 R22, c[0x0][0x380] ;  /* 0x0000e000ff167b82 */ /* 0x000e220000000a00 */
[----:B------:R-:W-:-:S04]  /*b760*/  VIADD R98, R70, 0xfffffffe ;  /* 0xfffffffe46627836 */ /* 0x000fc80000000000 */
[----:B0-----:R-:W-:-:S06]  /*b770*/  IMAD.WIDE.U32 R22, R98, 0x8, R22 ;  /* 0x0000000862167825 */ /* 0x001fcc00078e0016 */
[----:B------:R-:W2:Y:S01]  /*b780*/  LDG.E.64 R22, desc[UR36][R22.64] ;  /* 0x0000002416167981 */ /* 0x000ea2000c1e1b00 */
[----:B------:R-:W-:Y:S01]  /*b790*/  UMOV UR4, 0x47ae147b ;  /* 0x47ae147b00047882 */ /* 0x000fe20000000000 */
[----:B------:R-:W-:Y:S01]  /*b7a0*/  UMOV UR5, 0x3f647ae1 ;  /* 0x3f647ae100057882 */ /* 0x000fe20000000000 */
[----:B------:R-:W-:Y:S01]  /*b7b0*/  DSETP.GEU.AND P2, PT, R14, RZ, PT ;  /* 0x000000ff0e00722a */ /* 0x000fe20003f4e000 */
[----:B------:R-:W-:Y:S01]  /*b7c0*/  IMAD.MOV.U32 R3, RZ, RZ, R14 ;  /* 0x000000ffff037224 */ /* 0x000fe200078e000e */
[----:B------:R-:W-:Y:S01]  /*b7d0*/  DADD R26, R18, -UR4 ;  /* 0x80000004121a7e29 */ /* 0x000fe20008000000 */
[----:B------:R-:W-:Y:S01]  /*b7e0*/  BSSY.RECONVERGENT B2, `(.L_x_172) ;  /* 0x0000039000027945 */ /* 0x000fe20003800200 */
[----:B------:R-:W-:Y:S01]  /*b7f0*/  MOV R18, 0x1 ;  /* 0x0000000100127802 */ /* 0x000fe20000000f00 */
[----:B------:R-:W-:Y:S01]  /*b800*/  DSETP.GEU.AND P3, PT, R32, RZ, PT ;  /* 0x000000ff2000722a */ /* 0x000fe20003f6e000 */
[----:B------:R-:W-:Y:S01]  /*b810*/  FSEL R66, RZ, -1.875, P2 ;  /* 0xbff00000ff427808 */ /* 0x000fe20001000000 */
[----:B------:R-:W-:-:S02]  /*b820*/  DSETP.GT.AND P0, PT, R14, RZ, PT ;  /* 0x000000ff0e00722a */ /* 0x000fc40003f04000 */
[----:B------:R-:W-:Y:S02]  /*b830*/  DSETP.GT.AND P1, PT, R32, RZ, PT ;  /* 0x000000ff2000722a */ /* 0x000fe40003f24000 */
[----:B------:R-:W-:Y:S01]  /*b840*/  DADD R26, -R20, R26 ;  /* 0x00000000141a7229 */ /* 0x000fe2000000011a */
[----:B------:R-:W-:Y:S02]  /*b850*/  FSEL R0, RZ, -1.875, P3 ;  /* 0xbff00000ff007808 */ /* 0x000fe40001800000 */
[----:B------:R-:W-:Y:S01]  /*b860*/  FSEL R67, R66, 1.875, !P0 ;  /* 0x3ff0000042437808 */ /* 0x000fe20004000000 */
[----:B------:R-:W-:Y:S02]  /*b870*/  IMAD.MOV.U32 R66, RZ, RZ, RZ ;  /* 0x000000ffff427224 */ /* 0x000fe400078e00ff */
[----:B------:R-:W0:Y:S02]  /*b880*/  MUFU.RCP64H R19, R27 ;  /* 0x0000001b00137308 */ /* 0x000e240000001800 */
[----:B0-----:R-:W-:-:S08]  /*b890*/  DFMA R34, -R26, R18, 1 ;  /* 0x3ff000001a22742b */ /* 0x001fd00000000112 */
[----:B------:R-:W-:-:S08]  /*b8a0*/  DFMA R34, R34, R34, R34 ;  /* 0x000000222222722b */ /* 0x000fd00000000022 */
[----:B------:R-:W-:-:S08]  /*b8b0*/  DFMA R34, R18, R34, R18 ;  /* 0x000000221222722b */ /* 0x000fd00000000012 */
[----:B------:R-:W-:-:S08]  /*b8c0*/  DFMA R18, -R26, R34, 1 ;  /* 0x3ff000001a12742b */ /* 0x000fd00000000122 */
[----:B------:R-:W-:Y:S01]  /*b8d0*/  DFMA R56, R34, R18, R34 ;  /* 0x000000122238722b */ /* 0x000fe20000000022 */
[----:B------:R-:W-:Y:S01]  /*b8e0*/  FSEL R19, R0, 1.875, !P1 ;  /* 0x3ff0000000137808 */ /* 0x000fe20004800000 */
[----:B------:R-:W-:Y:S01]  /*b8f0*/  IMAD.MOV.U32 R18, RZ, RZ, RZ ;  /* 0x000000ffff127224 */ /* 0x000fe200078e00ff */
[----:B------:R-:W-:Y:S01]  /*b900*/  DSETP.MIN.AND P0, P1, |R32|, |R14|, PT ;  /* 0x4000000e2000722a */ /* 0x000fe20003900200 */
[----:B------:R-:W-:Y:S01]  /*b910*/  IMAD.MOV.U32 R34, RZ, RZ, R15 ;  /* 0x000000ffff227224 */ /* 0x000fe200078e000f */
[----:B------:R-:W-:-:S03]  /*b920*/  MOV R0, R32 ;  /* 0x0000002000007202 */ /* 0x000fc60000000f00 */
[----:B------:R-:W-:Y:S01]  /*b930*/  DADD R18, R66, R18 ;  /* 0x0000000042127229 */ /* 0x000fe20000000012 */
[----:B------:R-:W-:Y:S02]  /*b940*/  FSEL R33, |R33|, |R34|, P0 ;  /* 0x4000002221217208 */ /* 0x000fe40000000200 */
[----:B------:R-:W-:Y:S01]  /*b950*/  SEL R32, R0, R3, P0 ;  /* 0x0000000300207207 */ /* 0x000fe20000000000 */
[----:B------:R-:W-:-:S04]  /*b960*/  DSETP.GTU.AND P0, PT, R92, RZ, PT ;  /* 0x000000ff5c00722a */ /* 0x000fc80003f0c000 */
[----:B------:R-:W-:Y:S01]  /*b970*/  DSETP.NEU.AND P2, PT, R18, RZ, PT ;  /* 0x000000ff1200722a */ /* 0x000fe20003f4d000 */
[----:B------:R-:W-:Y:S01]  /*b980*/  @P1 LOP3.LUT R33, R34, 0x80000, RZ, 0xfc, !PT ;  /* 0x0008000022211812 */ /* 0x000fe200078efcff */
[----:B------:R-:W-:Y:S02]  /*b990*/  DSETP.GTU.AND P1, PT, R90, RZ, PT ;  /* 0x000000ff5a00722a */ /* 0x000fe40003f2c000 */
[----:B--2---:R-:W-:Y:S02]  /*b9a0*/  DADD R82, -R54, R22 ;  /* 0x0000000036527229 */ /* 0x004fe40000000116 */
[----:B------:R-:W-:Y:S01]  /*b9b0*/  DMUL R22, R18, 0.5 ;  /* 0x3fe0000012167828 */ /* 0x000fe20000000000 */
[----:B------:R-:W-:Y:S02]  /*b9c0*/  FSEL R18, R92, R46, P0 ;  /* 0x0000002e5c127208 */ /* 0x000fe40000000000 */
[----:B------:R-:W-:Y:S01]  /*b9d0*/  FSEL R19, R93, R47, P0 ;  /* 0x0000002f5d137208 */ /* 0x000fe20000000000 */
[----:B------:R-:W-:-:S02]  /*b9e0*/  DSETP.GTU.AND P0, PT, R94, RZ, PT ;  /* 0x000000ff5e00722a */ /* 0x000fc40003f0c000 */
[----:B------:R-:W-:Y:S02]  /*b9f0*/  DMUL R62, R82, R56 ;  /* 0x00000038523e7228 */ /* 0x000fe40000000000 */
[----:B------:R-:W-:Y:S01]  /*ba00*/  DMUL R34, R22, R32 ;  /* 0x0000002016227228 */ /* 0x000fe20000000000 */
[----:B------:R-:W-:Y:S02]  /*ba10*/  FSEL R22, R90, R44, P1 ;  /* 0x0000002c5a167208 */ /* 0x000fe40000800000 */
[----:B------:R-:W-:Y:S01]  /*ba20*/  FSEL R23, R91, R45, P1 ;  /* 0x0000002d5b177208 */ /* 0x000fe20000800000 */
[----:B------:R-:W-:Y:S02]  /*ba30*/  DSETP.GTU.AND P1, PT, R102, RZ, PT ;  /* 0x000000ff6600722a */ /* 0x000fe40003f2c000 */
[----:B------:R-:W-:-:S04]  /*ba40*/  DFMA R70, -R26, R62, R82 ;  /* 0x0000003e1a46722b */ /* 0x000fc80000000152 */
[----:B------:R-:W-:Y:S02]  /*ba50*/  FSEL R96, R34, RZ, P2 ;  /* 0x000000ff22607208 */ /* 0x000fe40001000000 */
[----:B------:R-:W-:Y:S02]  /*ba60*/  FSEL R97, R35, RZ, P2 ;  /* 0x000000ff23617208 */ /* 0x000fe40001000000 */
[----:B------:R-:W-:Y:S01]  /*ba70*/  FSETP.GEU.AND P2, PT, |R83|, 6.5827683646048100446e-37, PT ;  /* 0x036000005300780b */ /* 0x000fe20003f4e200 */
[----:B------:R-:W-:Y:S01]  /*ba80*/  DFMA R32, R56, R70, R62 ;  /* 0x000000463820722b */ /* 0x000fe2000000003e */
[----:B------:R-:W-:Y:S02]  /*ba90*/  FSEL R70, R94, R42, P0 ;  /* 0x0000002a5e467208 */ /* 0x000fe40000000000 */
[----:B------:R-:W-:Y:S01]  /*baa0*/  DFMA R96, R72, R96, R38 ;  /* 0x000000604860722b */ /* 0x000fe20000000026 */
[----:B------:R-:W-:Y:S02]  /*bab0*/  FSEL R71, R95, R43, P0 ;  /* 0x0000002b5f477208 */ /* 0x000fe40000000000 */
[----:B------:R-:W-:-:S02]  /*bac0*/  FSEL R72, R102, R40, P1 ;  /* 0x0000002866487208 */ /* 0x000fc40000800000 */
[----:B------:R-:W-:Y:S02]  /*bad0*/  FSEL R73, R103, R41, P1 ;  /* 0x0000002967497208 */ /* 0x000fe40000800000 */
        /* <DEDUP_REMOVED lines=9> */
.L_x_173:
[----:B------:R-:W-:Y:S05]  /*bb70*/  BSYNC.RECONVERGENT B2 ;  /* 0x0000000000027941 */ /* 0x000fea0003800200 */
.L_x_172:
        /* <DEDUP_REMOVED lines=15> */
[----:B--2---:R-:W-:Y:S01]  /*bc70*/  DADD R62, -R132, R34 ;  /* 0x00000000843e7229 */ /* 0x004fe20000000122 */
        /* <DEDUP_REMOVED lines=14> */
[----:B------:R-:W-:Y:S02]  /*bd60*/  MOV R35, R3 ;  /* 0x0000000300237202 */ /* 0x000fe40000000f00 */
[----:B------:R-:W-:Y:S01]  /*bd70*/  FSETP.GEU.AND P1, PT, |R63|, 6.5827683646048100446e-37, PT ;  /* 0x036000003f00780b */ /* 0x000fe20003f2e200 */
        /* <DEDUP_REMOVED lines=14> */
.L_x_175:
[----:B------:R-:W-:Y:S05]  /*be60*/  BSYNC.RECONVERGENT B2 ;  /* 0x0000000000027941 */ /* 0x000fea0003800200 */
.L_x_174:
        /* <DEDUP_REMOVED lines=17> */
[----:B------:R-:W-:Y:S01]  /*bf80*/  MOV R24, RZ ;  /* 0x000000ff00187202 */ /* 0x000fe20000000f00 */
[----:B------:R-:W-:-:S04]  /*bf90*/  IMAD.MOV.U32 R0, RZ, RZ, R9 ;  /* 0x000000ffff007224 */ /* 0x000fc800078e0009 */
        /* <DEDUP_REMOVED lines=26> */
.L_x_177:
[----:B------:R-:W-:Y:S05]  /*c140*/  BSYNC.RECONVERGENT B2 ;  /* 0x0000000000027941 */ /* 0x000fea0003800200 */
.L_x_176:
        /* <DEDUP_REMOVED lines=17> */
[----:B------:R-:W-:Y:S01]  /*c260*/  IMAD.MOV.U32 R24, RZ, RZ, RZ ;  /* 0x000000ffff187224 */ /* 0x000fe200078e00ff */
[----:B------:R-:W-:-:S04]  /*c270*/  MOV R0, R11 ;  /* 0x0000000b00007202 */ /* 0x000fc80000000f00 */
[----:B------:R-:W-:Y:S01]  /*c280*/  DMUL R34, R56, R28 ;  /* 0x0000001c38227228 */ /* 0x000fe20000000000 */
[----:B------:R-:W-:Y:S01]  /*c290*/  FSEL R3, |R33|, |R0|, P0 ;  /* 0x4000000021037208 */ /* 0x000fe20000000200 */
[----:B------:R-:W-:Y:S01]  /*c2a0*/  DADD R88, R88, R24 ;  /* 0x0000000058587229 */ /* 0x000fe20000000018 */
[----:B------:R-:W-:Y:S02]  /*c2b0*/  IMAD.MOV.U32 R24, RZ, RZ, R32 ;  /* 0x000000ffff187224 */ /* 0x000fe400078e0020 */
[----:B------:R-:W-:-:S03]  /*c2c0*/  IMAD.MOV.U32 R25, RZ, RZ, R10 ;  /* 0x000000ffff197224 */ /* 0x000fc600078e000a */
        /* <DEDUP_REMOVED lines=21> */
.L_x_179:
[----:B------:R-:W-:Y:S05]  /*c420*/  BSYNC.RECONVERGENT B2 ;  /* 0x0000000000027941 */ /* 0x000fea0003800200 */
.L_x_178:
[----:B------:R-:W0:Y:S02]  /*c430*/  LDC.64 R24, c[0x0][0x388] ;  /* 0x0000e200ff187b82 */ /* 0x000e240000000a00 */
[----:B0-----:R-:W-:-:S06]  /*c440*/  IMAD.WIDE.U32 R98, R98, 0x8, R24 ;  /* 0x0000000862627825 */ /* 0x001fcc00078e0018 */
[----:B------:R-:W2:Y:S01]  /*c450*/  LDG.E.64 R98, desc[UR36][R98.64] ;  /* 0x0000002462627981 */ /* 0x000ea2000c1e1b00 */
[----:B------:R-:W0:Y:S01]  /*c460*/  MUFU.RCP64H R25, R27 ;  /* 0x0000001b00197308 */ /* 0x000e220000001800 */
[----:B------:R-:W-:Y:S01]  /*c470*/  IMAD.MOV.U32 R24, RZ, RZ, 0x1 ;  /* 0x00000001ff187424 */ /* 0x000fe200078e00ff */
[C---:B------:R-:W-:Y:S01]  /*c480*/  DSETP.GEU.AND P1, PT, R32.reuse, RZ, PT ;  /* 0x000000ff2000722a */ /* 0x040fe20003f2e000 */
[----:B------:R-:W-:Y:S01]  /*c490*/  IMAD.MOV.U32 R0, RZ, RZ, R13 ;  /* 0x000000ffff007224 */ /* 0x000fe200078e000d */
[----:B------:R-:W-:Y:S01]  /*c4a0*/  DSETP.GT.AND P0, PT, R32, RZ, PT ;  /* 0x000000ff2000722a */ /* 0x000fe20003f04000 */
[----:B------:R-:W-:Y:S02]  /*c4b0*/  BSSY.RECONVERGENT B2, `(.L_x_180) ;  /* 0x0000025000027945 */ /* 0x000fe40003800200 */
        /* <DEDUP_REMOVED lines=8> */
[----:B------:R-:W-:-:S05]  /*c540*/  IMAD.MOV.U32 R24, RZ, RZ, RZ ;  /* 0x000000ffff187224 */ /* 0x000fca00078e00ff */
[----:B------:R-:W-:Y:S01]  /*c550*/  FSEL R3, |R33|, |R0|, P0 ;  /* 0x4000000021037208 */ /* 0x000fe20000000200 */
[----:B------:R-:W-:Y:S01]  /*c560*/  DADD R68, R68, R24 ;  /* 0x0000000044447229 */ /* 0x000fe20000000018 */
[----:B------:R-:W-:Y:S01]  /*c570*/  MOV R24, R32 ;  /* 0x0000002000187202 */ /* 0x000fe20000000f00 */
[----:B------:R-:W-:-:S05]  /*c580*/  IMAD.MOV.U32 R25, RZ, RZ, R12 ;  /* 0x000000ffff197224 */ /* 0x000fca00078e000c */
[----:B------:R-:W-:Y:S01]  /*c590*/  @P1 LOP3.LUT R3, R0, 0x80000, RZ, 0xfc, !PT ;  /* 0x0008000000031812 */ /* 0x000fe200078efcff */
[C---:B------:R-:W-:Y:S01]  /*c5a0*/  DMUL R12, R68.reuse, 0.5 ;  /* 0x3fe00000440c7828 */ /* 0x040fe20000000000 */
[----:B------:R-:W-:Y:S01]  /*c5b0*/  SEL R24, R24, R25, P0 ;  /* 0x0000001918187207 */ /* 0x000fe20000000000 */
[----:B------:R-:W-:Y:S01]  /*c5c0*/  DSETP.NEU.AND P0, PT, R68, RZ, PT ;  /* 0x000000ff4400722a */ /* 0x000fe20003f0d000 */
[----:B------:R-:W-:-:S06]  /*c5d0*/  MOV R25, R3 ;  /* 0x0000000300197202 */ /* 0x000fcc0000000f00 */
[----:B------:R-:W-:-:S10]  /*c5e0*/  DMUL R12, R12, R24 ;  /* 0x000000180c0c7228 */ /* 0x000fd40000000000 */
[----:B------:R-:W-:Y:S02]  /*c5f0*/  FSEL R74, R12, RZ, P0 ;  /* 0x000000ff0c4a7208 */ /* 0x000fe40000000000 */
[----:B------:R-:W-:-:S06]  /*c600*/  FSEL R75, R13, RZ, P0 ;  /* 0x000000ff0d4b7208 */ /* 0x000fcc0000000000 */
[----:B------:R-:W-:Y:S02]  /*c610*/  DFMA R74, R20, R74, R64 ;  /* 0x0000004a144a722b */ /* 0x000fe40000000040 */
[----:B--2---:R-:W-:-:S08]  /*c620*/  DADD R98, -R100, R98 ;  /* 0x0000000064627229 */ /* 0x004fd00000000162 */
[----:B------:R-:W-:Y:S02]  /*c630*/  DMUL R28, R34, R98 ;  /* 0x00000062221c7228 */ /* 0x000fe40000000000 */
[----:B------:R-:W-:-:S06]  /*c640*/  FSETP.GEU.AND P1, PT, |R99|, 6.5827683646048100446e-37, PT ;  /* 0x036000006300780b */ /* 0x000fcc0003f2e200 */
        /* <DEDUP_REMOVED lines=11> */
.L_x_181:
[----:B------:R-:W-:Y:S05]  /*c700*/  BSYNC.RECONVERGENT B2 ;  /* 0x0000000000027941 */ /* 0x000fea0003800200 */
.L_x_180:
[C---:B------:R-:W-:Y:S01]  /*c710*/  DSETP.GEU.AND P1, PT, R32.reuse, RZ, PT ;  /* 0x000000ff2000722a */ /* 0x040fe20003f2e000 */
[----:B------:R-:W-:Y:S01]  /*c720*/  IMAD.MOV.U32 R24, RZ, RZ, R15 ;  /* 0x000000ffff187224 */ /* 0x000fe200078e000f */
[----:B------:R-:W-:Y:S01]  /*c730*/  DSETP.GT.AND P0, PT, R32, RZ, PT ;  /* 0x000000ff2000722a */ /* 0x000fe20003f04000 */
[----:B------:R-:W-:Y:S01]  /*c740*/  MOV R0, R32 ;  /* 0x0000002000007202 */ /* 0x000fe20000000f00 */
        /* <DEDUP_REMOVED lines=12> */
[----:B------:R-:W-:Y:S01]  /*c810*/  @!P3 MOV R74, R64 ;  /* 0x00000040004ab202 */ /* 0x000fe20000000f00 */
[----:B------:R-:W-:-:S03]  /*c820*/  @!P3 IMAD.MOV.U32 R75, RZ, RZ, R65 ;  /* 0x000000ffff4bb224 */ /* 0x000fc600078e0041 */
        /* <DEDUP_REMOVED lines=13> */
.L_x_151:
[----:B------:R-:W-:Y:S05]  /*c900*/  BSYNC.RECONVERGENT B1 ;  /* 0x0000000000017941 */ /* 0x000fea0003800200 */
.L_x_150:
[----:B------:R-:W0:Y:S01]  /*c910*/  S2R R0, SR_TID.X ;  /* 0x0000000000007919 */ /* 0x000e220000002100 */
[----:B------:R-:W0:Y:S01]  /*c920*/  S2UR UR4, SR_CTAID.X ;  /* 0x00000000000479c3 */ /* 0x000e220000002500 */
[----:B------:R-:W-:Y:S02]  /*c930*/  HFMA2 R9, -RZ, RZ, 1.83203125, 56352 ;  /* 0x3f547ae1ff097431 */ /* 0x000fe400000001ff */
[----:B------:R-:W-:Y:S01]  /*c940*/  IMAD.MOV.U32 R8, RZ, RZ, 0x47ae147b ;  /* 0x47ae147bff087424 */ /* 0x000fe200078e00ff */
[----:B------:R-:W-:Y:S01]  /*c950*/  UMOV UR5, 0x3f447ae1 ;  /* 0x3f447ae100057882 */ /* 0x000fe20000000000 */
[----:B------:R-:W-:Y:S01]  /*c960*/  IMAD.MOV.U32 R32, RZ, RZ, RZ ;  /* 0x000000ffff207224 */ /* 0x000fe200078e00ff */
[----:B------:R-:W-:Y:S02]  /*c970*/  MOV R17, RZ ;  /* 0x000000ff00117202 */ /* 0x000fe40000000f00 */
[----:B------:R-:W0:Y:S02]  /*c980*/  LDC R13, c[0x0][0x360] ;  /* 0x0000d800ff0d7b82 */ /* 0x000e240000000800 */
[----:B0-----:R-:W-:Y:S01]  /*c990*/  IMAD R13, R13, UR4, R0 ;  /* 0x000000040d0d7c24 */ /* 0x001fe2000f8e0200 */
[----:B------:R-:W-:Y:S01]  /*c9a0*/  UMOV UR4, 0x47ae147b ;  /* 0x47ae147b00047882 */ /* 0x000fe20000000000 */
[----:B------:R-:W-:-:S02]  /*c9b0*/  MOV R0, 0xca20 ;  /* 0x0000ca2000007802 */ /* 0x000fc40000000f00 */
[----:B------:R-:W0:Y:S02]  /*c9c0*/  I2F.F64 R6, R13 ;  /* 0x0000000d00067312 */ /* 0x000e240000201c00 */
[----:B0-----:R-:W-:-:S08]  /*c9d0*/  DFMA R6, R6, R8, 1 ;  /* 0x3ff000000606742b */ /* 0x001fd00000000008 */
[----:B------:R-:W-:-:S08]  /*c9e0*/  DADD R6, R6, -UR4 ;  /* 0x8000000406067e29 */ /* 0x000fd00008000000 */
[----:B------:R-:W-:-:S10]  /*c9f0*/  DMUL R34, R6, R6 ;  /* 0x0000000606227228 */ /* 0x000fd40000000000 */
[----:B------:R-:W-:-:S07]  /*ca00*/  IMAD.MOV.U32 R3, RZ, RZ, R35 ;  /* 0x000000ffff037224 */ /* 0x000fce00078e0023 */
[----:B------:R-:W-:Y:S05]  /*ca10*/  CALL.REL.NOINC `($__internal_1_$__cuda_sm20_div_rn_f64_full) ;  /* 0x000000b800b47944 */ /* 0x000fea0003c00000 */
[----:B------:R-:W0:Y:S01]  /*ca20*/  MUFU.RCP64H R7, 3.5449066162109375 ;  /* 0x400c5bf800077908 */ /* 0x000e220000001800 */
[----:B------:R-:W-:Y:S02]  /*ca30*/  HFMA2 R6, -RZ, RZ, 0, 5.9604644775390625e-08 ;  /* 0x00000001ff067431 */ /* 0x000fe400000001ff */
[----:B------:R-:W-:Y:S01]  /*ca40*/  IMAD.MOV.U32 R8, RZ, RZ, -0x6e4b1096 ;  /* 0x91b4ef6aff087424 */ /* 0x000fe200078e00ff */
        /* <DEDUP_REMOVED lines=9> */
[----:B------:R-:W-:Y:S01]  /*cae0*/  DFMA R6, R92, -R8, R32 ;  /* 0x800000085c06722b */ /* 0x000fe20000000020 */
[----:B------:R-:W0:Y:S07]  /*caf0*/  LDC.64 R8, c[0x0][0x3d0] ;  /* 0x0000f400ff087b82 */ /* 0x000e2e0000000a00 */
[----:B------:R-:W-:-:S10]  /*cb00*/  DFMA R92, R10, R6, R92 ;  /* 0x000000060a5c722b */ /* 0x000fd4000000005c */
[----:B------:R-:W-:-:S05]  /*cb10*/  FFMA R0, RZ, 2.1931133270263671875, R93 ;  /* 0x400c5bf8ff007823 */ /* 0x000fca000000005d */
[----:B------:R-:W-:Y:S01]  /*cb20*/  FSETP.GT.AND P0, PT, |R0|, 1.469367938527859385e-39, PT ;  /* 0x001000000000780b */ /* 0x000fe20003f04200 */
[----:B0-----:R-:W-:-:S12]  /*cb30*/  IMAD.WIDE R6, R13, 0x8, R8 ;  /* 0x000000080d067825 */ /* 0x001fd800078e0208 */
[----:B------:R-:W-:Y:S05]  /*cb40*/  @P0 BRA P1, `(.L_x_183) ;  /* 0x00000000001c0947 */ /* 0x000fea0000800000 */
[----:B------:R-:W-:Y:S01]  /*cb50*/  IMAD.MOV.U32 R17, RZ, RZ, R33 ;  /* 0x000000ffff117224 */ /* 0x000fe200078e0021 */
[----:B------:R-:W-:Y:S01]  /*cb60*/  MOV R3, 0x400c5bf8 ;  /* 0x400c5bf800037802 */ /* 0x000fe20000000f00 */
[----:B------:R-:W-:Y:S01]  /*cb70*/  IMAD.MOV.U32 R34, RZ, RZ, -0x6e4b1096 ;  /* 0x91b4ef6aff227424 */ /* 0x000fe200078e00ff */
[----:B------:R-:W-:-:S07]  /*cb80*/  MOV R0, 0xcba0 ;  /* 0x0000cba000007802 */ /* 0x000fce0000000f00 */
[----:B------:R-:W-:Y:S05]  /*cb90*/  CALL.REL.NOINC `($__internal_1_$__cuda_sm20_div_rn_f64_full) ;  /* 0x000000b800547944 */ /* 0x000fea0003c00000 */
[----:B------:R-:W-:Y:S02]  /*cba0*/  IMAD.MOV.U32 R92, RZ, RZ, R32 ;  /* 0x000000ffff5c7224 */ /* 0x000fe400078e0020 */
[----:B------:R-:W-:-:S07]  /*cbb0*/  IMAD.MOV.U32 R93, RZ, RZ, R33 ;  /* 0x000000ffff5d7224 */ /* 0x000fce00078e0021 */
.L_x_183:
[----:B------:R-:W-:Y:S05]  /*cbc0*/  BSYNC.RECONVERGENT B1 ;  /* 0x0000000000017941 */ /* 0x000fea0003800200 */
.L_x_182:
[----:B------:R-:W2:Y:S01]  /*cbd0*/  LDG.E.64 R6, desc[UR36][R6.64+-0x8] ;  /* 0xfffff82406067981 */ /* 0x000ea2000c1e1b00 */
[----:B------:R-:W0:Y:S01]  /*cbe0*/  MUFU.RCP64H R9, 3.5449066162109375 ;  /* 0x400c5bf800097908 */ /* 0x000e220000001800 */
[----:B------:R-:W-:Y:S01]  /*cbf0*/  MOV R10, 0x91b4ef6a ;  /* 0x91b4ef6a000a7802 */ /* 0x000fe20000000f00 */
        /* <DEDUP_REMOVED lines=18> */
[----:B------:R-:W-:Y:S01]  /*cd20*/  IMAD.MOV.U32 R34, RZ, RZ, -0x6e4b1096 ;  /* 0x91b4ef6aff227424 */ /* 0x000fe200078e00ff */
[----:B------:R-:W-:-:S07]  /*cd30*/  MOV R0, 0xcd50 ;  /* 0x0000cd5000007802 */ /* 0x000fce0000000f00 */
[----:B------:R-:W-:Y:S05]  /*cd40*/  CALL.REL.NOINC `($__internal_1_$__cuda_sm20_div_rn_f64_full) ;  /* 0x000000b400e87944 */ /* 0x000fea0003c00000 */
.L_x_185:
[----:B------:R-:W-:Y:S05]  /*cd50*/  BSYNC.RECONVERGENT B1 ;  /* 0x0000000000017941 */ /* 0x000fea0003800200 */
.L_x_184:
[-C--:B------:R-:W-:Y:S01]  /*cd60*/  DFMA R68, RZ, R4.reuse, -R92 ;  /* 0x00000004ff44722b */ /* 0x080fe2000000085c */
[----:B------:R-:W-:Y:S01]  /*cd70*/  UMOV UR4, 0xaaaaaaab ;  /* 0xaaaaaaab00047882 */ /* 0x000fe20000000000 */
[----:B------:R-:W-:Y:S01]  /*cd80*/  DMUL R66, R4, R4 ;  /* 0x0000000404427228 */ /* 0x000fe20000000000 */
[----:B------:R-:W-:Y:S01]  /*cd90*/  UMOV UR5, 0x401aaaaa ;  /* 0x401aaaaa00057882 */ /* 0x000fe20000000000 */
[----:B------:R-:W-:Y:S01]  /*cda0*/  IMAD.MOV.U32 R10, RZ, RZ, 0x0 ;  /* 0x00000000ff0a7424 */ /* 0x000fe200078e00ff */
[----:B------:R-:W-:Y:S01]  /*cdb0*/  DMUL R6, R22, UR4 ;  /* 0x0000000416067c28 */ /* 0x000fe20008000000 */
[----:B------:R-:W-:Y:S01]  /*cdc0*/  UMOV UR5, 0x3ffaaaaa ;  /* 0x3ffaaaaa00057882 */ /* 0x000fe20000000000 */
[----:B------:R-:W-:Y:S01]  /*cdd0*/  MOV R11, 0x3fd80000 ;  /* 0x3fd80000000b7802 */ /* 0x000fe20000000f00 */
[----:B------:R-:W-:Y:S01]  /*cde0*/  DADD R68, RZ, R68 ;  /* 0x00000000ff447229 */ /* 0x000fe20000000044 */
[----:B------:R-:W-:Y:S01]  /*cdf0*/  BSSY.RECONVERGENT B1, `(.L_x_186) ;  /* 0x0000030000017945 */ /* 0x000fe20003800200 */
[----:B------:R-:W-:-:S02]  /*ce00*/  DFMA R66, R92, R92, R66 ;  /* 0x0000005c5c42722b */ /* 0x000fc40000000042 */
[----:B------:R-:W-:Y:S02]  /*ce10*/  DFMA R102, RZ, R32, -R92 ;  /* 0x00000020ff66722b */ /* 0x000fe4000000085c */
[----:B------:R-:W-:Y:S02]  /*ce20*/  DMUL R104, R96, R96 ;  /* 0x0000006060687228 */ /* 0x000fe40000000000 */
[----:B------:R-:W-:Y:S02]  /*ce30*/  DMUL R64, R68, R68 ;  /* 0x0000004444407228 */ /* 0x000fe40000000000 */
[----:B------:R-:W-:Y:S02]  /*ce40*/  DFMA R14, R22, UR4, R66 ;  /* 0x00000004160e7c2b */ /* 0x000fe40008000042 */
[----:B------:R-:W-:Y:S02]  /*ce50*/  DMUL R106, R100, R100 ;  /* 0x00000064646a7228 */ /* 0x000fe40000000000 */
[----:B------:R-:W-:-:S02]  /*ce60*/  DADD R94, RZ, -R96 ;  /* 0x00000000ff5e7229 */ /* 0x000fc40000000860 */
[----:B------:R-:W-:Y:S02]  /*ce70*/  DMUL R6, R6, R64 ;  /* 0x0000004006067228 */ /* 0x000fe40000000000 */
[----:B------:R-:W-:Y:S02]  /*ce80*/  DADD R98, RZ, -R100 ;  /* 0x00000000ff627229 */ /* 0x000fe40000000864 */
[----:B------:R-:W-:Y:S02]  /*ce90*/  DFMA R96, RZ, R96, RZ ;  /* 0x00000060ff60722b */ /* 0x000fe400000000ff */
[----:B------:R-:W-:Y:S02]  /*cea0*/  DFMA R100, RZ, R100, RZ ;  /* 0x00000064ff64722b */ /* 0x000fe400000000ff */
[----:B------:R-:W-:Y:S02]  /*ceb0*/  DFMA R20, R14, R14, -R6 ;  /* 0x0000000e0e14722b */ /* 0x000fe40000000806 */
[----:B------:R-:W-:-:S02]  /*cec0*/  DADD R102, RZ, R102 ;  /* 0x00000000ff667229 */ /* 0x000fc40000000066 */
[----:B------:R-:W-:Y:S02]  /*ced0*/  DMUL R104, R104, 0.5 ;  /* 0x3fe0000068687828 */ /* 0x000fe40000000000 */
[----:B------:R-:W0:Y:S01]  /*cee0*/  MUFU.RSQ64H R35, R21 ;  /* 0x0000001500237308 */ /* 0x000e220000001c00 */
[----:B------:R-:W-:-:S03]  /*cef0*/  DMUL R106, R106, 0.5 ;  /* 0x3fe000006a6a7828 */ /* 0x000fc60000000000 */
[----:B------:R-:W-:-:S05]  /*cf00*/  VIADD R34, R21, 0xfcb00000 ;  /* 0xfcb0000015227836 */ /* 0x000fca0000000000 */
[----:B------:R-:W-:Y:S01]  /*cf10*/  ISETP.GE.U32.AND P0, PT, R34, 0x7ca00000, PT ;  /* 0x7ca000002200780c */ /* 0x000fe20003f06070 */
[----:B0-----:R-:W-:-:S08]  /*cf20*/  DMUL R6, R34, R34 ;  /* 0x0000002222067228 */ /* 0x001fd00000000000 */
[----:B------:R-:W-:Y:S02]  /*cf30*/  DFMA R8, R20, -R6, 1 ;  /* 0x3ff000001408742b */ /* 0x000fe40000000806 */
[----:B------:R-:W-:-:S06]  /*cf40*/  DMUL R6, RZ, R92 ;  /* 0x0000005cff067228 */ /* 0x000fcc0000000000 */
[----:B------:R-:W-:Y:S02]  /*cf50*/  DFMA R10, R8, R10, 0.5 ;  /* 0x3fe00000080a742b */ /* 0x000fe4000000000a */
[----:B------:R-:W-:Y:S02]  /*cf60*/  DMUL R12, R34, R8 ;  /* 0x00000008220c7228 */ /* 0x000fe40000000000 */
[----:B------:R-:W-:Y:S02]  /*cf70*/  DMUL R8, R32, R32 ;  /* 0x0000002020087228 */ /* 0x000fe40000000000 */
[C---:B------:R-:W-:Y:S02]  /*cf80*/  DADD R108, R6.reuse, -R4 ;  /* 0x00000000066c7229 */ /* 0x040fe40000000804 */
[----:B------:R-:W-:Y:S02]  /*cf90*/  DADD R110, R6, -R32 ;  /* 0x00000000066e7229 */ /* 0x000fe40000000820 */
[----:B------:R-:W-:-:S02]  /*cfa0*/  DFMA R12, R10, R12, R34 ;  /* 0x0000000c0a0c722b */ /* 0x000fc40000000022 */
[--C-:B------:R-:W-:Y:S02]  /*cfb0*/  DFMA R88, RZ, R4, R6.reuse ;  /* 0x00000004ff58722b */ /* 0x100fe40000000006 */
[----:B------:R-:W-:Y:S02]  /*cfc0*/  DFMA R90, RZ, R32, R6 ;  /* 0x00000020ff5a722b */ /* 0x000fe40000000006 */
[----:B------:R-:W-:Y:S02]  /*cfd0*/  DFMA R92, R92, R92, R8 ;  /* 0x0000005c5c5c722b */ /* 0x000fe40000000008 */
[----:B------:R-:W-:Y:S02]  /*cfe0*/  DMUL R26, R20, R12 ;  /* 0x0000000c141a7228 */ /* 0x000fe40000000000 */
[----:B------:R-:W-:Y:S01]  /*cff0*/  VIADD R7, R13, 0xfff00000 ;  /* 0xfff000000d077836 */ /* 0x000fe20000000000 */
[----:B------:R-:W-:Y:S01]  /*d000*/  DADD R108, RZ, R108 ;  /* 0x00000000ff6c7229 */ /* 0x000fe2000000006c */
[----:B------:R-:W-:Y:S01]  /*d010*/  IMAD.MOV.U32 R6, RZ, RZ, R12 ;  /* 0x000000ffff067224 */ /* 0x000fe200078e000c */
[----:B------:R-:W-:-:S03]  /*d020*/  DADD R110, RZ, R110 ;  /* 0x00000000ff6e7229 */ /* 0x000fc6000000006e */
[----:B------:R-:W-:-:S08]  /*d030*/  DFMA R28, R26, -R26, R20 ;  /* 0x8000001a1a1c722b */ /* 0x000fd00000000014 */
[----:B------:R-:W-:Y:S01]  /*d040*/  DFMA R4, R28, R6, R26 ;  /* 0x000000061c04722b */ /* 0x000fe2000000001a */
[----:B------:R-:W-:Y:S10]  /*d050*/  @!P0 BRA `(.L_x_187) ;  /* 0x0000000000248947 */ /* 0x000ff40003800000 */
[----:B------:R-:W-:Y:S01]  /*d060*/  MOV R3, R27 ;  /* 0x0000001b00037202 */ /* 0x000fe20000000f00 */
[----:B------:R-:W-:Y:S01]  /*d070*/  IMAD.MOV.U32 R17, RZ, RZ, R21 ;  /* 0x000000ffff117224 */ /* 0x000fe200078e0015 */
[----:B------:R-:W-:Y:S01]  /*d080*/  MOV R0, R20 ;  /* 0x0000001400007202 */ /* 0x000fe20000000f00 */
[----:B------:R-:W-:Y:S01]  /*d090*/  IMAD.MOV.U32 R13, RZ, RZ, R29 ;  /* 0x000000ffff0d7224 */ /* 0x000fe200078e001d */
[----:B------:R-:W-:Y:S01]  /*d0a0*/  MOV R56, 0xd0d0 ;  /* 0x0000d0d000387802 */ /* 0x000fe20000000f00 */
[----:B------:R-:W-:-:S07]  /*d0b0*/  IMAD.MOV.U32 R27, RZ, RZ, R7 ;  /* 0x000000ffff1b7224 */ /* 0x000fce00078e0007 */
[----:B------:R-:W-:Y:S05]  /*d0c0*/  CALL.REL.NOINC `($__internal_2_$__cuda_sm20_dsqrt_rn_f64_mediumpath_v1) ;  /* 0x000000b8009c7944 */ /* 0x000fea0003c00000 */
[----:B------:R-:W-:Y:S01]  /*d0d0*/  IMAD.MOV.U32 R4, RZ, RZ, R12 ;  /* 0x000000ffff047224 */ /* 0x000fe200078e000c */
[----:B------:R-:W-:-:S07]  /*d0e0*/  MOV R5, R13 ;  /* 0x0000000d00057202 */ /* 0x000fce0000000f00 */
.L_x_187:
[----:B------:R-:W-:Y:S05]  /*d0f0*/  BSYNC.RECONVERGENT B1 ;  /* 0x0000000000017941 */ /* 0x000fea0003800200 */
.L_x_186:
        /* <DEDUP_REMOVED lines=22> */
.L_x_189:
[----:B------:R-:W-:Y:S05]  /*d260*/  BSYNC.RECONVERGENT B1 ;  /* 0x0000000000017941 */ /* 0x000fea0003800200 */
.L_x_188:
        /* <DEDUP_REMOVED lines=17> */
[----:B------:R-:W-:Y:S01]  /*d380*/  IMAD.MOV.U32 R3, RZ, RZ, R27 ;  /* 0x000000ffff037224 */ /* 0x000fe200078e001b */
[----:B------:R-:W-:Y:S01]  /*d390*/  MOV R13, R29 ;  /* 0x0000001d000d7202 */ /* 0x000fe20000000f00 */
[----:B------:R-:W-:Y:S01]  /*d3a0*/  IMAD.MOV.U32 R0, RZ, RZ, R32 ;  /* 0x000000ffff007224 */ /* 0x000fe200078e0020 */
[----:B------:R-:W-:Y:S01]  /*d3b0*/  MOV R56, 0xd3f0 ;  /* 0x0000d3f000387802 */ /* 0x000fe20000000f00 */
[----:B------:R-:W-:Y:S02]  /*d3c0*/  IMAD.MOV.U32 R17, RZ, RZ, R33 ;  /* 0x000000ffff117224 */ /* 0x000fe400078e0021 */
[----:B------:R-:W-:-:S07]  /*d3d0*/  IMAD.MOV.U32 R27, RZ, RZ, R7 ;  /* 0x000000ffff1b7224 */ /* 0x000fce00078e0007 */
[----:B------:R-:W-:Y:S05]  /*d3e0*/  CALL.REL.NOINC `($__internal_2_$__cuda_sm20_dsqrt_rn_f64_mediumpath_v1) ;  /* 0x000000b400d47944 */ /* 0x000fea0003c00000 */
[----:B------:R-:W-:Y:S01]  /*d3f0*/  MOV R4, R12 ;  /* 0x0000000c00047202 */ /* 0x000fe20000000f00 */
[----:B------:R-:W-:-:S07]  /*d400*/  IMAD.MOV.U32 R5, RZ, RZ, R13 ;  /* 0x000000ffff057224 */ /* 0x000fce00078e000d */
.L_x_191:
[----:B------:R-:W-:Y:S05]  /*d410*/  BSYNC.RECONVERGENT B1 ;  /* 0x0000000000017941 */ /* 0x000fea0003800200 */
.L_x_190:
        /* <DEDUP_REMOVED lines=34> */
.L_x_193:
[----:B------:R-:W-:Y:S05]  /*d640*/  BSYNC.RECONVERGENT B1 ;  /* 0x0000000000017941 */ /* 0x000fea0003800200 */
.L_x_192:
        /* <DEDUP_REMOVED lines=22> */
.L_x_195:
[----:B------:R-:W-:Y:S05]  /*d7b0*/  BSYNC.RECONVERGENT B1 ;  /* 0x0000000000017941 */ /* 0x000fea0003800200 */
.L_x_194:
        /* <DEDUP_REMOVED lines=12> */
[----:B------:R-:W-:Y:S01]  /*d880*/  IADD3 R9, PT, PT, R13, -0x100000, RZ ;  /* 0xfff000000d097810 */ /* 0x000fe20007ffe0ff */
[----:B------:R-:W-:-:S05]  /*d890*/  IMAD.MOV.U32 R8, RZ, RZ, R12 ;  /* 0x000000ffff087224 */ /* 0x000fca00078e000c */
        /* <DEDUP_REMOVED lines=12> */
.L_x_197:
[----:B------:R-:W-:Y:S05]  /*d960*/  BSYNC.RECONVERGENT B1 ;  /* 0x0000000000017941 */ /* 0x000fea0003800200 */
.L_x_196:
[----:B------:R-:W-:Y:S01]  /*d970*/  DSETP.MAX.AND P2, P3, R6, R4, PT ;  /* 0x000000040600722a */ /* 0x000fe20003b4f000 */
[----:B------:R-:W-:Y:S01]  /*d980*/  IMAD.MOV.U32 R121, RZ, RZ, R4 ;  /* 0x000000ffff797224 */ /* 0x000fe200078e0004 */
[C-C-:B------:R-:W-:Y:S01]  /*d990*/  DSETP.MAX.AND P4, P5, R94.reuse, R98.reuse, PT ;  /* 0x000000625e00722a */ /* 0x140fe20003d8f000 */
[--C-:B------:R-:W-:Y:S01]  /*d9a0*/  IMAD.MOV.U32 R4, RZ, RZ, R99.reuse ;  /* 0x000000ffff047224 */ /* 0x100fe200078e0063 */
[----:B------:R-:W-:Y:S01]  /*d9b0*/  MOV R3, R95 ;  /* 0x0000005f00037202 */ /* 0x000fe20000000f00 */
[----:B------:R-:W-:Y:S01]  /*d9c0*/  IMAD.MOV.U32 R0, RZ, RZ, R94 ;  /* 0x000000ffff007224 */ /* 0x000fe200078e005e */
[----:B------:R-:W-:Y:S01]  /*d9d0*/  MOV R120, R6 ;  /* 0x0000000600787202 */ /* 0x000fe20000000f00 */
[----:B------:R-:W-:Y:S01]  /*d9e0*/  DSETP.MIN.AND P0, P1, R94, R98, PT ;  /* 0x000000625e00722a */ /* 0x000fe20003900000 */
[----:B------:R-:W-:Y:S01]  /*d9f0*/  FSEL R115, R3, R4, P4 ;  /* 0x0000000403737208 */ /* 0x000fe20002000000 */
[----:B------:R-:W-:Y:S01]  /*da00*/  IMAD.MOV.U32 R3, RZ, RZ, R98 ;  /* 0x000000ffff037224 */ /* 0x000fe200078e0062 */
[----:B------:R-:W-:Y:S01]  /*da10*/  SEL R120, R120, R121, P2 ;  /* 0x0000007978787207 */ /* 0x000fe20001000000 */
[----:B------:R-:W-:Y:S01]  /*da20*/  DFMA R126, R92, 0.5, R132 ;  /* 0x3fe000005c7e782b */ /* 0x000fe20000000084 */
[----:B------:R-:W-:Y:S01]  /*da30*/  FSEL R121, R7, R5, P2 ;  /* 0x0000000507797208 */ /* 0x000fe20001000000 */
[----:B------:R-:W-:Y:S01]  /*da40*/  DFMA R128, R66, 0.5, R22 ;  /* 0x3fe000004280782b */ /* 0x000fe20000000016 */
[----:B------:R-:W-:Y:S01]  /*da50*/  @P3 LOP3.LUT R121, R5, 0x80000, RZ, 0xfc, !PT ;  /* 0x0008000005793812 */ /* 0x000fe200078efcff */
[----:B------:R-:W-:Y:S01]  /*da60*/  IMAD.MOV.U32 R5, RZ, RZ, R99 ;  /* 0x000000ffff057224 */ /* 0x000fe200078e0063 */
[----:B------:R-:W-:Y:S01]  /*da70*/  SEL R114, R0, R3, P4 ;  /* 0x0000000300727207 */ /* 0x000fe20002000000 */
[----:B------:R-:W-:Y:S01]  /*da80*/  BSSY.RECONVERGENT B1, `(.L_x_198) ;  /* 0x0000026000017945 */ /* 0x000fe20003800200 */
[----:B------:R-:W-:-:S02]  /*da90*/  MOV R0, R95 ;  /* 0x0000005f00007202 */ /* 0x000fc40000000f00 */
[----:B------:R-:W-:Y:S02]  /*daa0*/  @P5 LOP3.LUT R115, R4, 0x80000, RZ, 0xfc, !PT ;  /* 0x0008000004735812 */ /* 0x000fe400078efcff */
[----:B------:R-:W-:Y:S01]  /*dab0*/  FSEL R117, R0, R5, P0 ;  /* 0x0000000500757208 */ /* 0x000fe20000000000 */
[----:B------:R-:W-:Y:S01]  /*dac0*/  IMAD.MOV.U32 R0, RZ, RZ, R94 ;  /* 0x000000ffff007224 */ /* 0x000fe200078e005e */
[----:B------:R-:W-:Y:S02]  /*dad0*/  @P1 LOP3.LUT R117, R5, 0x80000, RZ, 0xfc, !PT ;  /* 0x0008000005751812 */ /* 0x000fe400078efcff */
[----:B------:R-:W-:Y:S01]  /*dae0*/  DADD R118, R120, R114 ;  /* 0x0000000078767229 */ /* 0x000fe20000000072 */
[----:B------:R-:W-:Y:S02]  /*daf0*/  MOV R6, 0x1 ;  /* 0x0000000100067802 */ /* 0x000fe40000000f00 */
        /* <DEDUP_REMOVED lines=28> */
[----:B------:R-:W-:Y:S01]  /*dcc0*/  MOV R4, R32 ;  /* 0x0000002000047202 */ /* 0x000fe20000000f00 */
[----:B------:R-:W-:-:S07]  /*dcd0*/  IMAD.MOV.U32 R5, RZ, RZ, R33 ;  /* 0x000000ffff057224 */ /* 0x000fce00078e0021 */
.L_x_199:
[----:B------:R-:W-:Y:S05]  /*dce0*/  BSYNC.RECONVERGENT B1 ;  /* 0x0000000000017941 */ /* 0x000fea0003800200 */
.L_x_198:
[----:B------:R-:W0:Y:S01]  /*dcf0*/  MUFU.RCP64H R7, 0.66666650772094726562 ;  /* 0x3fe5555500077908 */ /* 0x000e220000001800 */
[----:B------:R-:W-:Y:S02]  /*dd00*/  HFMA2 R9, -RZ, RZ, 1.9736328125, 85.3125 ;  /* 0x3fe55555ff097431 */ /* 0x000fe400000001ff */
        /* <DEDUP_REMOVED lines=21> */
.L_x_201:
[----:B------:R-:W-:Y:S05]  /*de60*/  BSYNC.RECONVERGENT B1 ;  /* 0x0000000000017941 */ /* 0x000fea0003800200 */
.L_x_200:
        /* <DEDUP_REMOVED lines=22> */
[----:B------:R-:W-:Y:S01]  /*dfd0*/  IMAD.MOV.U32 R34, RZ, RZ, 0x55555556 ;  /* 0x55555556ff227424 */ /* 0x000fe200078e00ff */
[----:B------:R-:W-:-:S07]  /*dfe0*/  MOV R0, 0xe000 ;  /* 0x0000e00000007802 */ /* 0x000fce0000000f00 */
[----:B------:R-:W-:Y:S05]  /*dff0*/  CALL.REL.NOINC `($__internal_1_$__cuda_sm20_div_rn_f64_full) ;  /* 0x000000a4003c7944 */ /* 0x000fea0003c00000 */
[----:B------:R-:W-:Y:S02]  /*e000*/  IMAD.MOV.U32 R6, RZ, RZ, R32 ;  /* 0x000000ffff067224 */ /* 0x000fe400078e0020 */
[----:B------:R-:W-:-:S07]  /*e010*/  IMAD.MOV.U32 R7, RZ, RZ, R33 ;  /* 0x000000ffff077224 */ /* 0x000fce00078e0021 */
.L_x_203:
[----:B------:R-:W-:Y:S05]  /*e020*/  BSYNC.RECONVERGENT B1 ;  /* 0x0000000000017941 */ /* 0x000fea0003800200 */
.L_x_202:
[----:B------:R-:W-:Y:S01]  /*e030*/  DADD R26, -R120, R118 ;  /* 0x00000000781a7229 */ /* 0x000fe20000000176 */
[----:B------:R-:W-:Y:S01]  /*e040*/  MOV R8, 0x1 ;  /* 0x0000000100087802 */ /* 0x000fe20000000f00 */
[----:B------:R-:W-:Y:S01]  /*e050*/  DMUL R12, R68, R120 ;  /* 0x00000078440c7228 */ /* 0x000fe20000000000 */
[----:B------:R-:W-:Y:S01]  /*e060*/  BSSY.RECONVERGENT B1, `(.L_x_204) ;  /* 0x000003a000017945 */ /* 0x000fe20003800200 */
[-C--:B------:R-:W-:Y:S02]  /*e070*/  DFMA R132, R106, R54.reuse, R6 ;  /* 0x000000366a84722b */ /* 0x080fe40000000006 */
[----:B------:R-:W0:Y:S01]  /*e080*/  MUFU.RCP64H R9, R27 ;  /* 0x0000001b00097308 */ /* 0x000e220000001800 */
[----:B------:R-:W-:Y:S02]  /*e090*/  DADD R138, R128, R130 ;  /* 0x00000000808a7229 */ /* 0x000fe40000000082 */
[----:B------:R-:W-:Y:S02]  /*e0a0*/  DMUL R142, R98, R54 ;  /* 0x00000036628e7228 */ /* 0x000fe40000000000 */
[----:B------:R-:W-:-:S02]  /*e0b0*/  DFMA R12, R102, R118, -R12 ;  /* 0x00000076660c722b */ /* 0x000fc4000000080c */
[----:B------:R-:W-:Y:S02]  /*e0c0*/  DFMA R132, R92, 0.5, R132 ;  /* 0x3fe000005c84782b */ /* 0x000fe40000000084 */
[----:B------:R-:W-:Y:S02]  /*e0d0*/  DMUL R144, R94, R18 ;  /* 0x000000125e907228 */ /* 0x000fe40000000000 */
[----:B------:R-:W-:Y:S02]  /*e0e0*/  DMUL R154, R96, R68 ;  /* 0x00000044609a7228 */ /* 0x000fe40000000000 */
[----:B------:R-:W-:Y:S02]  /*e0f0*/  DADD R32, RZ, R12 ;  /* 0x00000000ff207229 */ /* 0x000fe4000000000c */
[----:B------:R-:W-:Y:S02]  /*e100*/  DADD R140, R126, R132 ;  /* 0x000000007e8c7229 */ /* 0x000fe40000000084 */
[----:B0-----:R-:W-:-:S02]  /*e110*/  DFMA R10, -R26, R8, 1 ;  /* 0x3ff000001a0a742b */ /* 0x001fc40000000108 */
[C---:B------:R-:W-:Y:S02]  /*e120*/  DMUL R146, R68.reuse, R88 ;  /* 0x0000005844927228 */ /* 0x040fe40000000000 */
[----:B------:R-:W-:Y:S02]  /*e130*/  DMUL R148, R68, R108 ;  /* 0x0000006c44947228 */ /* 0x000fe40000000000 */
[----:B------:R-:W-:Y:S01]  /*e140*/  FSETP.GEU.AND P1, PT, |R33|, 6.5827683646048100446e-37, PT ;  /* 0x036000002100780b */ /* 0x000fe20003f2e200 */
[----:B------:R-:W-:Y:S02]  /*e150*/  DMUL R150, R100, R102 ;  /* 0x0000006664967228 */ /* 0x000fe40000000000 */
[----:B------:R-:W-:Y:S02]  /*e160*/  DFMA R10, R10, R10, R10 ;  /* 0x0000000a0a0a722b */ /* 0x000fe4000000000a */
[----:B------:R-:W-:Y:S02]  /*e170*/  DFMA R162, R94, R144, R128 ;  /* 0x000000905ea2722b */ /* 0x000fe40000000080 */
[----:B------:R-:W-:-:S02]  /*e180*/  DFMA R164, R98, R142, R126 ;  /* 0x0000008e62a4722b */ /* 0x000fc4000000007e */
[----:B------:R-:W-:Y:S02]  /*e190*/  DFMA R152, R94, R88, -R154 ;  /* 0x000000585e98722b */ /* 0x000fe4000000089a */
[----:B------:R-:W-:Y:S02]  /*e1a0*/  DFMA R22, R8, R10, R8 ;  /* 0x0000000a0816722b */ /* 0x000fe40000000008 */
[----:B------:R-:W-:Y:S02]  /*e1b0*/  DMUL R8, R94, R68 ;  /* 0x000000445e087228 */ /* 0x000fe40000000000 */
[----:B------:R-:W-:Y:S02]  /*e1c0*/  DMUL R10, R98, R102 ;  /* 0x00000066620a7228 */ /* 0x000fe40000000000 */
[----:B------:R-:W-:Y:S02]  /*e1d0*/  DMUL R174, R96, R18 ;  /* 0x0000001260ae7228 */ /* 0x000fe40000000000 */
[----:B------:R-:W-:-:S02]  /*e1e0*/  DFMA R24, -R26, R22, 1 ;  /* 0x3ff000001a18742b */ /* 0x000fc40000000116 */
[----:B------:R-:W-:Y:S02]  /*e1f0*/  DFMA R8, R96, R88, R8 ;  /* 0x000000586008722b */ /* 0x000fe40000000008 */
[C---:B------:R-:W-:Y:S02]  /*e200*/  DFMA R10, R100.reuse, R90, R10 ;  /* 0x0000005a640a722b */ /* 0x040fe4000000000a */
[----:B------:R-:W-:Y:S02]  /*e210*/  DMUL R172, R100, R54 ;  /* 0x0000003664ac7228 */ /* 0x000fe40000000000 */
[----:B------:R-:W-:Y:S02]  /*e220*/  DFMA R24, R22, R24, R22 ;  /* 0x000000181618722b */ /* 0x000fe40000000016 */
[----:B------:R-:W-:Y:S02]  /*e230*/  DFMA R134, R96, R108, R8 ;  /* 0x0000006c6086722b */ /* 0x000fe40000000008 */
[----:B------:R-:W-:-:S02]  /*e240*/  DFMA R136, R100, R110, R10 ;  /* 0x0000006e6488722b */ /* 0x000fc4000000000a */
[----:B------:R-:W-:Y:S02]  /*e250*/  DFMA R154, R94, R108, -R154 ;  /* 0x0000006c5e9a722b */ /* 0x000fe4000000089a */
[----:B------:R-:W-:Y:S02]  /*e260*/  DMUL R10, R32, R24 ;  /* 0x00000018200a7228 */ /* 0x000fe40000000000 */
[----:B------:R-:W-:Y:S02]  /*e270*/  DMUL R6, R68, R134 ;  /* 0x0000008644067228 */ /* 0x000fe40000000000 */
[----:B------:R-:W-:Y:S02]  /*e280*/  DMUL R8, R102, R136 ;  /* 0x0000008866087228 */ /* 0x000fe40000000000 */
[----:B------:R-:W-:Y:S02]  /*e290*/  DFMA R156, R96, R144, -R146 ;  /* 0x00000090609c722b */ /* 0x000fe40000000892 */
[----:B------:R-:W-:-:S02]  /*e2a0*/  DFMA R12, -R26, R10, R32 ;  /* 0x0000000a1a0c722b */ /* 0x000fc40000000120 */
[----:B------:R-:W-:Y:S02]  /*e2b0*/  DFMA R138, R94, R138, -R6 ;  /* 0x0000008a5e8a722b */ /* 0x000fe40000000806 */
[----:B------:R-:W-:Y:S02]  /*e2c0*/  DFMA R140, R98, R140, -R8 ;  /* 0x0000008c628c722b */ /* 0x000fe40000000808 */
[----:B------:R-:W-:Y:S02]  /*e2d0*/  DFMA R158, R96, R144, -R148 ;  /* 0x00000090609e722b */ /* 0x000fe40000000894 */
[----:B------:R-:W-:Y:S02]  /*e2e0*/  DFMA R6, R24, R12, R10 ;  /* 0x0000000c1806722b */ /* 0x000fe4000000000a */
[----:B------:R-:W-:Y:S02]  /*e2f0*/  DMUL R24, R100, R142 ;  /* 0x0000008e64187228 */ /* 0x000fe40000000000 */
[----:B------:R-:W-:-:S02]  /*e300*/  DFMA R160, R98, R90, -R150 ;  /* 0x0000005a62a0722b */ /* 0x000fc40000000896 */
[----:B------:R-:W-:Y:S02]  /*e310*/  DFMA R10, R98, R110, -R150 ;  /* 0x0000006e620a722b */ /* 0x000fe40000000896 */
[----:B------:R-:W-:Y:S02]  /*e320*/  DADD R162, -R64, R162 ;  /* 0x0000000040a27229 */ /* 0x000fe400000001a2 */
[----:B------:R-:W-:Y:S01]  /*e330*/  FFMA R0, RZ, R27, R7 ;  /* 0x0000001bff007223 */ /* 0x000fe20000000007 */
[C-C-:B------:R-:W-:Y:S02]  /*e340*/  DFMA R22, R102.reuse, -R90, R24.reuse ;  /* 0x8000005a6616722b */ /* 0x140fe40000000018 */
[----:B------:R-:W-:Y:S02]  /*e350*/  DFMA R24, R102, -R110, R24 ;  /* 0x8000006e6618722b */ /* 0x000fe40000000018 */
[----:B------:R-:W-:Y:S01]  /*e360*/  FSETP.GT.AND P0, PT, |R0|, 1.469367938527859385e-39, PT ;  /* 0x001000000000780b */ /* 0x000fe20003f04200 */
[----:B------:R-:W-:-:S12]  /*e370*/  DADD R164, -R112, R164 ;  /* 0x0000000070a47229 */ /* 0x000fd800000001a4 */
        /* <DEDUP_REMOVED lines=8> */
.L_x_205:
[----:B------:R-:W-:Y:S05]  /*e400*/  BSYNC.RECONVERGENT B1 ;  /* 0x0000000000017941 */ /* 0x000fea0003800200 */
.L_x_204:
        /* <DEDUP_REMOVED lines=26> */
.L_x_207:
[----:B------:R-:W-:Y:S05]  /*e5b0*/  BSYNC.RECONVERGENT B1 ;  /* 0x0000000000017941 */ /* 0x000fea0003800200 */
.L_x_206:
        /* <DEDUP_REMOVED lines=26> */
.L_x_209:
[----:B------:R-:W-:Y:S05]  /*e760*/  BSYNC.RECONVERGENT B1 ;  /* 0x0000000000017941 */ /* 0x000fea0003800200 */
.L_x_208:
        /* <DEDUP_REMOVED lines=25> */
.L_x_211:
[----:B------:R-:W-:Y:S05]  /*e900*/  BSYNC.RECONVERGENT B1 ;  /* 0x0000000000017941 */ /* 0x000fea0003800200 */
.L_x_210:
        /* <DEDUP_REMOVED lines=23> */
.L_x_213:
[----:B------:R-:W-:Y:S05]  /*ea80*/  BSYNC.RECONVERGENT B1 ;  /* 0x0000000000017941 */ /* 0x000fea0003800200 */
.L_x_212:
        /* <DEDUP_REMOVED lines=25> */
[----:B------:R-:W-:Y:S01]  /*ec20*/  MOV R18, R32 ;  /* 0x0000002000127202 */ /* 0x000fe20000000f00 */
[----:B------:R-:W-:-:S07]  /*ec30*/  IMAD.MOV.U32 R19, RZ, RZ, R33 ;  /* 0x000000ffff137224 */ /* 0x000fce00078e0021 */
.L_x_215:
[----:B------:R-:W-:Y:S05]  /*ec40*/  BSYNC.RECONVERGENT B1 ;  /* 0x0000000000017941 */ /* 0x000fea0003800200 */
.L_x_214:
        /* <DEDUP_REMOVED lines=26> */
.L_x_217:
[----:B------:R-:W-:Y:S05]  /*edf0*/  BSYNC.RECONVERGENT B1 ;  /* 0x0000000000017941 */ /* 0x000fea0003800200 */
.L_x_216:
        /* <DEDUP_REMOVED lines=28> */
.L_x_219:
[----:B------:R-:W-:Y:S05]  /*efc0*/  BSYNC.RECONVERGENT B1 ;  /* 0x0000000000017941 */ /* 0x000fea0003800200 */
.L_x_218:
[----:B------:R-:W0:Y:S01]  /*efd0*/  MUFU.RCP64H R33, R27 ;  /* 0x0000001b00217308 */ /* 0x000e220000001800 */
[----:B------:R-:W-:Y:S01]  /*efe0*/  MOV R32, 0x1 ;  /* 0x0000000100207802 */ /* 0x000fe20000000f00 */
        /* <DEDUP_REMOVED lines=22> */
.L_x_221:
[----:B------:R-:W-:Y:S05]  /*f150*/  BSYNC.RECONVERGENT B1 ;  /* 0x0000000000017941 */ /* 0x000fea0003800200 */
.L_x_220:
[----:B------:R-:W0:Y:S01]  /*f160*/  MUFU.RCP64H R27, R19 ;  /* 0x00000013001b7308 */ /* 0x000e220000001800 */
[----:B------:R-:W-:Y:S01]  /*f170*/  MOV R26, 0x1 ;  /* 0x00000001001a7802 */ /* 0x000fe20000000f00 */
        /* <DEDUP_REMOVED lines=27> */
.L_x_223:
[----:B------:R-:W-:Y:S05]  /*f330*/  BSYNC.RECONVERGENT B1 ;  /* 0x0000000000017941 */ /* 0x000fea0003800200 */
.L_x_222:
        /* <DEDUP_REMOVED lines=23> */
.L_x_225:
[----:B------:R-:W-:Y:S05]  /*f4b0*/  BSYNC.RECONVERGENT B1 ;  /* 0x0000000000017941 */ /* 0x000fea0003800200 */
.L_x_224:
        /* <DEDUP_REMOVED lines=25> */
.L_x_227:
[----:B------:R-:W-:Y:S05]  /*f650*/  BSYNC.RECONVERGENT B1 ;  /* 0x0000000000017941 */ /* 0x000fea0003800200 */
.L_x_226:
        /* <DEDUP_REMOVED lines=25> */
.L_x_229:
[----:B------:R-:W-:Y:S05]  /*f7f0*/  BSYNC.RECONVERGENT B1 ;  /* 0x0000000000017941 */ /* 0x000fea0003800200 */
.L_x_228:
[----:B------:R-:W0:Y:S01]  /*f800*/  MUFU.RCP64H R19, R167 ;  /* 0x000000a700137308 */ /* 0x000e220000001800 */
[----:B------:R-:W-:Y:S01]  /*f810*/  IMAD.MOV.U32 R18, RZ, RZ, 0x1 ;  /* 0x00000001ff127424 */ /* 0x000fe200078e00ff */
        /* <DEDUP_REMOVED lines=25> */
.L_x_231:
[----:B------:R-:W-:Y:S05]  /*f9b0*/  BSYNC.RECONVERGENT B1 ;  /* 0x0000000000017941 */ /* 0x000fea0003800200 */
.L_x_230:
        /* <DEDUP_REMOVED lines=28> */
.L_x_236:
[----:B------:R-:W-:Y:S05]  /*fb80*/  BSYNC.RECONVERGENT B2 ;  /* 0x0000000000027941 */ /* 0x000fea0003800200 */
.L_x_235:
[C---:B------:R-:W-:Y:S02]  /*fb90*/  DMUL R6, R96.reuse, R144 ;  /* 0x0000009060067228 */ /* 0x040fe40000000000 */
[----:B------:R-:W-:Y:S02]  /*fba0*/  DMUL R14, R96, R68 ;  /* 0x00000044600e7228 */ /* 0x000fe40000000000 */
[----:B------:R-:W-:Y:S02]  /*fbb0*/  DFMA R138, R120, R12, R138 ;  /* 0x0000000c788a722b */ /* 0x000fe4000000008a */
[C---:B------:R-:W-:Y:S02]  /*fbc0*/  DMUL R4, R32.reuse, R4 ;  /* 0x0000000420047228 */ /* 0x040fe40000000000 */
[C---:B------:R-:W-:Y:S02]  /*fbd0*/  DMUL R26, R32.reuse, R26 ;  /* 0x0000001a201a7228 */ /* 0x040fe40000000000 */
[----:B------:R-:W-:-:S02]  /*fbe0*/  DMUL R28, R32, R28 ;  /* 0x0000001c201c7228 */ /* 0x000fc40000000000 */
[----:B------:R-:W-:Y:S02]  /*fbf0*/  DADD R12, -R146, R6 ;  /* 0x00000000920c7229 */ /* 0x000fe40000000106 */
[----:B------:R-:W-:Y:S02]  /*fc00*/  DFMA R18, R94, R88, -R14 ;  /* 0x000000585e12722b */ /* 0x000fe4000000080e */
[-C--:B------:R-:W-:Y:S02]  /*fc10*/  DFMA R6, R68, -R108.reuse, R6 ;  /* 0x8000006c4406722b */ /* 0x080fe40000000006 */
        /* <DEDUP_REMOVED lines=14> */
[----:B------:R-:W-:Y:S01]  /*fd00*/  MOV R144, R32 ;  /* 0x0000002000907202 */ /* 0x000fe20000000f00 */
[----:B------:R-:W-:Y:S01]  /*fd10*/  IMAD.MOV.U32 R145, RZ, RZ, R33 ;  /* 0x000000ffff917224 */ /* 0x000fe200078e0021 */
[----:B------:R-:W-:Y:S08]  /*fd20*/  BRA `(.L_x_233) ;  /* 0x0000000000e87947 */ /* 0x000ff00003800000 */
.L_x_234:
[----:B------:R-:W-:Y:S01]  /*fd30*/  DSETP.GEU.AND P0, PT, R4, RZ, PT ;  /* 0x000000ff0400722a */ /* 0x000fe20003f0e000 */
[----:B------:R-:W-:Y:S01]  /*fd40*/  IMAD.MOV.U32 R144, RZ, RZ, R142 ;  /* 0x000000ffff907224 */ /* 0x000fe200078e008e */
[----:B------:R-:W-:Y:S01]  /*fd50*/  DMUL R6, R100, R142 ;  /* 0x0000008e64067228 */ /* 0x000fe20000000000 */
[----:B------:R-:W-:Y:S01]  /*fd60*/  MOV R145, R143 ;  /* 0x0000008f00917202 */ /* 0x000fe20000000f00 */
[----:B------:R-:W-:Y:S01]  /*fd70*/  DMUL R12, R102, R90 ;  /* 0x0000005a660c7228 */ /* 0x000fe20000000000 */
[----:B------:R-:W-:Y:S01]  /*fd80*/  IMAD.MOV.U32 R162, RZ, RZ, R164 ;  /* 0x000000ffffa27224 */ /* 0x000fe200078e00a4 */
[----:B------:R-:W-:Y:S01]  /*fd90*/  DSETP.LEU.OR P0, PT, R118, RZ, P0 ;  /* 0x000000ff7600722a */ /* 0x000fe2000070b400 */
[----:B------:R-:W-:Y:S01]  /*fda0*/  IMAD.MOV.U32 R163, RZ, RZ, R165 ;  /* 0x000000ffffa37224 */ /* 0x000fe200078e00a5 */
[-C--:B------:R-:W-:Y:S01]  /*fdb0*/  DMUL R18, R102, R110.reuse ;  /* 0x0000006e66127228 */ /* 0x080fe20000000000 */
[----:B------:R-:W-:Y:S01]  /*fdc0*/  MOV R138, R140 ;  /* 0x0000008c008a7202 */ /* 0x000fe20000000f00 */
[----:B------:R-:W-:Y:S01]  /*fdd0*/  DFMA R154, R98, R110, -R150 ;  /* 0x0000006e629a722b */ /* 0x000fe20000000896 */
[----:B------:R-:W-:Y:S01]  /*fde0*/  IMAD.MOV.U32 R139, RZ, RZ, R141 ;  /* 0x000000ffff8b7224 */ /* 0x000fe200078e008d */
[----:B------:R-:W-:Y:S01]  /*fdf0*/  DADD R156, R6, -R12 ;  /* 0x00000000069c7229 */ /* 0x000fe2000000080c */
[----:B------:R-:W-:Y:S01]  /*fe00*/  IMAD.MOV.U32 R152, RZ, RZ, R160 ;  /* 0x000000ffff987224 */ /* 0x000fe200078e00a0 */
[----:B------:R-:W-:-:S02]  /*fe10*/  MOV R153, R161 ;  /* 0x000000a100997202 */ /* 0x000fc40000000f00 */
[----:B------:R-:W-:-:S04]  /*fe20*/  DADD R158, R6, -R18 ;  /* 0x00000000069e7229 */ /* 0x000fc80000000812 */
[----:B------:R-:W-:Y:S07]  /*fe30*/  @P0 BRA `(.L_x_233) ;  /* 0x0000000000a40947 */ /* 0x000fee0003800000 */
        /* <DEDUP_REMOVED lines=21> */
.L_x_238:
[----:B------:R-:W-:Y:S05]  /*ff90*/  BSYNC.RECONVERGENT B2 ;  /* 0x0000000000027941 */ /* 0x000fea0003800200 */
.L_x_237:
        /* <DEDUP_REMOVED lines=19> */
.L_x_233:
[----:B------:R-:W-:Y:S05]  /*100d0*/  BSYNC.RECONVERGENT B1 ;  /* 0x0000000000017941 */ /* 0x000fea0003800200 */
.L_x_232:
[----:B------:R-:W-:Y:S01]  /*100e0*/  DSETP.MAX.AND P0, P1, |R120|, |R118|, PT ;  /* 0x400000767800722a */ /* 0x000fe2000390f200 */
[----:B------:R-:W-:Y:S01]  /*100f0*/  IMAD.MOV.U32 R0, RZ, RZ, R121 ;  /* 0x000000ffff007224 */ /* 0x000fe200078e0079 */
[----:B------:R-:W-:Y:S01]  /*10100*/  MOV R3, R119 ;  /* 0x0000007700037202 */ /* 0x000fe20000000f00 */
[----:B------:R-:W-:Y:S01]  /*10110*/  IMAD.MOV.U32 R4, RZ, RZ, 0x1 ;  /* 0x00000001ff047424 */ /* 0x000fe200078e00ff */
[----:B------:R-:W-:Y:S01]  /*10120*/  UMOV UR4, 0xd2f1a9fc ;  /* 0xd2f1a9fc00047882 */ /* 0x000fe20000000000 */
[----:B------:R-:W-:Y:S01]  /*10130*/  UMOV UR5, 0x3f30624d ;  /* 0x3f30624d00057882 */ /* 0x000fe20000000000 */
[----:B------:R-:W-:Y:S01]  /*10140*/  FSEL R35, |R0|, |R3|, P0 ;  /* 0x4000000300237208 */ /* 0x000fe20000000200 */
[----:B------:R-:W-:Y:S01]  /*10150*/  DFMA R156, RZ, R156, -R162 ;  /* 0x0000009cff9c722b */ /* 0x000fe200000008a2 */
[----:B------:R-:W-:Y:S01]  /*10160*/  SEL R34, R120, R118, P0 ;  /* 0x0000007678227207 */ /* 0x000fe20000000000 */
[----:B------:R-:W-:Y:S05]  /*10170*/  BSSY.RECONVERGENT B1, `(.L_x_239) ;  /* 0x0000019000017945 */ /* 0x000fea0003800200 */
[----:B------:R-:W-:Y:S01]  /*10180*/  @P1 LOP3.LUT R35, R3, 0x80000, RZ, 0xfc, !PT ;  /* 0x0008000003231812 */ /* 0x000fe200078efcff */
[----:B------:R-:W-:-:S03]  /*10190*/  DFMA R156, RZ, R158, R156 ;  /* 0x0000009eff9c722b */ /* 0x000fc6000000009c */
        /* <DEDUP_REMOVED lines=9> */
[----:B------:R-:W-:Y:S02]  /*10230*/  DFMA R8, -R34, R32, UR4 ;  /* 0x0000000422087e2b */ /* 0x000fe40008000120 */
[----:B------:R-:W-:-:S06]  /*10240*/  DMUL R4, RZ, R4 ;  /* 0x00000004ff047228 */ /* 0x000fcc0000000000 */
[----:B------:R-:W-:Y:S02]  /*10250*/  DFMA R32, R6, R8, R32 ;  /* 0x000000080620722b */ /* 0x000fe40000000020 */
[----:B------:R-:W-:-:S08]  /*10260*/  DFMA R4, RZ, R152, -R4 ;  /* 0x00000098ff04722b */ /* 0x000fd00000000804 */
[----:B------:R-:W-:Y:S01]  /*10270*/  FFMA R0, RZ, R35, R33 ;  /* 0x00000023ff007223 */ /* 0x000fe20000000021 */
[----:B------:R-:W-:-:S04]  /*10280*/  DADD R154, R4, -R154 ;  /* 0x00000000049a7229 */ /* 0x000fc8000000089a */
[----:B------:R-:W-:-:S13]  /*10290*/  FSETP.GT.AND P0, PT, |R0|, 1.469367938527859385e-39, PT ;  /* 0x001000000000780b */ /* 0x000fda0003f04200 */
[----:B------:R-:W-:Y:S05]  /*102a0*/  @P0 BRA `(.L_x_240) ;  /* 0x0000000000140947 */ /* 0x000fea0003800000 */
[----:B------:R-:W-:Y:S01]  /*102b0*/  IMAD.MOV.U32 R3, RZ, RZ, R35 ;  /* 0x000000ffff037224 */ /* 0x000fe200078e0023 */
[----:B------:R-:W-:Y:S01]  /*102c0*/  MOV R32, 0xd2f1a9fc ;  /* 0xd2f1a9fc00207802 */ /* 0x000fe20000000f00 */
[----:B------:R-:W-:Y:S01]  /*102d0*/  IMAD.MOV.U32 R17, RZ, RZ, 0x3f30624d ;  /* 0x3f30624dff117424 */ /* 0x000fe200078e00ff */
[----:B------:R-:W-:-:S07]  /*102e0*/  MOV R0, 0x10300 ;  /* 0x0001030000007802 */ /* 0x000fce0000000f00 */
[----:B------:R-:W-:Y:S05]  /*102f0*/  CALL.REL.NOINC `($__internal_1_$__cuda_sm20_div_rn_f64_full) ;  /* 0x00000080007c7944 */ /* 0x000fea0003c00000 */
.L_x_240:
[----:B------:R-:W-:Y:S05]  /*10300*/  BSYNC.RECONVERGENT B1 ;  /* 0x0000000000017941 */ /* 0x000fea0003800200 */
.L_x_239:
[----:B------:R-:W-:Y:S01]  /*10310*/  UMOV UR4, 0xaaaaaaab ;  /* 0xaaaaaaab00047882 */ /* 0x000fe20000000000 */
[----:B------:R-:W-:Y:S01]  /*10320*/  UMOV UR5, 0x401aaaaa ;  /* 0x401aaaaa00057882 */ /* 0x000fe20000000000 */
[----:B------:R-:W-:Y:S01]  /*10330*/  MOV R6, 0x0 ;  /* 0x0000000000067802 */ /* 0x000fe20000000f00 */
[C---:B------:R-:W-:Y:S01]  /*10340*/  DMUL R4, R72.reuse, UR4 ;  /* 0x0000000448047c28 */ /* 0x040fe20008000000 */
[----:B------:R-:W-:Y:S01]  /*10350*/  UMOV UR5, 0x3ffaaaaa ;  /* 0x3ffaaaaa00057882 */ /* 0x000fe20000000000 */
[----:B------:R-:W-:Y:S01]  /*10360*/  IMAD.MOV.U32 R7, RZ, RZ, 0x3fd80000 ;  /* 0x3fd80000ff077424 */ /* 0x000fe200078e00ff */
[----:B------:R-:W-:Y:S01]  /*10370*/  DFMA R10, R72, UR4, R66 ;  /* 0x00000004480a7c2b */ /* 0x000fe20008000042 */
[----:B------:R-:W-:Y:S01]  /*10380*/  IMAD.MOV.U32 R0, RZ, RZ, R76 ;  /* 0x000000ffff007224 */ /* 0x000fe200078e004c */
[----:B------:R-:W-:Y:S01]  /*10390*/  DSETP.MIN.AND P0, P1, R76, R32, PT ;  /* 0x000000204c00722a */ /* 0x000fe20003900000 */
[----:B------:R-:W-:Y:S01]  /*103a0*/  MOV R3, R32 ;  /* 0x0000002000037202 */ /* 0x000fe20000000f00 */
[----:B------:R-:W-:Y:S01]  /*103b0*/  UMOV UR4, 0x91b4ef6a ;  /* 0x91b4ef6a00047882 */ /* 0x000fe20000000000 */
[----:B------:R-:W-:Y:S01]  /*103c0*/  DMUL R4, R64, R4 ;  /* 0x0000000440047228 */ /* 0x000fe20000000000 */
[----:B------:R-:W-:Y:S01]  /*103d0*/  UMOV UR5, 0x400c5bf8 ;  /* 0x400c5bf800057882 */ /* 0x000fe20000000000 */
[----:B------:R-:W-:Y:S01]  /*103e0*/  BSSY.RECONVERGENT B1, `(.L_x_241) ;  /* 0x0000020000017945 */ /* 0x000fe20003800200 */
[----:B------:R-:W-:Y:S01]  /*103f0*/  SEL R76, R0, R3, P0 ;  /* 0x00000003004c7207 */ /* 0x000fe20000000000 */
[----:B------:R-:W-:Y:S01]  /*10400*/  DFMA R78, R154, UR4, R78 ;  /* 0x000000049a4e7c2b */ /* 0x000fe2000800004e */
[----:B------:R-:W-:Y:S01]  /*10410*/  FSEL R77, R77, R33, P0 ;  /* 0x000000214d4d7208 */ /* 0x000fe20000000000 */
[----:B------:R-:W-:-:S02]  /*10420*/  DADD R144, R144, R50 ;  /* 0x0000000090907229 */ /* 0x000fc40000000032 */
[----:B------:R-:W-:Y:S02]  /*10430*/  DFMA R8, R10, R10, -R4 ;  /* 0x0000000a0a08722b */ /* 0x000fe40000000804 */
[----:B------:R-:W-:Y:S01]  /*10440*/  DADD R80, R80, R156 ;  /* 0x0000000050507229 */ /* 0x000fe2000000009c */
[----:B------:R-:W-:Y:S01]  /*10450*/  @P1 LOP3.LUT R77, R33, 0x80000, RZ, 0xfc, !PT ;  /* 0x00080000214d1812 */ /* 0x000fe200078efcff */
[----:B------:R-:W-:Y:S02]  /*10460*/  DADD R48, R138, R48 ;  /* 0x000000008a307229 */ /* 0x000fe40000000030 */
        /* <DEDUP_REMOVED lines=23> */
.L_x_242:
[----:B------:R-:W-:Y:S05]  /*105e0*/  BSYNC.RECONVERGENT B1 ;  /* 0x0000000000017941 */ /* 0x000fea0003800200 */
.L_x_241:
        /* <DEDUP_REMOVED lines=22> */
.L_x_244:
[----:B------:R-:W-:Y:S05]  /*10750*/  BSYNC.RECONVERGENT B1 ;  /* 0x0000000000017941 */ /* 0x000fea0003800200 */
.L_x_243:
        /* <DEDUP_REMOVED lines=26> */
.L_x_246:
[----:B------:R-:W-:Y:S05]  /*10900*/  BSYNC.RECONVERGENT B1 ;  /* 0x0000000000017941 */ /* 0x000fea0003800200 */
.L_x_245:
[----:B------:R-:W-:Y:S01]  /*10910*/  UMOV UR4, 0xaaaaaaab ;  /* 0xaaaaaaab00047882 */ /* 0x000fe20000000000 */
[----:B------:R-:W-:Y:S01]  /*10920*/  UMOV UR5, 0x401aaaaa ;  /* 0x401aaaaa00057882 */ /* 0x000fe20000000000 */
        /* <DEDUP_REMOVED lines=31> */
.L_x_248:
[----:B------:R-:W-:Y:S05]  /*10b20*/  BSYNC.RECONVERGENT B1 ;  /* 0x0000000000017941 */ /* 0x000fea0003800200 */
.L_x_247:
        /* <DEDUP_REMOVED lines=22> */
.L_x_250:
[----:B------:R-:W-:Y:S05]  /*10c90*/  BSYNC.RECONVERGENT B1 ;  /* 0x0000000000017941 */ /* 0x000fea0003800200 */
.L_x_249:
        /* <DEDUP_REMOVED lines=26> */
.L_x_252:
[----:B------:R-:W-:Y:S05]  /*10e40*/  BSYNC.RECONVERGENT B1 ;  /* 0x0000000000017941 */ /* 0x000fea0003800200 */
.L_x_251:
[----:B------:R-:W-:Y:S01]  /*10e50*/  DSETP.MAX.AND P0, P1, R6, R4, PT ;  /* 0x000000040600722a */ /* 0x000fe2000390f000 */
[----:B------:R-:W-:Y:S01]  /*10e60*/  IMAD.MOV.U32 R3, RZ, RZ, R5 ;  /* 0x000000ffff037224 */ /* 0x000fe200078e0005 */
[----:B------:R-:W-:Y:S01]  /*10e70*/  MOV R0, R7 ;  /* 0x0000000700007202 */ /* 0x000fe20000000f00 */
[----:B------:R-:W-:Y:S01]  /*10e80*/  DFMA R120, R92, 0.5, R74 ;  /* 0x3fe000005c78782b */ /* 0x000fe2000000004a */
[----:B------:R-:W-:Y:S01]  /*10e90*/  BSSY.RECONVERGENT B1, `(.L_x_253) ;  /* 0x0000025000017945 */ /* 0x000fe20003800200 */
[----:B------:R-:W-:Y:S01]  /*10ea0*/  DFMA R118, R66, 0.5, R72 ;  /* 0x3fe000004276782b */ /* 0x000fe20000000048 */
[----:B------:R-:W-:Y:S02]  /*10eb0*/  FSEL R9, R0, R3, P0 ;  /* 0x0000000300097208 */ /* 0x000fe40000000000 */
[----:B------:R-:W-:Y:S02]  /*10ec0*/  SEL R4, R6, R4, P0 ;  /* 0x0000000406047207 */ /* 0x000fe40000000000 */
[----:B------:R-:W-:-:S04]  /*10ed0*/  MOV R6, 0x1 ;  /* 0x0000000100067802 */ /* 0x000fc80000000f00 */
[----:B------:R-:W-:-:S05]  /*10ee0*/  @P1 LOP3.LUT R9, R3, 0x80000, RZ, 0xfc, !PT ;  /* 0x0008000003091812 */ /* 0x000fca00078efcff */
[----:B------:R-:W-:-:S06]  /*10ef0*/  IMAD.MOV.U32 R5, RZ, RZ, R9 ;  /* 0x000000ffff057224 */ /* 0x000fcc00078e0009 */
        /* <DEDUP_REMOVED lines=30> */
.L_x_254:
[----:B------:R-:W-:Y:S05]  /*110e0*/  BSYNC.RECONVERGENT B1 ;  /* 0x0000000000017941 */ /* 0x000fea0003800200 */
.L_x_253:
[----:B------:R-:W-:Y:S01]  /*110f0*/  DSETP.MAX.AND P0, P1, |R116|, |R114|, PT ;  /* 0x400000727400722a */ /* 0x000fe2000390f200 */
[----:B------:R-:W-:Y:S01]  /*11100*/  IMAD.MOV.U32 R0, RZ, RZ, R117 ;  /* 0x000000ffff007224 */ /* 0x000fe200078e0075 */
[----:B------:R-:W-:Y:S01]  /*11110*/  MOV R5, R115 ;  /* 0x0000007300057202 */ /* 0x000fe20000000f00 */
[----:B------:R-:W-:Y:S02]  /*11120*/  IMAD.MOV.U32 R3, RZ, RZ, R114 ;  /* 0x000000ffff037224 */ /* 0x000fe400078e0072 */
[----:B------:R-:W-:Y:S01]  /*11130*/  HFMA2 R4, -RZ, RZ, 0, 5.9604644775390625e-08 ;  /* 0x00000001ff047431 */ /* 0x000fe200000001ff */
[----:B------:R-:W-:Y:S01]  /*11140*/  UMOV UR4, 0xd2f1a9fc ;  /* 0xd2f1a9fc00047882 */ /* 0x000fe20000000000 */
        /* <DEDUP_REMOVED lines=18> */
[----:B------:R-:W-:Y:S01]  /*11270*/  IMAD.MOV.U32 R3, RZ, RZ, R35 ;  /* 0x000000ffff037224 */ /* 0x000fe200078e0023 */
[----:B------:R-:W-:Y:S01]  /*11280*/  MOV R17, 0x3f30624d ;  /* 0x3f30624d00117802 */ /* 0x000fe20000000f00 */
[----:B------:R-:W-:Y:S01]  /*11290*/  IMAD.MOV.U32 R32, RZ, RZ, -0x2d0e5604 ;  /* 0xd2f1a9fcff207424 */ /* 0x000fe200078e00ff */
[----:B------:R-:W-:-:S07]  /*112a0*/  MOV R0, 0x112c0 ;  /* 0x000112c000007802 */ /* 0x000fce0000000f00 */
[----:B------:R-:W-:Y:S05]  /*112b0*/  CALL.REL.NOINC `($__internal_1_$__cuda_sm20_div_rn_f64_full) ;  /* 0x00000070008c7944 */ /* 0x000fea0003c00000 */
[----:B------:R-:W-:Y:S02]  /*112c0*/  IMAD.MOV.U32 R4, RZ, RZ, R32 ;  /* 0x000000ffff047224 */ /* 0x000fe400078e0020 */
[----:B------:R-:W-:-:S07]  /*112d0*/  IMAD.MOV.U32 R5, RZ, RZ, R33 ;  /* 0x000000ffff057224 */ /* 0x000fce00078e0021 */
.L_x_256:
[----:B------:R-:W-:Y:S05]  /*112e0*/  BSYNC.RECONVERGENT B1 ;  /* 0x0000000000017941 */ /* 0x000fea0003800200 */
.L_x_255:
[----:B------:R-:W0:Y:S01]  /*112f0*/  MUFU.RCP64H R9, 0.66666650772094726562 ;  /* 0x3fe5555500097908 */ /* 0x000e220000001800 */
[----:B------:R-:W-:Y:S01]  /*11300*/  MOV R10, 0x55555556 ;  /* 0x55555556000a7802 */ /* 0x000fe20000000f00 */
        /* <DEDUP_REMOVED lines=21> */
.L_x_258:
[----:B------:R-:W-:Y:S05]  /*11460*/  BSYNC.RECONVERGENT B1 ;  /* 0x0000000000017941 */ /* 0x000fea0003800200 */
.L_x_257:
[----:B------:R-:W0:Y:S01]  /*11470*/  MUFU.RCP64H R9, 0.66666650772094726562 ;  /* 0x3fe5555500097908 */ /* 0x000e220000001800 */
[----:B------:R-:W-:Y:S01]  /*11480*/  IMAD.MOV.U32 R10, RZ, RZ, 0x55555556 ;  /* 0x55555556ff0a7424 */ /* 0x000fe200078e00ff */
[----:B------:R-:W-:Y:S01]  /*11490*/  MOV R8, 0x1 ;  /* 0x0000000100087802 */ /* 0x000fe20000000f00 */
[----:B------:R-:W-:Y:S01]  /*114a0*/  IMAD.MOV.U32 R11, RZ, RZ, 0x3fe55555 ;  /* 0x3fe55555ff0b7424 */ /* 0x000fe200078e00ff */
[----:B------:R-:W-:Y:S01]  /*114b0*/  FSETP.GEU.AND P1, PT, |R75|, 6.5827683646048100446e-37, PT ;  /* 0x036000004b00780b */ /* 0x000fe20003f2e200 */
        /* <DEDUP_REMOVED lines=15> */
[----:B------:R-:W-:Y:S01]  /*115b0*/  MOV R34, 0x55555556 ;  /* 0x5555555600227802 */ /* 0x000fe20000000f00 */
[----:B------:R-:W-:Y:S01]  /*115c0*/  IMAD.MOV.U32 R17, RZ, RZ, R75 ;  /* 0x000000ffff117224 */ /* 0x000fe200078e004b */
[----:B------:R-:W-:Y:S01]  /*115d0*/  MOV R0, 0x11600 ;  /* 0x0001160000007802 */ /* 0x000fe20000000f00 */
[----:B------:R-:W-:-:S07]  /*115e0*/  IMAD.MOV.U32 R3, RZ, RZ, 0x3fe55555 ;  /* 0x3fe55555ff037424 */ /* 0x000fce00078e00ff */
[----:B------:R-:W-:Y:S05]  /*115f0*/  CALL.REL.NOINC `($__internal_1_$__cuda_sm20_div_rn_f64_full) ;  /* 0x0000006c00bc7944 */ /* 0x000fea0003c00000 */
[----:B------:R-:W-:Y:S01]  /*11600*/  IMAD.MOV.U32 R8, RZ, RZ, R32 ;  /* 0x000000ffff087224 */ /* 0x000fe200078e0020 */
[----:B------:R-:W-:-:S07]  /*11610*/  MOV R9, R33 ;  /* 0x0000002100097202 */ /* 0x000fce0000000f00 */
.L_x_260:
[----:B------:R-:W-:Y:S05]  /*11620*/  BSYNC.RECONVERGENT B1 ;  /* 0x0000000000017941 */ /* 0x000fea0003800200 */
.L_x_259:
[----:B------:R-:W-:Y:S01]  /*11630*/  DADD R126, -R116, R114 ;  /* 0x00000000747e7229 */ /* 0x000fe20000000172 */
[----:B------:R-:W-:Y:S01]  /*11640*/  IMAD.MOV.U32 R12, RZ, RZ, 0x1 ;  /* 0x00000001ff0c7424 */ /* 0x000fe200078e00ff */
[----:B------:R-:W-:Y:S01]  /*11650*/  DMUL R22, R98, R102 ;  /* 0x0000006662167228 */ /* 0x000fe20000000000 */
[----:B------:R-:W-:Y:S01]  /*11660*/  BSSY.RECONVERGENT B1, `(.L_x_261) ;  /* 0x000002f000017945 */ /* 0x000fe20003800200 */
[-C--:B------:R-:W-:Y:S02]  /*11670*/  DFMA R8, R106, R52.reuse, R8 ;  /* 0x000000346a08722b */ /* 0x080fe40000000008 */
[----:B------:R-:W0:Y:S01]  /*11680*/  MUFU.RCP64H R13, R127 ;  /* 0x0000007f000d7308 */ /* 0x000e220000001800 */
[----:B------:R-:W-:Y:S02]  /*11690*/  DMUL R104, R98, R52 ;  /* 0x0000003462687228 */ /* 0x000fe40000000000 */
[----:B------:R-:W-:Y:S02]  /*116a0*/  DMUL R74, R94, R70 ;  /* 0x000000465e4a7228 */ /* 0x000fe40000000000 */
[----:B------:R-:W-:-:S02]  /*116b0*/  DFMA R124, R100, R90, R22 ;  /* 0x0000005a647c722b */ /* 0x000fc40000000016 */
[----:B------:R-:W-:Y:S02]  /*116c0*/  DFMA R92, R92, 0.5, R8 ;  /* 0x3fe000005c5c782b */ /* 0x000fe40000000008 */
[----:B------:R-:W-:Y:S02]  /*116d0*/  DMUL R130, R100, R104 ;  /* 0x0000006864827228 */ /* 0x000fe40000000000 */
[----:B------:R-:W-:Y:S02]  /*116e0*/  DADD R72, R118, R66 ;  /* 0x0000000076487229 */ /* 0x000fe40000000042 */
[----:B------:R-:W-:Y:S02]  /*116f0*/  DFMA R124, R100, R110, R124 ;  /* 0x0000006e647c722b */ /* 0x000fe4000000007c */
[----:B------:R-:W-:Y:S02]  /*11700*/  DMUL R26, R68, R134 ;  /* 0x00000086441a7228 */ /* 0x000fe40000000000 */
[----:B0-----:R-:W-:-:S02]  /*11710*/  DFMA R10, -R126, R12, 1 ;  /* 0x3ff000007e0a742b */ /* 0x001fc4000000010c */
[----:B------:R-:W-:Y:S02]  /*11720*/  DADD R106, R120, R92 ;  /* 0x00000000786a7229 */ /* 0x000fe4000000005c */
[----:B------:R-:W-:Y:S02]  /*11730*/  DFMA R128, R102, -R90, R130 ;  /* 0x8000005a6680722b */ /* 0x000fe40000000082 */
[----:B------:R-:W-:Y:S02]  /*11740*/  DFMA R72, R94, R72, -R26 ;  /* 0x000000485e48722b */ /* 0x000fe4000000081a */
[----:B------:R-:W-:Y:S02]  /*11750*/  DFMA R14, R10, R10, R10 ;  /* 0x0000000a0a0e722b */ /* 0x000fe4000000000a */
[----:B------:R-:W-:Y:S02]  /*11760*/  DMUL R10, R68, R116 ;  /* 0x00000074440a7228 */ /* 0x000fe40000000000 */
[----:B------:R-:W-:-:S02]  /*11770*/  DMUL R50, R96, R70 ;  /* 0x0000004660327228 */ /* 0x000fc40000000000 */
[----:B------:R-:W-:Y:S02]  /*11780*/  DMUL R28, R100, R52 ;  /* 0x00000034641c7228 */ /* 0x000fe40000000000 */
[----:B------:R-:W-:Y:S02]  /*11790*/  DFMA R14, R12, R14, R12 ;  /* 0x0000000e0c0e722b */ /* 0x000fe4000000000c */
[----:B------:R-:W-:Y:S02]  /*117a0*/  DFMA R10, R102, R114, -R10 ;  /* 0x00000072660a722b */ /* 0x000fe4000000080a */
[CC--:B------:R-:W-:Y:S02]  /*117b0*/  DFMA R146, R96.reuse, R74.reuse, -R146 ;  /* 0x0000004a6092722b */ /* 0x0c0fe40000000892 */
[----:B------:R-:W-:Y:S02]  /*117c0*/  DFMA R148, R96, R74, -R148 ;  /* 0x0000004a6094722b */ /* 0x000fe40000000894 */
[----:B------:R-:W-:-:S02]  /*117d0*/  DFMA R12, -R126, R14, 1 ;  /* 0x3ff000007e0c742b */ /* 0x000fc4000000010e */
[----:B------:R-:W-:Y:S02]  /*117e0*/  DADD R32, RZ, R10 ;  /* 0x00000000ff207229 */ /* 0x000fe4000000000a */
[----:B------:R-:W-:Y:S02]  /*117f0*/  DFMA R10, R94, R74, R118 ;  /* 0x0000004a5e0a722b */ /* 0x000fe40000000076 */
[----:B------:R-:W-:Y:S02]  /*11800*/  DFMA R130, R102, -R110, R130 ;  /* 0x8000006e6682722b */ /* 0x000fe40000000082 */
[----:B------:R-:W-:Y:S02]  /*11810*/  DFMA R20, R14, R12, R14 ;  /* 0x0000000c0e14722b */ /* 0x000fe4000000000e */
[----:B------:R-:W-:Y:S02]  /*11820*/  DFMA R12, R98, R104, R120 ;  /* 0x00000068620c722b */ /* 0x000fe40000000078 */
[----:B------:R-:W-:Y:S01]  /*11830*/  FSETP.GEU.AND P1, PT, |R33|, 6.5827683646048100446e-37, PT ;  /* 0x036000002100780b */ /* 0x000fe20003f2e200 */
[----:B------:R-:W-:-:S02]  /*11840*/  DMUL R14, R102, R124 ;  /* 0x0000007c660e7228 */ /* 0x000fc40000000000 */
[----:B------:R-:W-:Y:S02]  /*11850*/  DADD R64, -R64, R10 ;  /* 0x0000000040407229 */ /* 0x000fe4000000010a */
[----:B------:R-:W-:Y:S02]  /*11860*/  DMUL R22, R32, R20 ;  /* 0x0000001420167228 */ /* 0x000fe40000000000 */
[----:B------:R-:W-:Y:S02]  /*11870*/  DADD R112, -R112, R12 ;  /* 0x0000000070707229 */ /* 0x000fe4000000010c */
[----:B------:R-:W-:-:S04]  /*11880*/  DFMA R106, R98, R106, -R14 ;  /* 0x0000006a626a722b */ /* 0x000fc8000000080e */
        /* <DEDUP_REMOVED lines=12> */
.L_x_262:
[----:B------:R-:W-:Y:S05]  /*11950*/  BSYNC.RECONVERGENT B1 ;  /* 0x0000000000017941 */ /* 0x000fea0003800200 */
.L_x_261:
[----:B------:R-:W0:Y:S01]  /*11960*/  MUFU.RCP64H R13, R127 ;  /* 0x0000007f000d7308 */ /* 0x000e220000001800 */
[----:B------:R-:W-:Y:S01]  /*11970*/  IMAD.MOV.U32 R12, RZ, RZ, 0x1 ;  /* 0x00000001ff0c7424 */ /* 0x000fe200078e00ff */
        /* <DEDUP_REMOVED lines=28> */
.L_x_264:
[----:B------:R-:W-:Y:S05]  /*11b40*/  BSYNC.RECONVERGENT B1 ;  /* 0x0000000000017941 */ /* 0x000fea0003800200 */
.L_x_263:
[----:B------:R-:W0:Y:S01]  /*11b50*/  MUFU.RCP64H R13, R127 ;  /* 0x0000007f000d7308 */ /* 0x000e220000001800 */
[----:B------:R-:W-:Y:S01]  /*11b60*/  IMAD.MOV.U32 R12, RZ, RZ, 0x1 ;  /* 0x00000001ff0c7424 */ /* 0x000fe200078e00ff */
[----:B------:R-:W-:Y:S01]  /*11b70*/  DMUL R10, R108, R116 ;  /* 0x000000746c0a7228 */ /* 0x000fe20000000000 */
[----:B------:R-:W-:Y:S01]  /*11b80*/  BSSY.RECONVERGENT B1, `(.L_x_265) ;  /* 0x0000019000017945 */ /* 0x000fe20003800200 */
[----:B------:R-:W-:Y:S02]  /*11b90*/  DFMA R68, R94, R108, -R68 ;  /* 0x0000006c5e44722b */ /* 0x000fe40000000844 */
[----:B------:R-:W-:-:S04]  /*11ba0*/  DFMA R100, R98, R110, -R100 ;  /* 0x0000006e6264722b */ /* 0x000fc80000000864 */
[----:B------:R-:W-:Y:S02]  /*11bb0*/  DFMA R10, R110, R114, -R10 ;  /* 0x000000726e0a722b */ /* 0x000fe4000000080a */
[----:B0-----:R-:W-:-:S06]  /*11bc0*/  DFMA R14, -R126, R12, 1 ;  /* 0x3ff000007e0e742b */ /* 0x001fcc000000010c */
[----:B------:R-:W-:Y:S02]  /*11bd0*/  DADD R10, R10, R68 ;  /* 0x000000000a0a7229 */ /* 0x000fe40000000044 */
[----:B------:R-:W-:-:S06]  /*11be0*/  DFMA R14, R14, R14, R14 ;  /* 0x0000000e0e0e722b */ /* 0x000fcc000000000e */
[----:B------:R-:W-:Y:S02]  /*11bf0*/  DADD R32, R10, -R100 ;  /* 0x000000000a207229 */ /* 0x000fe40000000864 */
        /* <DEDUP_REMOVED lines=17> */
.L_x_266:
[----:B------:R-:W-:Y:S05]  /*11d10*/  BSYNC.RECONVERGENT B1 ;  /* 0x0000000000017941 */ /* 0x000fea0003800200 */
.L_x_265:
        /* <DEDUP_REMOVED lines=24> */
.L_x_268:
[----:B------:R-:W-:Y:S05]  /*11ea0*/  BSYNC.RECONVERGENT B1 ;  /* 0x0000000000017941 */ /* 0x000fea0003800200 */
.L_x_267:
        /* <DEDUP_REMOVED lines=24> */
.L_x_270:
[----:B------:R-:W-:Y:S05]  /*12030*/  BSYNC.RECONVERGENT B1 ;  /* 0x0000000000017941 */ /* 0x000fea0003800200 */
.L_x_269:
[----:B------:R-:W0:Y:S01]  /*12040*/  MUFU.RCP64H R11, R69 ;  /* 0x00000045000b7308 */ /* 0x000e220000001800 */
[----:B------:R-:W-:Y:S01]  /*12050*/  MOV R10, 0x1 ;  /* 0x00000001000a7802 */ /* 0x000fe20000000f00 */
[----:B------:R-:W-:Y:S01]  /*12060*/  BSSY.RECONVERGENT B1, `(.L_x_271) ;  /* 0x0000015000017945 */ /* 0x000fe20003800200 */
[----:B------:R-:W-:-:S04]  /*12070*/  FSETP.GEU.AND P1, PT, |R19|, 6.5827683646048100446e-37, PT ;  /* 0x036000001300780b */ /* 0x000fc80003f2e200 */
        /* <DEDUP_REMOVED lines=19> */
.L_x_272:
[----:B------:R-:W-:Y:S05]  /*121b0*/  BSYNC.RECONVERGENT B1 ;  /* 0x0000000000017941 */ /* 0x000fea0003800200 */
.L_x_271:
        /* <DEDUP_REMOVED lines=23> */
.L_x_274:
[----:B------:R-:W-:Y:S05]  /*12330*/  BSYNC.RECONVERGENT B1 ;  /* 0x0000000000017941 */ /* 0x000fea0003800200 */
.L_x_273:
        /* <DEDUP_REMOVED lines=27> */
.L_x_276:
[----:B------:R-:W-:Y:S05]  /*124f0*/  BSYNC.RECONVERGENT B1 ;  /* 0x0000000000017941 */ /* 0x000fea0003800200 */
.L_x_275:
        /* <DEDUP_REMOVED lines=28> */
.L_x_278:
[----:B------:R-:W-:Y:S05]  /*126c0*/  BSYNC.RECONVERGENT B1 ;  /* 0x0000000000017941 */ /* 0x000fea0003800200 */
.L_x_277:
[----:B------:R-:W0:Y:S01]  /*126d0*/  MUFU.RCP64H R33, R127 ;  /* 0x0000007f00217308 */ /* 0x000e220000001800 */
[----:B------:R-:W-:Y:S01]  /*126e0*/  MOV R32, 0x1 ;  /* 0x0000000100207802 */ /* 0x000fe20000000f00 */
        /* <DEDUP_REMOVED lines=26> */
.L_x_280:
[----:B------:R-:W-:Y:S05]  /*12890*/  BSYNC.RECONVERGENT B1 ;  /* 0x0000000000017941 */ /* 0x000fea0003800200 */
.L_x_279:
        /* <DEDUP_REMOVED lines=25> */
.L_x_282:
[----:B------:R-:W-:Y:S05]  /*12a30*/  BSYNC.RECONVERGENT B1 ;  /* 0x0000000000017941 */ /* 0x000fea0003800200 */
.L_x_281:
        /* <DEDUP_REMOVED lines=29> */
.L_x_284:
[----:B------:R-:W-:Y:S05]  /*12c10*/  BSYNC.RECONVERGENT B1 ;  /* 0x0000000000017941 */ /* 0x000fea0003800200 */
.L_x_283:
        /* <DEDUP_REMOVED lines=23> */
.L_x_286:
[----:B------:R-:W-:Y:S05]  /*12d90*/  BSYNC.RECONVERGENT B1 ;  /* 0x0000000000017941 */ /* 0x000fea0003800200 */
.L_x_285:
        /* <DEDUP_REMOVED lines=25> */
.L_x_288:
[----:B------:R-:W-:Y:S05]  /*12f30*/  BSYNC.RECONVERGENT B1 ;  /* 0x0000000000017941 */ /* 0x000fea0003800200 */
.L_x_287:
        /* <DEDUP_REMOVED lines=25> */
.L_x_290:
[----:B------:R-:W-:Y:S05]  /*130d0*/  BSYNC.RECONVERGENT B1 ;  /* 0x0000000000017941 */ /* 0x000fea0003800200 */
.L_x_289:
        /* <DEDUP_REMOVED lines=27> */
.L_x_292:
[----:B------:R-:W-:Y:S05]  /*13290*/  BSYNC.RECONVERGENT B1 ;  /* 0x0000000000017941 */ /* 0x000fea0003800200 */
.L_x_291:
        /* <DEDUP_REMOVED lines=21> */
.L_x_295:
        /* <DEDUP_REMOVED lines=26> */
.L_x_294:
[----:B------:R-:W-:Y:S05]  /*13590*/  BSYNC.RECONVERGENT B0 ;  /* 0x0000000000007941 */ /* 0x000fea0003800200 */
.L_x_293:
[----:B------:R-:W0:Y:S01]  /*135a0*/  S2R R3, SR_TID.X ;  /* 0x0000000000037919 */ /* 0x000e220000002100 */
[----:B------:R-:W0:Y:S01]  /*135b0*/  S2UR UR4, SR_CTAID.X ;  /* 0x00000000000479c3 */ /* 0x000e220000002500 */
[----:B------:R-:W-:Y:S01]  /*135c0*/  IMAD.MOV.U32 R6, RZ, RZ, 0x47ae147b ;  /* 0x47ae147bff067424 */ /* 0x000fe200078e00ff */
[----:B------:R-:W-:Y:S01]  /*135d0*/  MOV R7, 0x3f547ae1 ;  /* 0x3f547ae100077802 */ /* 0x000fe20000000f00 */
[----:B------:R-:W-:Y:S01]  /*135e0*/  UMOV UR5, 0x3ff00000 ;  /* 0x3ff0000000057882 */ /* 0x000fe20000000000 */
[----:B------:R-:W-:Y:S01]  /*135f0*/  DSETP.MIN.AND P1, P2, R76, R4, PT ;  /* 0x000000044c00722a */ /* 0x000fe20003a20000 */
[----:B------:R-:W-:Y:S01]  /*13600*/  IMAD.MOV.U32 R54, RZ, RZ, R76 ;  /* 0x000000ffff367224 */ /* 0x000fe200078e004c */
[----:B------:R-:W-:Y:S01]  /*13610*/  DFMA R146, RZ, R146, -R64 ;  /* 0x00000092ff92722b */ /* 0x000fe20000000840 */
[----:B------:R-:W-:Y:S01]  /*13620*/  MOV R55, R4 ;  /* 0x0000000400377202 */ /* 0x000fe20000000f00 */
[----:B------:R-:W0:Y:S01]  /*13630*/  LDC R88, c[0x0][0x360] ;  /* 0x0000d800ff587b82 */ /* 0x000e220000000800 */
[----:B------:R-:W-:Y:S01]  /*13640*/  BSSY.RECONVERGENT B1, `(.L_x_296) ;  /* 0x0000024000017945 */ /* 0x000fe20003800200 */
[----:B------:R-:W-:Y:S01]  /*13650*/  FSEL R77, R77, R5, P1 ;  /* 0x000000054d4d7208 */ /* 0x000fe20000800000 */
[----:B------:R-:W-:Y:S01]  /*13660*/  DADD R68, R74, R30 ;  /* 0x000000004a447229 */ /* 0x000fe2000000001e */
[----:B------:R-:W-:Y:S01]  /*13670*/  SEL R54, R54, R55, P1 ;  /* 0x0000003736367207 */ /* 0x000fe20000800000 */
[----:B------:R-:W-:-:S02]  /*13680*/  DADD R64, R72, R58 ;  /* 0x0000000048407229 */ /* 0x000fc4000000003a */
[----:B------:R-:W-:-:S03]  /*13690*/  DFMA R70, RZ, R148, R146 ;  /* 0x00000094ff46722b */ /* 0x000fc60000000092 */
[----:B------:R-:W-:-:S05]  /*136a0*/  @P2 LOP3.LUT R77, R5, 0x80000, RZ, 0xfc, !PT ;  /* 0x00080000054d2812 */ /* 0x000fca00078efcff */
[----:B------:R-:W-:Y:S01]  /*136b0*/  DADD R70, R60, R70 ;  /* 0x000000003c467229 */ /* 0x000fe20000000046 */
[----:B------:R-:W-:Y:S02]  /*136c0*/  IMAD.MOV.U32 R55, RZ, RZ, R77 ;  /* 0x000000ffff377224 */ /* 0x000fe400078e004d */
[----:B0-----:R-:W-:Y:S01]  /*136d0*/  IMAD R88, R88, UR4, R3 ;  /* 0x0000000458587c24 */ /* 0x001fe2000f8e0203 */
[----:B------:R-:W-:-:S03]  /*136e0*/  UMOV UR4, 0x0 ;  /* 0x0000000000047882 */ /* 0x000fc60000000000 */
[----:B------:R-:W0:Y:S02]  /*136f0*/  I2F.F64 R24, R88 ;  /* 0x0000005800187312 */ /* 0x000e240000201c00 */
[----:B0-----:R-:W-:Y:S01]  /*13700*/  DFMA R24, R24, R6, UR4 ;  /* 0x0000000418187e2b */ /* 0x001fe20008000006 */
[----:B------:R-:W-:Y:S01]  /*13710*/  UMOV UR4, 0x84b5dcc6 ;  /* 0x84b5dcc600047882 */ /* 0x000fe20000000000 */
[----:B------:R-:W-:Y:S01]  /*13720*/  IMAD.MOV.U32 R6, RZ, RZ, 0x1 ;  /* 0x00000001ff067424 */ /* 0x000fe200078e00ff */
[----:B------:R-:W-:-:S03]  /*13730*/  UMOV UR5, 0x4005d07c ;  /* 0x4005d07c00057882 */ /* 0x000fc60000000000 */
[----:B------:R-:W0:Y:S02]  /*13740*/  MUFU.RCP64H R7, R25 ;  /* 0x0000001900077308 */ /* 0x000e240000001800 */
[----:B0-----:R-:W-:-:S08]  /*13750*/  DFMA R8, -R24, R6, 1 ;  /* 0x3ff000001808742b */ /* 0x001fd00000000106 */
[----:B------:R-:W-:-:S08]  /*13760*/  DFMA R8, R8, R8, R8 ;  /* 0x000000080808722b */ /* 0x000fd00000000008 */
[----:B------:R-:W-:-:S08]  /*13770*/  DFMA R8, R6, R8, R6 ;  /* 0x000000080608722b */ /* 0x000fd00000000006 */
[----:B------:R-:W-:-:S08]  /*13780*/  DFMA R6, -R24, R8, 1 ;  /* 0x3ff000001806742b */ /* 0x000fd00000000108 */
[----:B------:R-:W-:-:S08]  /*13790*/  DFMA R6, R8, R6, R8 ;  /* 0x000000060806722b */ /* 0x000fd00000000008 */
[----:B------:R-:W-:-:S08]  /*137a0*/  DMUL R8, R6, -UR4 ;  /* 0x8000000406087c28 */ /* 0x000fd00008000000 */
[----:B------:R-:W-:-:S08]  /*137b0*/  DFMA R10, -R24, R8, -UR4 ;  /* 0x80000004180a7e2b */ /* 0x000fd00008000108 */
[----:B------:R-:W-:-:S10]  /*137c0*/  DFMA R6, R6, R10, R8 ;  /* 0x0000000a0606722b */ /* 0x000fd40000000008 */
[----:B------:R-:W-:-:S05]  /*137d0*/  FFMA R0, RZ, R25, R7 ;  /* 0x00000019ff007223 */ /* 0x000fca0000000007 */
[----:B------:R-:W-:-:S13]  /*137e0*/  FSETP.GT.AND P0, PT, |R0|, 1.469367938527859385e-39, PT ;  /* 0x001000000000780b */ /* 0x000fda0003f04200 */
[----:B------:R-:W-:Y:S05]  /*137f0*/  @P0 BRA `(.L_x_297) ;  /* 0x0000000000200947 */ /* 0x000fea0003800000 */
[----:B------:R-:W-:Y:S01]  /*13800*/  IMAD.MOV.U32 R32, RZ, RZ, -0x7b4a233a ;  /* 0x84b5dcc6ff207424 */ /* 0x000fe200078e00ff */
[----:B------:R-:W-:Y:S01]  /*13810*/  MOV R17, 0xc005d07c ;  /* 0xc005d07c00117802 */ /* 0x000fe20000000f00 */
[----:B------:R-:W-:Y:S01]  /*13820*/  IMAD.MOV.U32 R34, RZ, RZ, R24 ;  /* 0x000000ffff227224 */ /* 0x000fe200078e0018 */
[----:B------:R-:W-:Y:S01]  /*13830*/  MOV R0, 0x13860 ;  /* 0x0001386000007802 */ /* 0x000fe20000000f00 */
[----:B------:R-:W-:-:S07]  /*13840*/  IMAD.MOV.U32 R3, RZ, RZ, R25 ;  /* 0x000000ffff037224 */ /* 0x000fce00078e0019 */
[----:B------:R-:W-:Y:S05]  /*13850*/  CALL.REL.NOINC `($__internal_1_$__cuda_sm20_div_rn_f64_full) ;  /* 0x0000004c00247944 */ /* 0x000fea0003c00000 */
[----:B------:R-:W-:Y:S01]  /*13860*/  MOV R6, R32 ;  /* 0x0000002000067202 */ /* 0x000fe20000000f00 */
[----:B------:R-:W-:-:S07]  /*13870*/  IMAD.MOV.U32 R7, RZ, RZ, R33 ;  /* 0x000000ffff077224 */ /* 0x000fce00078e0021 */
.L_x_297:
[----:B------:R-:W-:Y:S05]  /*13880*/  BSYNC.RECONVERGENT B1 ;  /* 0x0000000000017941 */ /* 0x000fea0003800200 */
.L_x_296:
[----:B------:R-:W-:Y:S02]  /*13890*/  HFMA2 R5, -RZ, RZ, 1.9912109375, 0.00128841400146484375 ;  /* 0x3ff71547ff057431 */ /* 0x000fe400000001ff */
[----:B------:R-:W-:Y:S01]  /*138a0*/  IMAD.MOV.U32 R4, RZ, RZ, 0x652b82fe ;  /* 0x652b82feff047424 */ /* 0x000fe200078e00ff */
[----:B------:R-:W-:Y:S01]  /*138b0*/  UMOV UR4, 0xfefa39ef ;  /* 0xfefa39ef00047882 */ /* 0x000fe20000000000 */
[----:B------:R-:W-:Y:S01]  /*138c0*/  UMOV UR5, 0x3fe62e42 ;  /* 0x3fe62e4200057882 */ /* 0x000fe20000000000 */
[----:B------:R-:W0:Y:S01]  /*138d0*/  MUFU.RCP64H R11, R43 ;  /* 0x0000002b000b7308 */ /* 0x000e220000001800 */
[----:B------:R-:W-:Y:S01]  /*138e0*/  HFMA2 R10, -RZ, RZ, 0, 5.9604644775390625e-08 ;  /* 0x00000001ff0a7431 */ /* 0x000fe200000001ff */
[----:B------:R-:W-:Y:S01]  /*138f0*/  FSETP.GEU.AND P0, PT, |R7|, 4.1917929649353027344, PT ;  /* 0x4086232b0700780b */ /* 0x000fe20003f0e200 */
[----:B------:R-:W-:Y:S01]  /*13900*/  BSSY.RECONVERGENT B0, `(.L_x_298) ;  /* 0x0000041000007945 */ /* 0x000fe20003800200 */
[----:B------:R-:W-:Y:S01]  /*13910*/  DFMA R14, R6, R4, 6.75539944105574400000e+15 ;  /* 0x43380000060e742b */ /* 0x000fe20000000004 */
[----:B------:R-:W-:-:S07]  /*13920*/  FSETP.GEU.AND P3, PT, |R41|, 6.5827683646048100446e-37, PT ;  /* 0x036000002900780b */ /* 0x000fce0003f6e200 */
[----:B------:R-:W-:Y:S02]  /*13930*/  DADD R4, R14, -6.75539944105574400000e+15 ;  /* 0xc33800000e047429 */ /* 0x000fe40000000000 */
[----:B0-----:R-:W-:-:S06]  /*13940*/  DFMA R12, -R42, R10, 1 ;  /* 0x3ff000002a0c742b */ /* 0x001fcc000000010a */
[----:B------:R-:W-:Y:S01]  /*13950*/  DFMA R8, R4, -UR4, R6 ;  /* 0x8000000404087c2b */ /* 0x000fe20008000006 */
[----:B------:R-:W-:Y:S01]  /*13960*/  UMOV UR4, 0x3b39803f ;  /* 0x3b39803f00047882 */ /* 0x000fe20000000000 */
[----:B------:R-:W-:Y:S01]  /*13970*/  UMOV UR5, 0x3c7abc9e ;  /* 0x3c7abc9e00057882 */ /* 0x000fe20000000000 */
[----:B------:R-:W-:-:S05]  /*13980*/  DFMA R12, R12, R12, R12 ;  /* 0x0000000c0c0c722b */ /* 0x000fca000000000c */
[----:B------:R-:W-:Y:S01]  /*13990*/  DFMA R8, R4, -UR4, R8 ;  /* 0x8000000404087c2b */ /* 0x000fe20008000008 */
[----:B------:R-:W-:Y:S01]  /*139a0*/  UMOV UR4, 0x69ce2bdf ;  /* 0x69ce2bdf00047882 */ /* 0x000fe20000000000 */
[----:B------:R-:W-:Y:S01]  /*139b0*/  IMAD.MOV.U32 R4, RZ, RZ, -0x35dec16 ;  /* 0xfca213eaff047424 */ /* 0x000fe200078e00ff */
[----:B------:R-:W-:Y:S01]  /*139c0*/  UMOV UR5, 0x3e5ade15 ;  /* 0x3e5ade1500057882 */ /* 0x000fe20000000000 */
[----:B------:R-:W-:Y:S01]  /*139d0*/  IMAD.MOV.U32 R5, RZ, RZ, 0x3e928af3 ;  /* 0x3e928af3ff057424 */ /* 0x000fe200078e00ff */
[----:B------:R-:W-:-:S05]  /*139e0*/  DFMA R12, R10, R12, R10 ;  /* 0x0000000c0a0c722b */ /* 0x000fca000000000a */
[----:B------:R-:W-:Y:S01]  /*139f0*/  DFMA R4, R8, UR4, R4 ;  /* 0x0000000408047c2b */ /* 0x000fe20008000004 */
[----:B------:R-:W-:Y:S01]  /*13a00*/  UMOV UR4, 0x62401315 ;  /* 0x6240131500047882 */ /* 0x000fe20000000000 */
[----:B------:R-:W-:Y:S01]  /*13a10*/  UMOV UR5, 0x3ec71dee ;  /* 0x3ec71dee00057882 */ /* 0x000fe20000000000 */
[----:B------:R-:W-:-:S05]  /*13a20*/  DFMA R10, -R42, R12, 1 ;  /* 0x3ff000002a0a742b */ /* 0x000fca000000010c */
[----:B------:R-:W-:Y:S01]  /*13a30*/  DFMA R4, R8, R4, UR4 ;  /* 0x0000000408047e2b */ /* 0x000fe20008000004 */
[----:B------:R-:W-:Y:S01]  /*13a40*/  UMOV UR4, 0x7c89eb71 ;  /* 0x7c89eb7100047882 */ /* 0x000fe20000000000 */
[----:B------:R-:W-:Y:S01]  /*13a50*/  UMOV UR5, 0x3efa0199 ;  /* 0x3efa019900057882 */ /* 0x000fe20000000000 */
[----:B------:R-:W-:-:S05]  /*13a60*/  DFMA R10, R12, R10, R12 ;  /* 0x0000000a0c0a722b */ /* 0x000fca000000000c */
[----:B------:R-:W-:Y:S01]  /*13a70*/  DFMA R4, R8, R4, UR4 ;  /* 0x0000000408047e2b */ /* 0x000fe20008000004 */
[----:B------:R-:W-:Y:S01]  /*13a80*/  UMOV UR4, 0x14761f65 ;  /* 0x14761f6500047882 */ /* 0x000fe20000000000 */
[----:B------:R-:W-:Y:S01]  /*13a90*/  UMOV UR5, 0x3f2a01a0 ;  /* 0x3f2a01a000057882 */ /* 0x000fe20000000000 */
[----:B------:R-:W-:-:S05]  /*13aa0*/  DMUL R32, R40, R10 ;  /* 0x0000000a28207228 */ /* 0x000fca0000000000 */
[----:B------:R-:W-:Y:S01]  /*13ab0*/  DFMA R4, R8, R4, UR4 ;  /* 0x0000000408047e2b */ /* 0x000fe20008000004 */
[----:B------:R-:W-:Y:S01]  /*13ac0*/  UMOV UR4, 0x1852b7af ;  /* 0x1852b7af00047882 */ /* 0x000fe20000000000 */
[----:B------:R-:W-:Y:S01]  /*13ad0*/  UMOV UR5, 0x3f56c16c ;  /* 0x3f56c16c00057882 */ /* 0x000fe20000000000 */
[----:B------:R-:W-:-:S05]  /*13ae0*/  DFMA R12, -R42, R32, R40 ;  /* 0x000000202a0c722b */ /* 0x000fca0000000128 */
[----:B------:R-:W-:Y:S01]  /*13af0*/  DFMA R4, R8, R4, UR4 ;  /* 0x0000000408047e2b */ /* 0x000fe20008000004 */
[----:B------:R-:W-:Y:S01]  /*13b00*/  UMOV UR4, 0x11122322 ;  /* 0x1112232200047882 */ /* 0x000fe20000000000 */
[----:B------:R-:W-:Y:S01]  /*13b10*/  UMOV UR5, 0x3f811111 ;  /* 0x3f81111100057882 */ /* 0x000fe20000000000 */
[----:B------:R-:W-:-:S05]  /*13b20*/  DFMA R32, R10, R12, R32 ;  /* 0x0000000c0a20722b */ /* 0x000fca0000000020 */
[----:B------:R-:W-:Y:S01]  /*13b30*/  DFMA R4, R8, R4, UR4 ;  /* 0x0000000408047e2b */ /* 0x000fe20008000004 */
[----:B------:R-:W-:Y:S01]  /*13b40*/  UMOV UR4, 0x555502a1 ;  /* 0x555502a100047882 */ /* 0x000fe20000000000 */
[----:B------:R-:W-:-:S03]  /*13b50*/  UMOV UR5, 0x3fa55555 ;  /* 0x3fa5555500057882 */ /* 0x000fc60000000000 */
[----:B------:R-:W-:-:S03]  /*13b60*/  FFMA R0, RZ, R43, R33 ;  /* 0x0000002bff007223 */ /* 0x000fc60000000021 */
[----:B------:R-:W-:Y:S01]  /*13b70*/  DFMA R4, R8, R4, UR4 ;  /* 0x0000000408047e2b */ /* 0x000fe20008000004 */
[----:B------:R-:W-:Y:S01]  /*13b80*/  UMOV UR4, 0x55555511 ;  /* 0x5555551100047882 */ /* 0x000fe20000000000 */
[----:B------:R-:W-:Y:S01]  /*13b90*/  UMOV UR5, 0x3fc55555 ;  /* 0x3fc5555500057882 */ /* 0x000fe20000000000 */
[----:B------:R-:W-:-:S05]  /*13ba0*/  FSETP.GT.AND P2, PT, |R0|, 1.469367938527859385e-39, PT ;  /* 0x001000000000780b */ /* 0x000fca0003f44200 */
[----:B------:R-:W-:Y:S01]  /*13bb0*/  DFMA R4, R8, R4, UR4 ;  /* 0x0000000408047e2b */ /* 0x000fe20008000004 */
[----:B------:R-:W-:Y:S01]  /*13bc0*/  UMOV UR4, 0xb ;  /* 0x0000000b00047882 */ /* 0x000fe20000000000 */
[----:B------:R-:W-:-:S06]  /*13bd0*/  UMOV UR5, 0x3fe00000 ;  /* 0x3fe0000000057882 */ /* 0x000fcc0000000000 */
[----:B------:R-:W-:-:S08]  /*13be0*/  DFMA R4, R8, R4, UR4 ;  /* 0x0000000408047e2b */ /* 0x000fd00008000004 */
[----:B------:R-:W-:-:S08]  /*13bf0*/  DFMA R4, R8, R4, 1 ;  /* 0x3ff000000804742b */ /* 0x000fd00000000004 */
[----:B------:R-:W-:-:S10]  /*13c00*/  DFMA R8, R8, R4, 1 ;  /* 0x3ff000000808742b */ /* 0x000fd40000000004 */
[----:B------:R-:W-:Y:S02]  /*13c10*/  IMAD R5, R14, 0x100000, R9 ;  /* 0x001000000e057824 */ /* 0x000fe400078e0209 */
[----:B------:R-:W-:Y:S01]  /*13c20*/  IMAD.MOV.U32 R4, RZ, RZ, R8 ;  /* 0x000000ffff047224 */ /* 0x000fe200078e0008 */
[----:B------:R-:W-:Y:S06]  /*13c30*/  @!P0 BRA `(.L_x_299) ;  /* 0x0000000000348947 */ /* 0x000fec0003800000 */
[----:B------:R-:W-:Y:S01]  /*13c40*/  FSETP.GEU.AND P1, PT, |R7|, 4.2275390625, PT ;  /* 0x408748000700780b */ /* 0x000fe20003f2e200 */
[C---:B------:R-:W-:Y:S02]  /*13c50*/  DADD R4, R6.reuse, +INF ;  /* 0x7ff0000006047429 */ /* 0x040fe40000000000 */
[----:B------:R-:W-:-:S08]  /*13c60*/  DSETP.GEU.AND P0, PT, R6, RZ, PT ;  /* 0x000000ff0600722a */ /* 0x000fd00003f0e000 */
[----:B------:R-:W-:Y:S02]  /*13c70*/  FSEL R4, R4, RZ, P0 ;  /* 0x000000ff04047208 */ /* 0x000fe40000000000 */
[C---:B------:R-:W-:Y:S01]  /*13c80*/  @!P1 LEA.HI R0, R14.reuse, R14, RZ, 0x1 ;  /* 0x0000000e0e009211 */ /* 0x040fe200078f08ff */
[----:B------:R-:W-:Y:S01]  /*13c90*/  @!P1 IMAD.MOV.U32 R6, RZ, RZ, R8 ;  /* 0x000000ffff069224 */ /* 0x000fe200078e0008 */
[----:B------:R-:W-:Y:S02]  /*13ca0*/  @!P1 MOV R8, RZ ;  /* 0x000000ff00089202 */ /* 0x000fe40000000f00 */
[----:B------:R-:W-:Y:S02]  /*13cb0*/  @!P1 SHF.R.S32.HI R7, RZ, 0x1, R0 ;  /* 0x00000001ff079819 */ /* 0x000fe40000011400 */
[----:B------:R-:W-:Y:S02]  /*13cc0*/  FSEL R5, R5, RZ, P0 ;  /* 0x000000ff05057208 */ /* 0x000fe40000000000 */
[----:B------:R-:W-:Y:S01]  /*13cd0*/  @!P1 IADD3 R14, PT, PT, R14, -R7, RZ ;  /* 0x800000070e0e9210 */ /* 0x000fe20007ffe0ff */
[----:B------:R-:W-:-:S03]  /*13ce0*/  @!P1 IMAD R7, R7, 0x100000, R9 ;  /* 0x0010000007079824 */ /* 0x000fc600078e0209 */
[----:B------:R-:W-:-:S06]  /*13cf0*/  @!P1 LEA R9, R14, 0x3ff00000, 0x14 ;  /* 0x3ff000000e099811 */ /* 0x000fcc00078ea0ff */
[----:B------:R-:W-:-:S11]  /*13d00*/  @!P1 DMUL R4, R6, R8 ;  /* 0x0000000806049228 */ /* 0x000fd60000000000 */
.L_x_299:
[----:B------:R-:W-:Y:S05]  /*13d10*/  BSYNC.RECONVERGENT B0 ;  /* 0x0000000000007941 */ /* 0x000fea0003800200 */
.L_x_298:
[----:B------:R-:W-:Y:S01]  /*13d20*/  UMOV UR4, 0x1a36e2f ;  /* 0x01a36e2f00047882 */ /* 0x000fe20000000000 */
[----:B------:R-:W-:Y:S01]  /*13d30*/  UMOV UR5, 0x3fb205bc ;  /* 0x3fb205bc00057882 */ /* 0x000fe20000000000 */
[----:B------:R-:W-:Y:S01]  /*13d40*/  BSSY.RECONVERGENT B1, `(.L_x_300) ;  /* 0x0000009000017945 */ /* 0x000fe20003800200 */
[----:B------:R-:W-:-:S03]  /*13d50*/  DADD R6, -R38, -UR4 ;  /* 0x8000000426067e29 */ /* 0x000fc60008000100 */
[----:B------:R-:W-:Y:S08]  /*13d60*/  @P2 BRA P3, `(.L_x_301) ;  /* 0x0000000000182947 */ /* 0x000ff00001800000 */
[----:B------:R-:W-:Y:S01]  /*13d70*/  IMAD.MOV.U32 R32, RZ, RZ, R40 ;  /* 0x000000ffff207224 */ /* 0x000fe200078e0028 */
[----:B------:R-:W-:Y:S01]  /*13d80*/  MOV R34, R42 ;  /* 0x0000002a00227202 */ /* 0x000fe20000000f00 */
[----:B------:R-:W-:Y:S01]  /*13d90*/  IMAD.MOV.U32 R17, RZ, RZ, R41 ;  /* 0x000000ffff117224 */ /* 0x000fe200078e0029 */
[----:B------:R-:W-:Y:S01]  /*13da0*/  MOV R0, 0x13dd0 ;  /* 0x00013dd000007802 */ /* 0x000fe20000000f00 */
[----:B------:R-:W-:-:S07]  /*13db0*/  IMAD.MOV.U32 R3, RZ, RZ, R43 ;  /* 0x000000ffff037224 */ /* 0x000fce00078e002b */
[----:B------:R-:W-:Y:S05]  /*13dc0*/  CALL.REL.NOINC `($__internal_1_$__cuda_sm20_div_rn_f64_full) ;  /* 0x0000004400c87944 */ /* 0x000fea0003c00000 */
.L_x_301:
[----:B------:R-:W-:Y:S05]  /*13dd0*/  BSYNC.RECONVERGENT B1 ;  /* 0x0000000000017941 */ /* 0x000fea0003800200 */
.L_x_300:
[----:B------:R-:W-:Y:S01]  /*13de0*/  UMOV UR4, 0x50eb5314 ;  /* 0x50eb531400047882 */ /* 0x000fe20000000000 */
[----:B------:R-:W-:Y:S01]  /*13df0*/  UMOV UR5, 0x3f591b18 ;  /* 0x3f591b1800057882 */ /* 0x000fe20000000000 */
[----:B------:R-:W-:Y:S01]  /*13e00*/  MOV R10, 0x0 ;  /* 0x00000000000a7802 */ /* 0x000fe20000000f00 */
[----:B------:R-:W-:Y:S01]  /*13e10*/  DADD R14, R32, UR4 ;  /* 0x00000004200e7e29 */ /* 0x000fe20008000000 */
[----:B------:R-:W-:Y:S01]  /*13e20*/  UMOV UR4, 0x6dc9c883 ;  /* 0x6dc9c88300047882 */ /* 0x000fe20000000000 */
[----:B------:R-:W-:Y:S01]  /*13e30*/  UMOV UR5, 0x3ff45f30 ;  /* 0x3ff45f3000057882 */ /* 0x000fe20000000000 */
[----:B------:R-:W-:Y:S01]  /*13e40*/  IMAD.MOV.U32 R11, RZ, RZ, 0x3fd80000 ;  /* 0x3fd80000ff0b7424 */ /* 0x000fe200078e00ff */
[----:B------:R-:W-:Y:S04]  /*13e50*/  BSSY.RECONVERGENT B1, `(.L_x_302) ;  /* 0x000001a000017945 */ /* 0x000fe80003800200 */
[----:B------:R-:W-:-:S08]  /*13e60*/  DMUL R8, R14, UR4 ;  /* 0x000000040e087c28 */ /* 0x000fd00008000000 */
[----:B------:R-:W-:-:S06]  /*13e70*/  DFMA R18, R6, R6, R8 ;  /* 0x000000060612722b */ /* 0x000fcc0000000008 */
        /* <DEDUP_REMOVED lines=23> */
.L_x_303:
[----:B------:R-:W-:Y:S05]  /*13ff0*/  BSYNC.RECONVERGENT B1 ;  /* 0x0000000000017941 */ /* 0x000fea0003800200 */
.L_x_302:
[----:B------:R-:W-:Y:S01]  /*14000*/  UMOV UR4, 0x45252403 ;  /* 0x4525240300047882 */ /* 0x000fe20000000000 */
[----:B------:R-:W-:Y:S01]  /*14010*/  UMOV UR5, 0x40021bb9 ;  /* 0x40021bb900057882 */ /* 0x000fe20000000000 */
[----:B------:R-:W-:Y:S01]  /*14020*/  MOV R12, 0x0 ;  /* 0x00000000000c7802 */ /* 0x000fe20000000f00 */
[----:B------:R-:W-:Y:S01]  /*14030*/  DMUL R10, R14, UR4 ;  /* 0x000000040e0a7c28 */ /* 0x000fe20008000000 */
[----:B------:R-:W-:Y:S01]  /*14040*/  IMAD.MOV.U32 R13, RZ, RZ, 0x3fd80000 ;  /* 0x3fd80000ff0d7424 */ /* 0x000fe200078e00ff */
[----:B------:R-:W-:Y:S06]  /*14050*/  BSSY.RECONVERGENT B1, `(.L_x_304) ;  /* 0x0000019000017945 */ /* 0x000fec0003800200 */
        /* <DEDUP_REMOVED lines=24> */
.L_x_305:
[----:B------:R-:W-:Y:S05]  /*141e0*/  BSYNC.RECONVERGENT B1 ;  /* 0x0000000000017941 */ /* 0x000fea0003800200 */
.L_x_304:
[----:B------:R-:W-:Y:S01]  /*141f0*/  ISETP.GT.AND P0, PT, R11, 0xfffff, PT ;  /* 0x000fffff0b00780c */ /* 0x000fe20003f04270 */
[----:B------:R-:W-:Y:S01]  /*14200*/  IMAD.MOV.U32 R12, RZ, RZ, R10 ;  /* 0x000000ffff0c7224 */ /* 0x000fe200078e000a */
[----:B------:R-:W-:Y:S01]  /*14210*/  MOV R13, R11 ;  /* 0x0000000b000d7202 */ /* 0x000fe20000000f00 */
[----:B------:R-:W-:Y:S01]  /*14220*/  IMAD.MOV.U32 R0, RZ, RZ, R11 ;  /* 0x000000ffff007224 */ /* 0x000fe200078e000b */
[----:B------:R-:W-:Y:S01]  /*14230*/  BSSY.RECONVERGENT B0, `(.L_x_306) ;  /* 0x0000051000007945 */ /* 0x000fe20003800200 */
[----:B------:R-:W-:-:S08]  /*14240*/  IMAD.MOV.U32 R17, RZ, RZ, -0x3ff ;  /* 0xfffffc01ff117424 */ /* 0x000fd000078e00ff */
[----:B------:R-:W-:Y:S01]  /*14250*/  @!P0 DMUL R12, R10, 1.80143985094819840000e+16 ;  /* 0x435000000a0c8828 */ /* 0x000fe20000000000 */
[----:B------:R-:W-:-:S09]  /*14260*/  @!P0 MOV R17, 0xfffffbcb ;  /* 0xfffffbcb00118802 */ /* 0x000fd20000000f00 */
[----:B------:R-:W-:-:S05]  /*14270*/  @!P0 IMAD.MOV.U32 R0, RZ, RZ, R13 ;  /* 0x000000ffff008224 */ /* 0x000fca00078e000d */
[----:B------:R-:W-:-:S04]  /*14280*/  IADD3 R3, PT, PT, R0, -0x1, RZ ;  /* 0xffffffff00037810 */ /* 0x000fc80007ffe0ff */
[----:B------:R-:W-:Y:S01]  /*14290*/  ISETP.GT.U32.AND P1, PT, R3, 0x7feffffe, PT ;  /* 0x7feffffe0300780c */ /* 0x000fe20003f24070 */
[----:B------:R-:W-:Y:S02]  /*142a0*/  IMAD.MOV.U32 R3, RZ, RZ, R10 ;  /* 0x000000ffff037224 */ /* 0x000fe400078e000a */
[----:B------:R-:W-:-:S10]  /*142b0*/  @!P0 IMAD.MOV.U32 R3, RZ, RZ, R12 ;  /* 0x000000ffff038224 */ /* 0x000fd400078e000c */
[----:B------:R-:W-:Y:S05]  /*142c0*/  @P1 BRA `(.L_x_307) ;  /* 0x0000000400041947 */ /* 0x000fea0003800000 */
[----:B------:R-:W-:Y:S01]  /*142d0*/  LOP3.LUT R12, R0, 0xfffff, RZ, 0xc0, !PT ;  /* 0x000fffff000c7812 */ /* 0x000fe200078ec0ff */
[----:B------:R-:W-:Y:S01]  /*142e0*/  IMAD.MOV.U32 R18, RZ, RZ, RZ ;  /* 0x000000ffff127224 */ /* 0x000fe200078e00ff */
[----:B------:R-:W-:Y:S01]  /*142f0*/  MOV R26, 0x8b7a8b04 ;  /* 0x8b7a8b04001a7802 */ /* 0x000fe20000000f00 */
[----:B------:R-:W-:Y:S01]  /*14300*/  IMAD.MOV.U32 R27, RZ, RZ, 0x3ed0ee25 ;  /* 0x3ed0ee25ff1b7424 */ /* 0x000fe200078e00ff */
[----:B------:R-:W-:Y:S01]  /*14310*/  LOP3.LUT R13, R12, 0x3ff00000, RZ, 0xfc, !PT ;  /* 0x3ff000000c0d7812 */ /* 0x000fe200078efcff */
[----:B------:R-:W-:Y:S01]  /*14320*/  IMAD.MOV.U32 R12, RZ, RZ, R3 ;  /* 0x000000ffff0c7224 */ /* 0x000fe200078e0003 */
[----:B------:R-:W-:Y:S01]  /*14330*/  UMOV UR4, 0x3ae80f1e ;  /* 0x3ae80f1e00047882 */ /* 0x000fe20000000000 */
[----:B------:R-:W-:Y:S01]  /*14340*/  UMOV UR5, 0x3eb1380b ;  /* 0x3eb1380b00057882 */ /* 0x000fe20000000000 */
[----:B------:R-:W-:Y:S01]  /*14350*/  ISETP.GE.U32.AND P0, PT, R13, 0x3ff6a09f, PT ;  /* 0x3ff6a09f0d00780c */ /* 0x000fe20003f06070 */
[----:B------:R-:W-:Y:S01]  /*14360*/  UMOV UR6, 0x80000000 ;  /* 0x8000000000067882 */ /* 0x000fe20000000000 */
[----:B------:R-:W-:Y:S01]  /*14370*/  LEA.HI R17, R0, R17, RZ, 0xc ;  /* 0x0000001100117211 */ /* 0x000fe200078f60ff */
[----:B------:R-:W-:Y:S01]  /*14380*/  UMOV UR7, 0x43300000 ;  /* 0x4330000000077882 */ /* 0x000fe20000000000 */
[----:B------:R-:W-:-:S09]  /*14390*/  MOV R29, 0x43300000 ;  /* 0x43300000001d7802 */ /* 0x000fd20000000f00 */
[----:B------:R-:W-:Y:S01]  /*143a0*/  @P0 IADD3 R3, PT, PT, R13, -0x100000, RZ ;  /* 0xfff000000d030810 */ /* 0x000fe20007ffe0ff */
[----:B------:R-:W-:-:S04]  /*143b0*/  @P0 VIADD R17, R17, 0x1 ;  /* 0x0000000111110836 */ /* 0x000fc80000000000 */
[----:B------:R-:W-:Y:S01]  /*143c0*/  @P0 IMAD.MOV.U32 R13, RZ, RZ, R3 ;  /* 0x000000ffff0d0224 */ /* 0x000fe200078e0003 */
[----:B------:R-:W-:-:S05]  /*143d0*/  LOP3.LUT R28, R17, 0x80000000, RZ, 0x3c, !PT ;  /* 0x80000000111c7812 */ /* 0x000fca00078e3cff */
[C---:B------:R-:W-:Y:S02]  /*143e0*/  DADD R14, R12.reuse, 1 ;  /* 0x3ff000000c0e7429 */ /* 0x040fe40000000000 */
[----:B------:R-:W-:Y:S02]  /*143f0*/  DADD R12, R12, -1 ;  /* 0xbff000000c0c7429 */ /* 0x000fe40000000000 */
[----:B------:R-:W-:Y:S01]  /*14400*/  DADD R28, R28, -UR6 ;  /* 0x800000061c1c7e29 */ /* 0x000fe20008000000 */
[----:B------:R-:W-:Y:S01]  /*14410*/  UMOV UR6, 0xfefa39ef ;  /* 0xfefa39ef00067882 */ /* 0x000fe20000000000 */
[----:B------:R-:W0:Y:S01]  /*14420*/  MUFU.RCP64H R19, R15 ;  /* 0x0000000f00137308 */ /* 0x000e220000001800 */
[----:B------:R-:W-:Y:S01]  /*14430*/  UMOV UR7, 0x3fe62e42 ;  /* 0x3fe62e4200077882 */ /* 0x000fe20000000000 */
[----:B0-----:R-:W-:-:S08]  /*14440*/  DFMA R20, -R14, R18, 1 ;  /* 0x3ff000000e14742b */ /* 0x001fd00000000112 */
[----:B------:R-:W-:-:S08]  /*14450*/  DFMA R20, R20, R20, R20 ;  /* 0x000000141414722b */ /* 0x000fd00000000014 */
[----:B------:R-:W-:-:S08]  /*14460*/  DFMA R20, R18, R20, R18 ;  /* 0x000000141214722b */ /* 0x000fd00000000012 */
[----:B------:R-:W-:-:S08]  /*14470*/  DMUL R18, R12, R20 ;  /* 0x000000140c127228 */ /* 0x000fd00000000000 */
[----:B------:R-:W-:-:S08]  /*14480*/  DFMA R18, R12, R20, R18 ;  /* 0x000000140c12722b */ /* 0x000fd00000000012 */
[----:B------:R-:W-:-:S08]  /*14490*/  DMUL R22, R18, R18 ;  /* 0x0000001212167228 */ /* 0x000fd00000000000 */
[----:B------:R-:W-:Y:S01]  /*144a0*/  DFMA R14, R22, UR4, R26 ;  /* 0x00000004160e7c2b */ /* 0x000fe2000800001a */
[----:B------:R-:W-:Y:S01]  /*144b0*/  UMOV UR4, 0x9f02676f ;  /* 0x9f02676f00047882 */ /* 0x000fe20000000000 */
[----:B------:R-:W-:Y:S01]  /*144c0*/  UMOV UR5, 0x3ef3b266 ;  /* 0x3ef3b26600057882 */ /* 0x000fe20000000000 */
[----:B------:R-:W-:-:S05]  /*144d0*/  DADD R26, R12, -R18 ;  /* 0x000000000c1a7229 */ /* 0x000fca0000000812 */
[----:B------:R-:W-:Y:S01]  /*144e0*/  DFMA R14, R22, R14, UR4 ;  /* 0x00000004160e7e2b */ /* 0x000fe2000800000e */
[----:B------:R-:W-:Y:S01]  /*144f0*/  UMOV UR4, 0xa9ab0956 ;  /* 0xa9ab095600047882 */ /* 0x000fe20000000000 */
[----:B------:R-:W-:Y:S01]  /*14500*/  UMOV UR5, 0x3f1745cb ;  /* 0x3f1745cb00057882 */ /* 0x000fe20000000000 */
[----:B------:R-:W-:-:S05]  /*14510*/  DADD R26, R26, R26 ;  /* 0x000000001a1a7229 */ /* 0x000fca000000001a */
[----:B------:R-:W-:Y:S01]  /*14520*/  DFMA R14, R22, R14, UR4 ;  /* 0x00000004160e7e2b */ /* 0x000fe2000800000e */
[----:B------:R-:W-:Y:S01]  /*14530*/  UMOV UR4, 0x2d1b5154 ;  /* 0x2d1b515400047882 */ /* 0x000fe20000000000 */
[----:B------:R-:W-:Y:S01]  /*14540*/  UMOV UR5, 0x3f3c71c7 ;  /* 0x3f3c71c700057882 */ /* 0x000fe20000000000 */
[----:B------:R-:W-:Y:S02]  /*14550*/  DFMA R26, R12, -R18, R26 ;  /* 0x800000120c1a722b */ /* 0x000fe4000000001a */
[----:B------:R-:W-:-:S03]  /*14560*/  DFMA R12, R28, UR6, R18 ;  /* 0x000000061c0c7c2b */ /* 0x000fc60008000012 */
[----:B------:R-:W-:Y:S01]  /*14570*/  DFMA R14, R22, R14, UR4 ;  /* 0x00000004160e7e2b */ /* 0x000fe2000800000e */
[----:B------:R-:W-:Y:S01]  /*14580*/  UMOV UR4, 0x923be72d ;  /* 0x923be72d00047882 */ /* 0x000fe20000000000 */
[----:B------:R-:W-:Y:S01]  /*14590*/  UMOV UR5, 0x3f624924 ;  /* 0x3f62492400057882 */ /* 0x000fe20000000000 */
[----:B------:R-:W-:-:S05]  /*145a0*/  DMUL R26, R20, R26 ;  /* 0x0000001a141a7228 */ /* 0x000fca0000000000 */
[----:B------:R-:W-:Y:S01]  /*145b0*/  DFMA R14, R22, R14, UR4 ;  /* 0x00000004160e7e2b */ /* 0x000fe2000800000e */
[----:B------:R-:W-:Y:S01]  /*145c0*/  UMOV UR4, 0x9999a3c4 ;  /* 0x9999a3c400047882 */ /* 0x000fe20000000000 */
[----:B------:R-:W-:-:S06]  /*145d0*/  UMOV UR5, 0x3f899999 ;  /* 0x3f89999900057882 */ /* 0x000fcc0000000000 */
[----:B------:R-:W-:Y:S01]  /*145e0*/  DFMA R14, R22, R14, UR4 ;  /* 0x00000004160e7e2b */ /* 0x000fe2000800000e */
[----:B------:R-:W-:Y:S01]  /*145f0*/  UMOV UR4, 0x55555554 ;  /* 0x5555555400047882 */ /* 0x000fe20000000000 */
[----:B------:R-:W-:-:S06]  /*14600*/  UMOV UR5, 0x3fb55555 ;  /* 0x3fb5555500057882 */ /* 0x000fcc0000000000 */
[----:B------:R-:W-:Y:S01]  /*14610*/  DFMA R14, R22, R14, UR4 ;  /* 0x00000004160e7e2b */ /* 0x000fe2000800000e */
[----:B------:R-:W-:Y:S01]  /*14620*/  UMOV UR4, 0xfefa39ef ;  /* 0xfefa39ef00047882 */ /* 0x000fe20000000000 */
[----:B------:R-:W-:Y:S02]  /*14630*/  UMOV UR5, 0x3fe62e42 ;  /* 0x3fe62e4200057882 */ /* 0x000fe40000000000 */
[----:B------:R-:W-:Y:S01]  /*14640*/  DFMA R30, R28, -UR4, R12 ;  /* 0x800000041c1e7c2b */ /* 0x000fe2000800000c */
[----:B------:R-:W-:Y:S01]  /*14650*/  UMOV UR4, 0x3b39803f ;  /* 0x3b39803f00047882 */ /* 0x000fe20000000000 */
[----:B------:R-:W-:Y:S02]  /*14660*/  UMOV UR5, 0x3c7abc9e ;  /* 0x3c7abc9e00057882 */ /* 0x000fe40000000000 */
[----:B------:R-:W-:-:S04]  /*14670*/  DMUL R14, R22, R14 ;  /* 0x0000000e160e7228 */ /* 0x000fc80000000000 */
[----:B------:R-:W-:-:S04]  /*14680*/  DADD R30, -R18, R30 ;  /* 0x00000000121e7229 */ /* 0x000fc8000000011e */
[----:B------:R-:W-:-:S08]  /*14690*/  DFMA R14, R18, R14, R26 ;  /* 0x0000000e120e722b */ /* 0x000fd0000000001a */
[----:B------:R-:W-:-:S08]  /*146a0*/  DADD R14, R14, -R30 ;  /* 0x000000000e0e7229 */ /* 0x000fd0000000081e */
[----:B------:R-:W-:-:S08]  /*146b0*/  DFMA R14, R28, UR4, R14 ;  /* 0x000000041c0e7c2b */ /* 0x000fd0000800000e */
[----:B------:R-:W-:Y:S01]  /*146c0*/  DADD R12, R12, R14 ;  /* 0x000000000c0c7229 */ /* 0x000fe2000000000e */
[----:B------:R-:W-:Y:S10]  /*146d0*/  BRA `(.L_x_308) ;  /* 0x0000000000187947 */ /* 0x000ff40003800000 */
.L_x_307:
[----:B------:R-:W-:Y:S01]  /*146e0*/  IMAD.MOV.U32 R14, RZ, RZ, 0x0 ;  /* 0x00000000ff0e7424 */ /* 0x000fe200078e00ff */
[----:B------:R-:W-:Y:S01]  /*146f0*/  LOP3.LUT P0, RZ, R13, 0x7fffffff, RZ, 0xc0, !PT ;  /* 0x7fffffff0dff7812 */ /* 0x000fe2000780c0ff */
[----:B------:R-:W-:-:S06]  /*14700*/  IMAD.MOV.U32 R15, RZ, RZ, 0x7ff00000 ;  /* 0x7ff00000ff0f7424 */ /* 0x000fcc00078e00ff */
[----:B------:R-:W-:-:S10]  /*14710*/  DFMA R14, R12, R14, +INF ;  /* 0x7ff000000c0e742b */ /* 0x000fd4000000000e */
[----:B------:R-:W-:Y:S02]  /*14720*/  FSEL R12, R14, RZ, P0 ;  /* 0x000000ff0e0c7208 */ /* 0x000fe40000000000 */
[----:B------:R-:W-:-:S07]  /*14730*/  FSEL R13, R15, -QNAN , P0 ;  /* 0xfff000000f0d7808 */ /* 0x000fce0000000000 */
.L_x_308:
[----:B------:R-:W-:Y:S05]  /*14740*/  BSYNC.RECONVERGENT B0 ;  /* 0x0000000000007941 */ /* 0x000fea0003800200 */
.L_x_306:
[----:B------:R-:W0:Y:S01]  /*14750*/  MUFU.RCP64H R15, R11 ;  /* 0x0000000b000f7308 */ /* 0x000e220000001800 */
[----:B------:R-:W-:Y:S01]  /*14760*/  MOV R14, 0x1 ;  /* 0x00000001000e7802 */ /* 0x000fe20000000f00 */
[----:B------:R-:W-:Y:S01]  /*14770*/  UMOV UR4, 0x50eb5314 ;  /* 0x50eb531400047882 */ /* 0x000fe20000000000 */
[----:B------:R-:W-:Y:S01]  /*14780*/  UMOV UR5, 0x3f591b18 ;  /* 0x3f591b1800057882 */ /* 0x000fe20000000000 */
[----:B------:R-:W-:Y:S01]  /*14790*/  DMUL R60, R38, R38 ;  /* 0x00000026263c7228 */ /* 0x000fe20000000000 */
[----:B------:R-:W-:Y:S01]  /*147a0*/  BSSY.RECONVERGENT B1, `(.L_x_309) ;  /* 0x0000026000017945 */ /* 0x000fe20003800200 */
[----:B------:R-:W-:Y:S01]  /*147b0*/  DADD R32, -R32, UR4 ;  /* 0x0000000420207e29 */ /* 0x000fe20008000100 */
[----:B------:R-:W-:Y:S01]  /*147c0*/  UMOV UR4, 0xe199379f ;  /* 0xe199379f00047882 */ /* 0x000fe20000000000 */
[----:B------:R-:W-:Y:S02]  /*147d0*/  UMOV UR5, 0x3f7d41d4 ;  /* 0x3f7d41d400057882 */ /* 0x000fe40000000000 */
[----:B------:R-:W-:Y:S01]  /*147e0*/  DMUL R20, R4, UR4 ;  /* 0x0000000404147c28 */ /* 0x000fe20008000000 */
[----:B------:R-:W-:Y:S01]  /*147f0*/  UMOV UR4, 0xc308feac ;  /* 0xc308feac00047882 */ /* 0x000fe20000000000 */
[----:B------:R-:W-:-:S02]  /*14800*/  UMOV UR5, 0x3fd92580 ;  /* 0x3fd9258000057882 */ /* 0x000fc40000000000 */
[----:B------:R-:W-:Y:S02]  /*14810*/  DMUL R26, R32, R8 ;  /* 0x00000008201a7228 */ /* 0x000fe40000000000 */
[----:B------:R-:W-:Y:S01]  /*14820*/  DMUL R4, R42, UR4 ;  /* 0x000000042a047c28 */ /* 0x000fe20008000000 */
[----:B------:R-:W-:Y:S01]  /*14830*/  UMOV UR4, 0x11d1e48f ;  /* 0x11d1e48f00047882 */ /* 0x000fe20000000000 */
[----:B0-----:R-:W-:Y:S01]  /*14840*/  DFMA R18, R14, -R10, 1 ;  /* 0x3ff000000e12742b */ /* 0x001fe2000000080a */
[----:B------:R-:W-:-:S05]  /*14850*/  UMOV UR5, 0x3f744ce9 ;  /* 0x3f744ce900057882 */ /* 0x000fca0000000000 */
[----:B------:R-:W-:Y:S01]  /*14860*/  DMUL R4, R20, R4 ;  /* 0x0000000414047228 */ /* 0x000fe20000000000 */
[----:B------:R-:W-:Y:S01]  /*14870*/  FSETP.GEU.AND P1, PT, |R27|, 6.5827683646048100446e-37, PT ;  /* 0x036000001b00780b */ /* 0x000fe20003f2e200 */
[----:B------:R-:W-:-:S06]  /*14880*/  DFMA R18, R18, R18, R18 ;  /* 0x000000121212722b */ /* 0x000fcc0000000012 */
[----:B------:R-:W-:Y:S02]  /*14890*/  DMUL R4, R4, R10 ;  /* 0x0000000a04047228 */ /* 0x000fe40000000000 */
[----:B------:R-:W-:-:S08]  /*148a0*/  DFMA R18, R14, R18, R14 ;  /* 0x000000120e12722b */ /* 0x000fd0000000000e */
[----:B------:R-:W-:-:S08]  /*148b0*/  DFMA R14, R18, -R10, 1 ;  /* 0x3ff00000120e742b */ /* 0x000fd0000000080a */
[----:B------:R-:W-:Y:S01]  /*148c0*/  DFMA R14, R18, R14, R18 ;  /* 0x0000000e120e722b */ /* 0x000fe20000000012 */
[----:B------:R-:W-:Y:S02]  /*148d0*/  IMAD.MOV.U32 R18, RZ, RZ, -0x40d4dc66 ;  /* 0xbf2b239aff127424 */ /* 0x000fe400078e00ff */
[----:B------:R-:W-:-:S05]  /*148e0*/  IMAD.MOV.U32 R19, RZ, RZ, 0x3fc4c60c ;  /* 0x3fc4c60cff137424 */ /* 0x000fca00078e00ff */
[----:B------:R-:W-:Y:S02]  /*148f0*/  DMUL R32, R26, R14 ;  /* 0x0000000e1a207228 */ /* 0x000fe40000000000 */
[----:B------:R-:W-:-:S06]  /*14900*/  DFMA R12, R12, -R18, 1 ;  /* 0x3ff000000c0c742b */ /* 0x000fcc0000000812 */
[----:B------:R-:W-:Y:S02]  /*14910*/  DFMA R18, R32, -R10, R26 ;  /* 0x8000000a2012722b */ /* 0x000fe4000000001a */
[----:B------:R-:W-:-:S06]  /*14920*/  DMUL R12, R12, R12 ;  /* 0x0000000c0c0c7228 */ /* 0x000fcc0000000000 */
[----:B------:R-:W-:Y:S02]  /*14930*/  DFMA R32, R14, R18, R32 ;  /* 0x000000120e20722b */ /* 0x000fe40000000020 */
[----:B------:R-:W-:Y:S02]  /*14940*/  DMUL R12, R12, R4 ;  /* 0x000000040c0c7228 */ /* 0x000fe40000000000 */
[----:B------:R-:W-:-:S06]  /*14950*/  DADD R4, -R60, UR4 ;  /* 0x000000043c047e29 */ /* 0x000fcc0008000100 */
[----:B------:R-:W-:Y:S01]  /*14960*/  FFMA R0, RZ, R11, R33 ;  /* 0x0000000bff007223 */ /* 0x000fe20000000021 */
[----:B------:R-:W-:-:S04]  /*14970*/  DMUL R22, R6, R12 ;  /* 0x0000000c06167228 */ /* 0x000fc80000000000 */
        /* <DEDUP_REMOVED lines=8> */
.L_x_310:
[----:B------:R-:W-:Y:S05]  /*14a00*/  BSYNC.RECONVERGENT B1 ;  /* 0x0000000000017941 */ /* 0x000fea0003800200 */
.L_x_309:
[----:B------:R-:W-:Y:S01]  /*14a10*/  ISETP.GT.AND P0, PT, R9, 0xfffff, PT ;  /* 0x000fffff0900780c */ /* 0x000fe20003f04270 */
[----:B------:R-:W-:Y:S01]  /*14a20*/  IMAD.MOV.U32 R10, RZ, RZ, R8 ;  /* 0x000000ffff0a7224 */ /* 0x000fe200078e0008 */
[----:B------:R-:W-:Y:S01]  /*14a30*/  MOV R0, R9 ;  /* 0x0000000900007202 */ /* 0x000fe20000000f00 */
[----:B------:R-:W-:Y:S01]  /*14a40*/  IMAD.MOV.U32 R11, RZ, RZ, R9 ;  /* 0x000000ffff0b7224 */ /* 0x000fe200078e0009 */
[----:B------:R-:W-:Y:S01]  /*14a50*/  UMOV UR4, 0xc308feac ;  /* 0xc308feac00047882 */ /* 0x000fe20000000000 */
[----:B------:R-:W-:Y:S01]  /*14a60*/  UMOV UR5, 0x3fd92580 ;  /* 0x3fd9258000057882 */ /* 0x000fe20000000000 */
[----:B------:R-:W-:Y:S01]  /*14a70*/  DFMA R4, R4, 0.5, R32 ;  /* 0x3fe000000404782b */ /* 0x000fe20000000020 */
[----:B------:R-:W-:Y:S01]  /*14a80*/  BSSY.RECONVERGENT B0, `(.L_x_311) ;  /* 0x0000053000007945 */ /* 0x000fe20003800200 */
[----:B------:R-:W-:-:S05]  /*14a90*/  DMUL R6, R42, -UR4 ;  /* 0x800000042a067c28 */ /* 0x000fca0008000000 */
[----:B------:R-:W-:Y:S02]  /*14aa0*/  @!P0 DMUL R10, R8, 1.80143985094819840000e+16 ;  /* 0x43500000080a8828 */ /* 0x000fe40000000000 */
[----:B------:R-:W-:Y:S02]  /*14ab0*/  DMUL R28, R12, R4 ;  /* 0x000000040c1c7228 */ /* 0x000fe40000000000 */
[----:B------:R-:W-:Y:S01]  /*14ac0*/  DMUL R30, R20, R6 ;  /* 0x00000006141e7228 */ /* 0x000fe20000000000 */
[----:B------:R-:W-:-:S05]  /*14ad0*/  IMAD.MOV.U32 R4, RZ, RZ, R8 ;  /* 0x000000ffff047224 */ /* 0x000fca00078e0008 */
[----:B------:R-:W-:Y:S01]  /*14ae0*/  @!P0 IMAD.MOV.U32 R0, RZ, RZ, R11 ;  /* 0x000000ffff008224 */ /* 0x000fe200078e000b */
[----:B------:R-:W-:-:S03]  /*14af0*/  @!P0 MOV R4, R10 ;  /* 0x0000000a00048202 */ /* 0x000fc60000000f00 */
[----:B------:R-:W-:-:S05]  /*14b00*/  VIADD R3, R0, 0xffffffff ;  /* 0xffffffff00037836 */ /* 0x000fca0000000000 */
[----:B------:R-:W-:Y:S02]  /*14b10*/  ISETP.GT.U32.AND P1, PT, R3, 0x7feffffe, PT ;  /* 0x7feffffe0300780c */ /* 0x000fe40003f24070 */
[----:B------:R-:W-:Y:S01]  /*14b20*/  MOV R3, 0xfffffc01 ;  /* 0xfffffc0100037802 */ /* 0x000fe20000000f00 */
[----:B------:R-:W-:-:S10]  /*14b30*/  @!P0 IMAD.MOV.U32 R3, RZ, RZ, -0x435 ;  /* 0xfffffbcbff038424 */ /* 0x000fd400078e00ff */
[----:B------:R-:W-:Y:S05]  /*14b40*/  @P1 BRA `(.L_x_312) ;  /* 0x0000000400001947 */ /* 0x000fea0003800000 */
[C---:B------:R-:W-:Y:S01]  /*14b50*/  LOP3.LUT R5, R0.reuse, 0xfffff, RZ, 0xc0, !PT ;  /* 0x000fffff00057812 */ /* 0x040fe200078ec0ff */
[----:B------:R-:W-:Y:S01]  /*14b60*/  IMAD.MOV.U32 R18, RZ, RZ, -0x748574fc ;  /* 0x8b7a8b04ff127424 */ /* 0x000fe200078e00ff */
[----:B------:R-:W-:Y:S01]  /*14b70*/  MOV R10, RZ ;  /* 0x000000ff000a7202 */ /* 0x000fe20000000f00 */
[----:B------:R-:W-:Y:S01]  /*14b80*/  IMAD.MOV.U32 R19, RZ, RZ, 0x3ed0ee25 ;  /* 0x3ed0ee25ff137424 */ /* 0x000fe200078e00ff */
[----:B------:R-:W-:Y:S01]  /*14b90*/  LOP3.LUT R5, R5, 0x3ff00000, RZ, 0xfc, !PT ;  /* 0x3ff0000005057812 */ /* 0x000fe200078efcff */
[----:B------:R-:W-:Y:S01]  /*14ba0*/  UMOV UR4, 0x3ae80f1e ;  /* 0x3ae80f1e00047882 */ /* 0x000fe20000000000 */
[----:B------:R-:W-:Y:S01]  /*14bb0*/  UMOV UR5, 0x3eb1380b ;  /* 0x3eb1380b00057882 */ /* 0x000fe20000000000 */
[----:B------:R-:W-:Y:S01]  /*14bc0*/  LEA.HI R3, R0, R3, RZ, 0xc ;  /* 0x0000000300037211 */ /* 0x000fe200078f60ff */
[----:B------:R-:W-:Y:S01]  /*14bd0*/  IMAD.MOV.U32 R21, RZ, RZ, 0x43300000 ;  /* 0x43300000ff157424 */ /* 0x000fe200078e00ff */
[----:B------:R-:W-:Y:S01]  /*14be0*/  ISETP.GE.U32.AND P0, PT, R5, 0x3ff6a09f, PT ;  /* 0x3ff6a09f0500780c */ /* 0x000fe20003f06070 */
[----:B------:R-:W-:Y:S01]  /*14bf0*/  UMOV UR6, 0x80000000 ;  /* 0x8000000000067882 */ /* 0x000fe20000000000 */
[----:B------:R-:W-:-:S11]  /*14c00*/  UMOV UR7, 0x43300000 ;  /* 0x4330000000077882 */ /* 0x000fd60000000000 */
[----:B------:R-:W-:Y:S01]  /*14c10*/  @P0 VIADD R7, R5, 0xfff00000 ;  /* 0xfff0000005070836 */ /* 0x000fe20000000000 */
[----:B------:R-:W-:-:S03]  /*14c20*/  @P0 IADD3 R3, PT, PT, R3, 0x1, RZ ;  /* 0x0000000103030810 */ /* 0x000fc60007ffe0ff */
        /* <DEDUP_REMOVED lines=50> */
.L_x_312:
[----:B------:R-:W-:Y:S01]  /*14f50*/  IMAD.MOV.U32 R4, RZ, RZ, 0x0 ;  /* 0x00000000ff047424 */ /* 0x000fe200078e00ff */
[----:B------:R-:W-:Y:S02]  /*14f60*/  MOV R5, 0x7ff00000 ;  /* 0x7ff0000000057802 */ /* 0x000fe40000000f00 */
[----:B------:R-:W-:-:S04]  /*14f70*/  LOP3.LUT P0, RZ, R11, 0x7fffffff, RZ, 0xc0, !PT ;  /* 0x7fffffff0bff7812 */ /* 0x000fc8000780c0ff */
[----:B------:R-:W-:-:S10]  /*14f80*/  DFMA R4, R10, R4, +INF ;  /* 0x7ff000000a04742b */ /* 0x000fd40000000004 */
[----:B------:R-:W-:Y:S02]  /*14f90*/  FSEL R4, R4, RZ, P0 ;  /* 0x000000ff04047208 */ /* 0x000fe40000000000 */
[----:B------:R-:W-:-:S07]  /*14fa0*/  FSEL R5, R5, -QNAN , P0 ;  /* 0xfff0000005057808 */ /* 0x000fce0000000000 */
.L_x_313:
[----:B------:R-:W-:Y:S05]  /*14fb0*/  BSYNC.RECONVERGENT B0 ;  /* 0x0000000000007941 */ /* 0x000fea0003800200 */
.L_x_311:
[----:B------:R-:W-:Y:S01]  /*14fc0*/  IMAD.MOV.U32 R6, RZ, RZ, -0x40d4dc66 ;  /* 0xbf2b239aff067424 */ /* 0x000fe200078e00ff */
[----:B------:R-:W-:Y:S01]  /*14fd0*/  DMUL R8, R30, R8 ;  /* 0x000000081e087228 */ /* 0x000fe20000000000 */
[----:B------:R-:W-:Y:S01]  /*14fe0*/  IMAD.MOV.U32 R7, RZ, RZ, 0x3fc4c60c ;  /* 0x3fc4c60cff077424 */ /* 0x000fe200078e00ff */
[----:B------:R-:W-:Y:S01]  /*14ff0*/  DMUL R34, R24, R24 ;  /* 0x0000001818227228 */ /* 0x000fe20000000000 */
[----:B------:R-:W-:Y:S01]  /*15000*/  IMAD.MOV.U32 R32, RZ, RZ, RZ ;  /* 0x000000ffff207224 */ /* 0x000fe200078e00ff */
[----:B------:R-:W-:Y:S01]  /*15010*/  MOV R0, 0x15080 ;  /* 0x0001508000007802 */ /* 0x000fe20000000f00 */
[----:B------:R-:W-:Y:S02]  /*15020*/  IMAD.MOV.U32 R17, RZ, RZ, RZ ;  /* 0x000000ffff117224 */ /* 0x000fe400078e00ff */
[----:B------:R-:W-:-:S05]  /*15030*/  DFMA R4, R4, -R6, 1 ;  /* 0x3ff000000404742b */ /* 0x000fca0000000806 */
[----:B------:R-:W-:-:S03]  /*15040*/  MOV R3, R35 ;  /* 0x0000002300037202 */ /* 0x000fc60000000f00 */
[----:B------:R-:W-:-:S08]  /*15050*/  DMUL R66, R4, R4 ;  /* 0x0000000404427228 */ /* 0x000fd00000000000 */
[----:B------:R-:W-:-:S11]  /*15060*/  DMUL R66, R66, R8 ;  /* 0x0000000842427228 */ /* 0x000fd60000000000 */
[----:B------:R-:W-:Y:S05]  /*15070*/  CALL.REL.NOINC `($__internal_1_$__cuda_sm20_div_rn_f64_full) ;  /* 0x00000034001c7944 */ /* 0x000fea0003c00000 */
[----:B------:R-:W0:Y:S01]  /*15080*/  MUFU.RCP64H R7, 0.0012499997392296791077 ;  /* 0x3f547ae100077908 */ /* 0x000e220000001800 */
[----:B------:R-:W-:Y:S02]  /*15090*/  HFMA2 R10, -RZ, RZ, 7.6796875, 0.00109386444091796875 ;  /* 0x47ae147bff0a7431 */ /* 0x000fe400000001ff */
[----:B------:R-:W-:Y:S01]  /*150a0*/  IMAD.MOV.U32 R11, RZ, RZ, 0x3f547ae1 ;  /* 0x3f547ae1ff0b7424 */ /* 0x000fe200078e00ff */
[----:B------:R-:W1:Y:S01]  /*150b0*/  LDC.64 R4, c[0x0][0x3e8] ;  /* 0x0000fa00ff047b82 */ /* 0x000e620000000a00 */
[----:B------:R-:W-:-:S06]  /*150c0*/  IMAD.MOV.U32 R6, RZ, RZ, 0x1 ;  /* 0x00000001ff067424 */ /* 0x000fcc00078e00ff */
[----:B0-----:R-:W-:-:S08]  /*150d0*/  DFMA R8, R6, -R10, 1 ;  /* 0x3ff000000608742b */ /* 0x001fd0000000080a */
[----:B------:R-:W-:Y:S01]  /*150e0*/  DFMA R8, R8, R8, R8 ;  /* 0x000000080808722b */ /* 0x000fe20000000008 */
[----:B-1----:R0:W5:Y:S01]  /*150f0*/  LDG.E.64 R26, desc[UR36][R4.64] ;  /* 0x00000024041a7981 */ /* 0x002162000c1e1b00 */
[----:B------:R-:W-:Y:S01]  /*15100*/  FSETP.GEU.AND P1, PT, |R145|, 6.5827683646048100446e-37, PT ;  /* 0x036000009100780b */ /* 0x000fe20003f2e200 */
[----:B------:R-:W-:Y:S01]  /*15110*/  IMAD.MOV.U32 R31, RZ, RZ, R33 ;  /* 0x000000ffff1f7224 */ /* 0x000fe200078e0021 */
[----:B------:R-:W-:Y:S01]  /*15120*/  MOV R30, R32 ;  /* 0x00000020001e7202 */ /* 0x000fe20000000f00 */
[----:B------:R-:W-:Y:S03]  /*15130*/  BSSY.RECONVERGENT B1, `(.L_x_314) ;  /* 0x0000013000017945 */ /* 0x000fe60003800200 */
[----:B------:R-:W-:Y:S02]  /*15140*/  DFMA R8, R6, R8, R6 ;  /* 0x000000080608722b */ /* 0x000fe40000000006 */
[----:B------:R-:W-:-:S06]  /*15150*/  DMUL R52, R30, R30 ;  /* 0x0000001e1e347228 */ /* 0x000fcc0000000000 */
[----:B------:R-:W-:-:S08]  /*15160*/  DFMA R6, R8, -R10, 1 ;  /* 0x3ff000000806742b */ /* 0x000fd0000000080a */
[----:B------:R-:W-:-:S08]  /*15170*/  DFMA R6, R8, R6, R8 ;  /* 0x000000060806722b */ /* 0x000fd00000000008 */
[----:B------:R-:W-:-:S08]  /*15180*/  DMUL R8, R144, R6 ;  /* 0x0000000690087228 */ /* 0x000fd00000000000 */
[----:B------:R-:W-:-:S08]  /*15190*/  DFMA R10, R8, -R10, R144 ;  /* 0x8000000a080a722b */ /* 0x000fd00000000090 */
[----:B0-----:R-:W-:-:S10]  /*151a0*/  DFMA R4, R6, R10, R8 ;  /* 0x0000000a0604722b */ /* 0x001fd40000000008 */
[----:B------:R-:W-:-:S05]  /*151b0*/  FFMA R0, RZ, 0.82999998331069946289, R5 ;  /* 0x3f547ae1ff007823 */ /* 0x000fca0000000005 */
[----:B------:R-:W-:-:S13]  /*151c0*/  FSETP.GT.AND P0, PT, |R0|, 1.469367938527859385e-39, PT ;  /* 0x001000000000780b */ /* 0x000fda0003f04200 */
[----:B------:R-:W-:Y:S05]  /*151d0*/  @P0 BRA P1, `(.L_x_315) ;  /* 0x0000000000200947 */ /* 0x000fea0000800000 */
[----:B------:R-:W-:Y:S01]  /*151e0*/  IMAD.MOV.U32 R32, RZ, RZ, R144 ;  /* 0x000000ffff207224 */ /* 0x000fe200078e0090 */
[----:B------:R-:W-:Y:S01]  /*151f0*/  MOV R17, R145 ;  /* 0x0000009100117202 */ /* 0x000fe20000000f00 */
[----:B------:R-:W-:Y:S01]  /*15200*/  IMAD.MOV.U32 R34, RZ, RZ, 0x47ae147b ;  /* 0x47ae147bff227424 */ /* 0x000fe200078e00ff */
[----:B------:R-:W-:Y:S01]  /*15210*/  MOV R0, 0x15240 ;  /* 0x0001524000007802 */ /* 0x000fe20000000f00 */
[----:B------:R-:W-:-:S07]  /*15220*/  IMAD.MOV.U32 R3, RZ, RZ, 0x3f547ae1 ;  /* 0x3f547ae1ff037424 */ /* 0x000fce00078e00ff */
[----:B-----5:R-:W-:Y:S05]  /*15230*/  CALL.REL.NOINC `($__internal_1_$__cuda_sm20_div_rn_f64_full) ;  /* 0x0000003000ac7944 */ /* 0x020fea0003c00000 */
[----:B------:R-:W-:Y:S01]  /*15240*/  MOV R4, R32 ;  /* 0x0000002000047202 */ /* 0x000fe20000000f00 */
[----:B------:R-:W-:-:S07]  /*15250*/  IMAD.MOV.U32 R5, RZ, RZ, R33 ;  /* 0x000000ffff057224 */ /* 0x000fce00078e0021 */
.L_x_315:
[----:B------:R-:W-:Y:S05]  /*15260*/  BSYNC.RECONVERGENT B1 ;  /* 0x0000000000017941 */ /* 0x000fea0003800200 */
.L_x_314:
[----:B------:R-:W0:Y:S01]  /*15270*/  MUFU.RCP64H R7, R25 ;  /* 0x0000001900077308 */ /* 0x000e220000001800 */
[----:B------:R-:W-:Y:S01]  /*15280*/  IMAD.MOV.U32 R6, RZ, RZ, 0x1 ;  /* 0x00000001ff067424 */ /* 0x000fe200078e00ff */
[----:B------:R-:W-:Y:S05]  /*15290*/  BSSY.RECONVERGENT B1, `(.L_x_316) ;  /* 0x0000014000017945 */ /* 0x000fea0003800200 */
[----:B0-----:R-:W-:-:S08]  /*152a0*/  DFMA R8, -R24, R6, 1 ;  /* 0x3ff000001808742b */ /* 0x001fd00000000106 */
[----:B------:R-:W-:-:S08]  /*152b0*/  DFMA R8, R8, R8, R8 ;  /* 0x000000080808722b */ /* 0x000fd00000000008 */
[----:B------:R-:W-:-:S08]  /*152c0*/  DFMA R8, R6, R8, R6 ;  /* 0x000000080608722b */ /* 0x000fd00000000006 */
[----:B------:R-:W-:-:S08]  /*152d0*/  DFMA R6, -R24, R8, 1 ;  /* 0x3ff000001806742b */ /* 0x000fd00000000108 */
[----:B------:R-:W-:-:S08]  /*152e0*/  DFMA R8, R8, R6, R8 ;  /* 0x000000060808722b */ /* 0x000fd00000000008 */
[----:B------:R-:W-:-:S08]  /*152f0*/  DMUL R18, R8, 2 ;  /* 0x4000000008127828 */ /* 0x000fd00000000000 */
[----:B------:R-:W-:-:S08]  /*15300*/  DFMA R6, -R24, R18, 2 ;  /* 0x400000001806742b */ /* 0x000fd00000000112 */
[----:B------:R-:W-:-:S10]  /*15310*/  DFMA R18, R8, R6, R18 ;  /* 0x000000060812722b */ /* 0x000fd40000000012 */
[----:B------:R-:W-:-:S05]  /*15320*/  FFMA R0, RZ, R25, R19 ;  /* 0x00000019ff007223 */ /* 0x000fca0000000013 */
[----:B------:R-:W-:-:S13]  /*15330*/  FSETP.GT.AND P0, PT, |R0|, 1.469367938527859385e-39, PT ;  /* 0x001000000000780b */ /* 0x000fda0003f04200 */
[----:B------:R-:W-:Y:S05]  /*15340*/  @P0 BRA `(.L_x_317) ;  /* 0x0000000000200947 */ /* 0x000fea0003800000 */
[----:B------:R-:W-:Y:S01]  /*15350*/  MOV R32, RZ ;  /* 0x000000ff00207202 */ /* 0x000fe20000000f00 */
[----:B------:R-:W-:Y:S01]  /*15360*/  IMAD.MOV.U32 R17, RZ, RZ, 0x40000000 ;  /* 0x40000000ff117424 */ /* 0x000fe200078e00ff */
[----:B------:R-:W-:Y:S01]  /*15370*/  MOV R3, R25 ;  /* 0x0000001900037202 */ /* 0x000fe20000000f00 */
[----:B------:R-:W-:Y:S01]  /*15380*/  IMAD.MOV.U32 R34, RZ, RZ, R24 ;  /* 0x000000ffff227224 */ /* 0x000fe200078e0018 */
[----:B------:R-:W-:-:S07]  /*15390*/  MOV R0, 0x153b0 ;  /* 0x000153b000007802 */ /* 0x000fce0000000f00 */
[----:B-----5:R-:W-:Y:S05]  /*153a0*/  CALL.REL.NOINC `($__internal_1_$__cuda_sm20_div_rn_f64_full) ;  /* 0x0000003000507944 */ /* 0x020fea0003c00000 */
[----:B------:R-:W-:Y:S02]  /*153b0*/  IMAD.MOV.U32 R18, RZ, RZ, R32 ;  /* 0x000000ffff127224 */ /* 0x000fe400078e0020 */
[----:B------:R-:W-:-:S07]  /*153c0*/  IMAD.MOV.U32 R19, RZ, RZ, R33 ;  /* 0x000000ffff137224 */ /* 0x000fce00078e0021 */
.L_x_317:
[----:B------:R-:W-:Y:S05]  /*153d0*/  BSYNC.RECONVERGENT B1 ;  /* 0x0000000000017941 */ /* 0x000fea0003800200 */
.L_x_316:
[----:B------:R-:W0:Y:S01]  /*153e0*/  LDC.64 R58, c[0x0][0x398] ;  /* 0x0000e600ff3a7b82 */ /* 0x000e220000000a00 */
[----:B------:R-:W-:Y:S01]  /*153f0*/  DMUL R6, R46, R38 ;  /* 0x000000262e067228 */ /* 0x000fe20000000000 */
[----:B------:R-:W-:Y:S07]  /*15400*/  BSSY.RECONVERGENT B6, `(.L_x_318) ;  /* 0x0000016000067945 */ /* 0x000fee0003800200 */
[----:B------:R-:W-:-:S08]  /*15410*/  DFMA R6, R6, R18, R4 ;  /* 0x000000120606722b */ /* 0x000fd00000000004 */
[----:B-----5:R-:W-:Y:S01]  /*15420*/  DFMA R26, R26, -R6, R46 ;  /* 0x800000061a1a722b */ /* 0x020fe2000000002e */
[----:B0-----:R-:W-:-:S07]  /*15430*/  IMAD.WIDE R58, R88, 0x8, R58 ;  /* 0x00000008583a7825 */ /* 0x001fce00078e023a */
[----:B------:R-:W-:Y:S01]  /*15440*/  DSETP.GEU.AND P0, PT, R26, RZ, PT ;  /* 0x000000ff1a00722a */ /* 0x000fe20003f0e000 */
[----:B------:R0:W-:-:S13]  /*15450*/  STG.E.64 desc[UR36][R58.64], R26 ;  /* 0x0000001a3a007986 */ /* 0x0001da000c101b24 */
[----:B------:R-:W-:Y:S05]  /*15460*/  @P0 BRA `(.L_x_319) ;  /* 0x00000000003c0947 */ /* 0x000fea0003800000 */
[----:B------:R-:W-:Y:S01]  /*15470*/  MOV R0, 0x0 ;  /* 0x0000000000007802 */ /* 0x000fe20000000f00 */
[----:B------:R1:W-:Y:S01]  /*15480*/  STL.128 [R1], R24 ;  /* 0x0000001801007387 */ /* 0x0003e20000100c00 */
[----:B------:R-:W2:Y:S01]  /*15490*/  LDCU.64 UR4, c[0x4][0x18] ;  /* 0x01000300ff0477ac */ /* 0x000ea20008000a00 */
[----:B------:R-:W-:Y:S01]  /*154a0*/  IMAD.MOV.U32 R6, RZ, RZ, R2 ;  /* 0x000000ffff067224 */ /* 0x000fe200078e0002 */
[----:B------:R1:W3:Y:S01]  /*154b0*/  LDC.64 R8, c[0x4][R0] ;  /* 0x0100000000087b82 */ /* 0x0002e20000000a00 */
[----:B------:R-:W-:Y:S02]  /*154c0*/  MOV R7, R16 ;  /* 0x0000001000077202 */ /* 0x000fe40000000f00 */
[----:B--2---:R-:W-:Y:S01]  /*154d0*/  MOV R4, UR4 ;  /* 0x0000000400047c02 */ /* 0x004fe20008000f00 */
[----:B-1----:R-:W-:-:S07]  /*154e0*/  IMAD.U32 R5, RZ, RZ, UR5 ;  /* 0x00000005ff057e24 */ /* 0x002fce000f8e00ff */
[----:B------:R-:W-:-:S07]  /*154f0*/  LEPC R20, `(.L_x_320) ;  /* 0x000000001014794e */ /* 0x000fce0000000000 */
[----:B0--3--:R-:W-:Y:S05]  /*15500*/  CALL.ABS.NOINC R8 ;  /* 0x0000000008007343 */ /* 0x009fea0003c00000 */
.L_x_320:
[----:B------:R-:W-:Y:S01]  /*15510*/  IMAD.MOV.U32 R4, RZ, RZ, -0x5f4a1273 ;  /* 0xa0b5ed8dff047424 */ /* 0x000fe200078e00ff */
[----:B------:R-:W-:Y:S01]  /*15520*/  MOV R26, 0xa0b5ed8d ;  /* 0xa0b5ed8d001a7802 */ /* 0x000fe20000000f00 */
[----:B------:R-:W-:Y:S02]  /*15530*/  IMAD.MOV.U32 R5, RZ, RZ, 0x3eb0c6f7 ;  /* 0x3eb0c6f7ff057424 */ /* 0x000fe400078e00ff */
[----:B------:R-:W-:-:S03]  /*15540*/  IMAD.MOV.U32 R27, RZ, RZ, 0x3eb0c6f7 ;  /* 0x3eb0c6f7ff1b7424 */ /* 0x000fc600078e00ff */
[----:B------:R1:W-:Y:S04]  /*15550*/  STG.E.64 desc[UR36][R58.64], R4 ;  /* 0x000000043a007986 */ /* 0x0003e8000c101b24 */
.L_x_319:
[----:B------:R-:W-:Y:S05]  /*15560*/  BSYNC.RECONVERGENT B6 ;  /* 0x0000000000067941 */ /* 0x000fea0003800200 */
.L_x_318:
[----:B-1----:R-:W1:Y:S02]  /*15570*/  LDC.64 R4, c[0x0][0x3e8] ;  /* 0x0000fa00ff047b82 */ /* 0x002e640000000a00 */
[----:B-1----:R-:W5:Y:S01]  /*15580*/  LDG.E.64 R4, desc[UR36][R4.64] ;  /* 0x0000002404047981 */ /* 0x002f62000c1e1b00 */
[----:B------:R-:W1:Y:S01]  /*15590*/  MUFU.RCP64H R7, 0.0012499997392296791077 ;  /* 0x3f547ae100077908 */ /* 0x000e620000001800 */
[----:B------:R-:W-:Y:S02]  /*155a0*/  HFMA2 R9, -RZ, RZ, 1.83203125, 56352 ;  /* 0x3f547ae1ff097431 */ /* 0x000fe400000001ff */
[----:B------:R-:W-:Y:S01]  /*155b0*/  IMAD.MOV.U32 R8, RZ, RZ, 0x47ae147b ;  /* 0x47ae147bff087424 */ /* 0x000fe200078e00ff */
[----:B------:R-:W-:Y:S01]  /*155c0*/  FSETP.GEU.AND P1, PT, |R81|, 6.5827683646048100446e-37, PT ;  /* 0x036000005100780b */ /* 0x000fe20003f2e200 */
[----:B------:R-:W-:Y:S01]  /*155d0*/  IMAD.MOV.U32 R6, RZ, RZ, 0x1 ;  /* 0x00000001ff067424 */ /* 0x000fe200078e00ff */
[----:B------:R-:W-:Y:S05]  /*155e0*/  BSSY.RECONVERGENT B1, `(.L_x_321) ;  /* 0x0000012000017945 */ /* 0x000fea0003800200 */
[----:B-1----:R-:W-:-:S08]  /*155f0*/  DFMA R10, R6, -R8, 1 ;  /* 0x3ff00000060a742b */ /* 0x002fd00000000808 */
[----:B------:R-:W-:-:S08]  /*15600*/  DFMA R10, R10, R10, R10 ;  /* 0x0000000a0a0a722b */ /* 0x000fd0000000000a */
[----:B------:R-:W-:-:S08]  /*15610*/  DFMA R10, R6, R10, R6 ;  /* 0x0000000a060a722b */ /* 0x000fd00000000006 */
[----:B------:R-:W-:-:S08]  /*15620*/  DFMA R6, R10, -R8, 1 ;  /* 0x3ff000000a06742b */ /* 0x000fd00000000808 */
[----:B------:R-:W-:-:S08]  /*15630*/  DFMA R10, R10, R6, R10 ;  /* 0x000000060a0a722b */ /* 0x000fd0000000000a */
[----:B------:R-:W-:-:S08]  /*15640*/  DMUL R32, R80, R10 ;  /* 0x0000000a50207228 */ /* 0x000fd00000000000 */
[----:B------:R-:W-:-:S08]  /*15650*/  DFMA R6, R32, -R8, R80 ;  /* 0x800000082006722b */ /* 0x000fd00000000050 */
[----:B------:R-:W-:-:S10]  /*15660*/  DFMA R32, R10, R6, R32 ;  /* 0x000000060a20722b */ /* 0x000fd40000000020 */
        /* <DEDUP_REMOVED lines=8> */
[----:B0----5:R-:W-:Y:S05]  /*156f0*/  CALL.REL.NOINC `($__internal_1_$__cuda_sm20_div_rn_f64_full) ;  /* 0x0000002c007c7944 */ /* 0x021fea0003c00000 */
.L_x_322:
[----:B------:R-:W-:Y:S05]  /*15700*/  BSYNC.RECONVERGENT B1 ;  /* 0x0000000000017941 */ /* 0x000fea0003800200 */
.L_x_321:
[----:B------:R-:W1:Y:S01]  /*15710*/  MUFU.RCP64H R7, 12.56636810302734375 ;  /* 0x402921fb00077908 */ /* 0x000e620000001800 */
[----:B------:R-:W-:Y:S01]  /*15720*/  MOV R10, 0x54442d18 ;  /* 0x54442d18000a7802 */ /* 0x000fe20000000f00 */
[----:B------:R-:W-:Y:S01]  /*15730*/  IMAD.MOV.U32 R11, RZ, RZ, 0x402921fb ;  /* 0x402921fbff0b7424 */ /* 0x000fe200078e00ff */
[----:B------:R-:W-:Y:S01]  /*15740*/  FSETP.GEU.AND P1, PT, |R53|, 6.5827683646048100446e-37, PT ;  /* 0x036000003500780b */ /* 0x000fe20003f2e200 */
[----:B------:R-:W-:Y:S01]  /*15750*/  IMAD.MOV.U32 R6, RZ, RZ, 0x1 ;  /* 0x00000001ff067424 */ /* 0x000fe200078e00ff */
[----:B------:R-:W-:Y:S01]  /*15760*/  DMUL R46, R46, R38 ;  /* 0x000000262e2e7228 */ /* 0x000fe20000000000 */
[----:B------:R-:W-:Y:S01]  /*15770*/  BSSY.RECONVERGENT B1, `(.L_x_323) ;  /* 0x0000016000017945 */ /* 0x000fe20003800200 */
[----:B------:R-:W-:-:S03]  /*15780*/  DADD R22, -R22, R32 ;  /* 0x0000000016167229 */ /* 0x000fc60000000120 */
[----:B-1----:R-:W-:-:S08]  /*15790*/  DFMA R8, R6, -R10, 1 ;  /* 0x3ff000000608742b */ /* 0x002fd0000000080a */
[----:B------:R-:W-:-:S08]  /*157a0*/  DFMA R8, R8, R8, R8 ;  /* 0x000000080808722b */ /* 0x000fd00000000008 */
[----:B------:R-:W-:-:S08]  /*157b0*/  DFMA R8, R6, R8, R6 ;  /* 0x000000080608722b */ /* 0x000fd00000000006 */
[----:B------:R-:W-:-:S08]  /*157c0*/  DFMA R6, R8, -R10, 1 ;  /* 0x3ff000000806742b */ /* 0x000fd0000000080a */
[----:B------:R-:W-:-:S08]  /*157d0*/  DFMA R6, R8, R6, R8 ;  /* 0x000000060806722b */ /* 0x000fd00000000008 */
[----:B------:R-:W-:-:S08]  /*157e0*/  DMUL R50, R52, R6 ;  /* 0x0000000634327228 */ /* 0x000fd00000000000 */
[----:B------:R-:W-:-:S08]  /*157f0*/  DFMA R8, R50, -R10, R52 ;  /* 0x8000000a3208722b */ /* 0x000fd00000000034 */
[----:B------:R-:W-:Y:S02]  /*15800*/  DFMA R50, R6, R8, R50 ;  /* 0x000000080632722b */ /* 0x000fe40000000032 */
[----:B------:R-:W-:-:S08]  /*15810*/  DMUL R6, R38, R46 ;  /* 0x0000002e26067228 */ /* 0x000fd00000000000 */
[----:B------:R-:W-:-:S05]  /*15820*/  FFMA R0, RZ, 2.6426990032196044922, R51 ;  /* 0x402921fbff007823 */ /* 0x000fca0000000033 */
[----:B------:R-:W-:-:S13]  /*15830*/  FSETP.GT.AND P0, PT, |R0|, 1.469367938527859385e-39, PT ;  /* 0x001000000000780b */ /* 0x000fda0003f04200 */
[----:B------:R-:W-:Y:S05]  /*15840*/  @P0 BRA P1, `(.L_x_324) ;  /* 0x0000000000200947 */ /* 0x000fea0000800000 */
[----:B------:R-:W-:Y:S01]  /*15850*/  MOV R32, R52 ;  /* 0x0000003400207202 */ /* 0x000fe20000000f00 */
[----:B------:R-:W-:Y:S01]  /*15860*/  IMAD.MOV.U32 R17, RZ, RZ, R53 ;  /* 0x000000ffff117224 */ /* 0x000fe200078e0035 */
[----:B------:R-:W-:Y:S01]  /*15870*/  MOV R3, 0x402921fb ;  /* 0x402921fb00037802 */ /* 0x000fe20000000f00 */
[----:B------:R-:W-:Y:S01]  /*15880*/  IMAD.MOV.U32 R34, RZ, RZ, 0x54442d18 ;  /* 0x54442d18ff227424 */ /* 0x000fe200078e00ff */
[----:B------:R-:W-:-:S07]  /*15890*/  MOV R0, 0x158b0 ;  /* 0x000158b000007802 */ /* 0x000fce0000000f00 */
[----:B0----5:R-:W-:Y:S05]  /*158a0*/  CALL.REL.NOINC `($__internal_1_$__cuda_sm20_div_rn_f64_full) ;  /* 0x0000002c00107944 */ /* 0x021fea0003c00000 */
[----:B------:R-:W-:Y:S02]  /*158b0*/  IMAD.MOV.U32 R50, RZ, RZ, R32 ;  /* 0x000000ffff327224 */ /* 0x000fe400078e0020 */
[----:B------:R-:W-:-:S07]  /*158c0*/  IMAD.MOV.U32 R51, RZ, RZ, R33 ;  /* 0x000000ffff337224 */ /* 0x000fce00078e0021 */
.L_x_324:
[----:B------:R-:W-:Y:S05]  /*158d0*/  BSYNC.RECONVERGENT B1 ;  /* 0x0000000000017941 */ /* 0x000fea0003800200 */
.L_x_323:
[----:B------:R-:W1:Y:S02]  /*158e0*/  LDC.64 R72, c[0x0][0x3d0] ;  /* 0x0000f400ff487b82 */ /* 0x000e640000000a00 */
[----:B-1----:R-:W-:-:S05]  /*158f0*/  IMAD.WIDE R72, R88, 0x8, R72 ;  /* 0x0000000858487825 */ /* 0x002fca00078e0248 */
[----:B------:R-:W2:Y:S01]  /*15900*/  LDG.E.64 R8, desc[UR36][R72.64] ;  /* 0x0000002448087981 */ /* 0x000ea2000c1e1b00 */
[----:B------:R-:W1:Y:S01]  /*15910*/  MUFU.RCP64H R11, 25.1327362060546875 ;  /* 0x403921fb000b7908 */ /* 0x000e620000001800 */
[----:B------:R-:W-:Y:S01]  /*15920*/  MOV R14, 0x54442d18 ;  /* 0x54442d18000e7802 */ /* 0x000fe20000000f00 */
[----:B------:R-:W-:Y:S01]  /*15930*/  IMAD.MOV.U32 R15, RZ, RZ, 0x403921fb ;  /* 0x403921fbff0f7424 */ /* 0x000fe200078e00ff */
[----:B------:R-:W-:Y:S01]  /*15940*/  BSSY.RECONVERGENT B1, `(.L_x_325) ;  /* 0x0000016000017945 */ /* 0x000fe20003800200 */
[----:B------:R-:W-:-:S06]  /*15950*/  IMAD.MOV.U32 R10, RZ, RZ, 0x1 ;  /* 0x00000001ff0a7424 */ /* 0x000fcc00078e00ff */
[----:B-1----:R-:W-:-:S08]  /*15960*/  DFMA R12, R10, -R14, 1 ;  /* 0x3ff000000a0c742b */ /* 0x002fd0000000080e */
[----:B------:R-:W-:-:S08]  /*15970*/  DFMA R12, R12, R12, R12 ;  /* 0x0000000c0c0c722b */ /* 0x000fd0000000000c */
[----:B------:R-:W-:-:S08]  /*15980*/  DFMA R12, R10, R12, R10 ;  /* 0x0000000c0a0c722b */ /* 0x000fd0000000000a */
[----:B------:R-:W-:-:S08]  /*15990*/  DFMA R10, R12, -R14, 1 ;  /* 0x3ff000000c0a742b */ /* 0x000fd0000000080e */
[----:B------:R-:W-:Y:S02]  /*159a0*/  DFMA R10, R12, R10, R12 ;  /* 0x0000000a0c0a722b */ /* 0x000fe4000000000c */
[----:B--2---:R-:W-:-:S08]  /*159b0*/  DMUL R8, R8, R8 ;  /* 0x0000000808087228 */ /* 0x004fd00000000000 */
[----:B------:R-:W-:Y:S02]  /*159c0*/  DMUL R32, R8, R10 ;  /* 0x0000000a08207228 */ /* 0x000fe40000000000 */
[----:B------:R-:W-:-:S06]  /*159d0*/  FSETP.GEU.AND P1, PT, |R9|, 6.5827683646048100446e-37, PT ;  /* 0x036000000900780b */ /* 0x000fcc0003f2e200 */
[----:B------:R-:W-:-:S08]  /*159e0*/  DFMA R12, R32, -R14, R8 ;  /* 0x8000000e200c722b */ /* 0x000fd00000000008 */
[----:B------:R-:W-:Y:S02]  /*159f0*/  DFMA R32, R10, R12, R32 ;  /* 0x0000000c0a20722b */ /* 0x000fe40000000020 */
[----:B------:R-:W-:-:S08]  /*15a00*/  DADD R12, R6, -R50 ;  /* 0x00000000060c7229 */ /* 0x000fd00000000832 */
[----:B------:R-:W-:-:S05]  /*15a10*/  FFMA R0, RZ, 2.8926990032196044922, R33 ;  /* 0x403921fbff007823 */ /* 0x000fca0000000021 */
        /* <DEDUP_REMOVED lines=8> */
.L_x_326:
[----:B------:R-:W-:Y:S05]  /*15aa0*/  BSYNC.RECONVERGENT B1 ;  /* 0x0000000000017941 */ /* 0x000fea0003800200 */
.L_x_325:
[----:B------:R-:W1:Y:S01]  /*15ab0*/  MUFU.RCP64H R9, R27 ;  /* 0x0000001b00097308 */ /* 0x000e620000001800 */
[----:B------:R-:W-:Y:S01]  /*15ac0*/  IMAD.MOV.U32 R8, RZ, RZ, 0x1 ;  /* 0x00000001ff087424 */ /* 0x000fe200078e00ff */
[----:B------:R-:W-:Y:S01]  /*15ad0*/  DADD R32, R12, R32 ;  /* 0x000000000c207229 */ /* 0x000fe20000000020 */
[----:B------:R-:W-:Y:S07]  /*15ae0*/  BSSY.RECONVERGENT B1, `(.L_x_327) ;  /* 0x0000015000017945 */ /* 0x000fee0003800200 */
[----:B------:R-:W-:-:S02]  /*15af0*/  DFMA R32, R32, R18, R22 ;  /* 0x000000122020722b */ /* 0x000fc40000000016 */
[----:B-1----:R-:W-:-:S06]  /*15b00*/  DFMA R10, R8, -R26, 1 ;  /* 0x3ff00000080a742b */ /* 0x002fcc000000081a */
[----:B-----5:R-:W-:Y:S02]  /*15b10*/  DFMA R12, -R4, R32, R46 ;  /* 0x00000020040c722b */ /* 0x020fe4000000012e */
[----:B------:R-:W-:-:S08]  /*15b20*/  DFMA R10, R10, R10, R10 ;  /* 0x0000000a0a0a722b */ /* 0x000fd0000000000a */
[----:B------:R-:W-:Y:S01]  /*15b30*/  FSETP.GEU.AND P1, PT, |R13|, 6.5827683646048100446e-37, PT ;  /* 0x036000000d00780b */ /* 0x000fe20003f2e200 */
        /* <DEDUP_REMOVED lines=14> */
[----:B0-----:R-:W-:Y:S05]  /*15c20*/  CALL.REL.NOINC `($__internal_1_$__cuda_sm20_div_rn_f64_full) ;  /* 0x0000002800307944 */ /* 0x001fea0003c00000 */
.L_x_328:
[----:B------:R-:W-:Y:S05]  /*15c30*/  BSYNC.RECONVERGENT B1 ;  /* 0x0000000000017941 */ /* 0x000fea0003800200 */
.L_x_327:
[----:B------:R-:W1:Y:S08]  /*15c40*/  LDC.64 R22, c[0x0][0x3a0] ;  /* 0x0000e800ff167b82 */ /* 0x000e700000000a00 */
[----:B------:R-:W2:Y:S01]  /*15c50*/  LDC.64 R4, c[0x0][0x3e8] ;  /* 0x0000fa00ff047b82 */ /* 0x000ea20000000a00 */
[----:B-1----:R-:W-:-:S05]  /*15c60*/  IMAD.WIDE R22, R88, 0x8, R22 ;  /* 0x0000000858167825 */ /* 0x002fca00078e0216 */
[----:B------:R1:W-:Y:S04]  /*15c70*/  STG.E.64 desc[UR36][R22.64], R32 ;  /* 0x0000002016007986 */ /* 0x0003e8000c101b24 */
[----:B--2---:R-:W5:Y:S01]  /*15c80*/  LDG.E.64 R4, desc[UR36][R4.64] ;  /* 0x0000002404047981 */ /* 0x004f62000c1e1b00 */
[----:B------:R-:W2:Y:S01]  /*15c90*/  MUFU.RCP64H R9, 0.0012499997392296791077 ;  /* 0x3f547ae100097908 */ /* 0x000ea20000001800 */
[----:B------:R-:W-:Y:S02]  /*15ca0*/  HFMA2 R10, -RZ, RZ, 7.6796875, 0.00109386444091796875 ;  /* 0x47ae147bff0a7431 */ /* 0x000fe400000001ff */
[----:B------:R-:W-:Y:S01]  /*15cb0*/  IMAD.MOV.U32 R11, RZ, RZ, 0x3f547ae1 ;  /* 0x3f547ae1ff0b7424 */ /* 0x000fe200078e00ff */
[----:B------:R-:W-:Y:S01]  /*15cc0*/  FSETP.GEU.AND P1, PT, |R79|, 6.5827683646048100446e-37, PT ;  /* 0x036000004f00780b */ /* 0x000fe20003f2e200 */
[----:B------:R-:W-:Y:S01]  /*15cd0*/  IMAD.MOV.U32 R8, RZ, RZ, 0x1 ;  /* 0x00000001ff087424 */ /* 0x000fe200078e00ff */
[----:B------:R-:W-:Y:S05]  /*15ce0*/  BSSY.RECONVERGENT B1, `(.L_x_329) ;  /* 0x0000012000017945 */ /* 0x000fea0003800200 */
[----:B--2---:R-:W-:-:S08]  /*15cf0*/  DFMA R12, R8, -R10, 1 ;  /* 0x3ff00000080c742b */ /* 0x004fd0000000080a */
[----:B------:R-:W-:-:S08]  /*15d00*/  DFMA R12, R12, R12, R12 ;  /* 0x0000000c0c0c722b */ /* 0x000fd0000000000c */
[----:B------:R-:W-:-:S08]  /*15d10*/  DFMA R12, R8, R12, R8 ;  /* 0x0000000c080c722b */ /* 0x000fd00000000008 */
[----:B------:R-:W-:-:S08]  /*15d20*/  DFMA R8, R12, -R10, 1 ;  /* 0x3ff000000c08742b */ /* 0x000fd0000000080a */
[----:B------:R-:W-:-:S08]  /*15d30*/  DFMA R12, R12, R8, R12 ;  /* 0x000000080c0c722b */ /* 0x000fd0000000000c */
[----:B------:R-:W-:-:S08]  /*15d40*/  DMUL R8, R78, R12 ;  /* 0x0000000c4e087228 */ /* 0x000fd00000000000 */
[----:B-1----:R-:W-:-:S08]  /*15d50*/  DFMA R32, R8, -R10, R78 ;  /* 0x8000000a0820722b */ /* 0x002fd0000000004e */
[----:B------:R-:W-:-:S10]  /*15d60*/  DFMA R32, R12, R32, R8 ;  /* 0x000000200c20722b */ /* 0x000fd40000000008 */
[----:B------:R-:W-:-:S05]  /*15d70*/  FFMA R0, RZ, 0.82999998331069946289, R33 ;  /* 0x3f547ae1ff007823 */ /* 0x000fca0000000021 */
        /* <DEDUP_REMOVED lines=8> */
.L_x_330:
[----:B------:R-:W-:Y:S05]  /*15e00*/  BSYNC.RECONVERGENT B1 ;  /* 0x0000000000017941 */ /* 0x000fea0003800200 */
.L_x_329:
[----:B------:R-:W1:Y:S01]  /*15e10*/  MUFU.RCP64H R9, R25 ;  /* 0x0000001900097308 */ /* 0x000e620000001800 */
[----:B------:R-:W-:Y:S01]  /*15e20*/  VIADD R8, R25, 0x300402 ;  /* 0x0030040219087836 */ /* 0x000fe20000000000 */
[----:B------:R-:W-:Y:S04]  /*15e30*/  BSSY.RECONVERGENT B0, `(.L_x_331) ;  /* 0x000000c000007945 */ /* 0x000fe80003800200 */
[----:B------:R-:W-:Y:S01]  /*15e40*/  FSETP.GEU.AND P0, PT, |R8|, 5.8789094863358348022e-39, PT ;  /* 0x004004020800780b */ /* 0x000fe20003f0e200 */
[----:B-1----:R-:W-:-:S08]  /*15e50*/  DFMA R10, -R24, R8, 1 ;  /* 0x3ff00000180a742b */ /* 0x002fd00000000108 */
[----:B------:R-:W-:-:S08]  /*15e60*/  DFMA R10, R10, R10, R10 ;  /* 0x0000000a0a0a722b */ /* 0x000fd0000000000a */
[----:B------:R-:W-:-:S08]  /*15e70*/  DFMA R10, R8, R10, R8 ;  /* 0x0000000a080a722b */ /* 0x000fd00000000008 */
[----:B------:R-:W-:-:S08]  /*15e80*/  DFMA R12, -R24, R10, 1 ;  /* 0x3ff00000180c742b */ /* 0x000fd0000000010a */
[----:B------:R-:W-:Y:S01]  /*15e90*/  DFMA R10, R10, R12, R10 ;  /* 0x0000000c0a0a722b */ /* 0x000fe2000000000a */
[----:B------:R-:W-:Y:S10]  /*15ea0*/  @P0 BRA `(.L_x_332) ;  /* 0x0000000000100947 */ /* 0x000ff40003800000 */
[----:B------:R-:W-:-:S05]  /*15eb0*/  LOP3.LUT R0, R25, 0x7fffffff, RZ, 0xc0, !PT ;  /* 0x7fffffff19007812 */ /* 0x000fca00078ec0ff */
[----:B------:R-:W-:Y:S01]  /*15ec0*/  VIADD R12, R0, 0xfff00000 ;  /* 0xfff00000000c7836 */ /* 0x000fe20000000000 */
[----:B------:R-:W-:-:S07]  /*15ed0*/  MOV R0, 0x15ef0 ;  /* 0x00015ef000007802 */ /* 0x000fce0000000f00 */
[----:B0----5:R-:W-:Y:S05]  /*15ee0*/  CALL.REL.NOINC `($__internal_0_$__cuda_sm20_dblrcp_rn_slowpath_v3) ;  /* 0x0000002000d87944 */ /* 0x021fea0003c00000 */
.L_x_332:
[----:B------:R-:W-:Y:S05]  /*15ef0*/  BSYNC.RECONVERGENT B0 ;  /* 0x0000000000007941 */ /* 0x000fea0003800200 */
.L_x_331:
[----:B------:R-:W2:Y:S01]  /*15f00*/  LDG.E.64 R8, desc[UR36][R72.64] ;  /* 0x0000002448087981 */ /* 0x000ea2000c1e1b00 */
[----:B------:R-:W1:Y:S08]  /*15f10*/  LDC.64 R14, c[0x0][0x3d8] ;  /* 0x0000f600ff0e7b82 */ /* 0x000e700000000a00 */
[----:B------:R-:W3:Y:S01]  /*15f20*/  LDC.64 R20, c[0x0][0x3e8] ;  /* 0x0000fa00ff147b82 */ /* 0x000ee20000000a00 */
[----:B--2---:R-:W-:-:S08]  /*15f30*/  DMUL R12, R38, R8 ;  /* 0x00000008260c7228 */ /* 0x004fd00000000000 */
[----:B------:R-:W-:-:S08]  /*15f40*/  DFMA R10, R12, R10, R32 ;  /* 0x0000000a0c0a722b */ /* 0x000fd00000000020 */
[----:B-----5:R-:W-:Y:S01]  /*15f50*/  DFMA R4, -R4, R10, R8 ;  /* 0x0000000a0404722b */ /* 0x020fe20000000108 */
[----:B-1----:R-:W-:-:S06]  /*15f60*/  IMAD.WIDE R10, R88, 0x8, R14 ;  /* 0x00000008580a7825 */ /* 0x002fcc00078e020e */
[----:B------:R1:W-:Y:S04]  /*15f70*/  STG.E.64 desc[UR36][R10.64], R4 ;  /* 0x000000040a007986 */ /* 0x0003e8000c101b24 */
[----:B---3--:R2:W5:Y:S01]  /*15f80*/  LDG.E.64 R8, desc[UR36][R20.64] ;  /* 0x0000002414087981 */ /* 0x008562000c1e1b00 */
[----:B------:R-:W0:Y:S01]  /*15f90*/  MUFU.RCP64H R13, 0.0012499997392296791077 ;  /* 0x3f547ae1000d7908 */ /* 0x000e220000001800 */
[----:B------:R-:W-:Y:S01]  /*15fa0*/  MOV R14, 0x47ae147b ;  /* 0x47ae147b000e7802 */ /* 0x000fe20000000f00 */
[----:B------:R-:W-:Y:S01]  /*15fb0*/  IMAD.MOV.U32 R15, RZ, RZ, 0x3f547ae1 ;  /* 0x3f547ae1ff0f7424 */ /* 0x000fe200078e00ff */
[----:B------:R-:W-:Y:S01]  /*15fc0*/  FSETP.GEU.AND P1, PT, |R49|, 6.5827683646048100446e-37, PT ;  /* 0x036000003100780b */ /* 0x000fe20003f2e200 */
[----:B------:R-:W-:Y:S01]  /*15fd0*/  IMAD.MOV.U32 R12, RZ, RZ, 0x1 ;  /* 0x00000001ff0c7424 */ /* 0x000fe200078e00ff */
[----:B------:R-:W-:Y:S01]  /*15fe0*/  BSSY.RECONVERGENT B1, `(.L_x_333) ;  /* 0x0000013000017945 */ /* 0x000fe20003800200 */
[----:B------:R-:W-:-:S04]  /*15ff0*/  DFMA R52, R4, R4, R52 ;  /* 0x000000040434722b */ /* 0x000fc80000000034 */
[----:B0-----:R-:W-:-:S08]  /*16000*/  DFMA R26, R12, -R14, 1 ;  /* 0x3ff000000c1a742b */ /* 0x001fd0000000080e */
        /* <DEDUP_REMOVED lines=9> */
[----:B--2---:R-:W-:Y:S05]  /*160a0*/  @P0 BRA P1, `(.L_x_334) ;  /* 0x0000000000180947 */ /* 0x004fea0000800000 */
[----:B------:R-:W-:Y:S01]  /*160b0*/  MOV R32, R48 ;  /* 0x0000003000207202 */ /* 0x000fe20000000f00 */
[----:B------:R-:W-:Y:S01]  /*160c0*/  IMAD.MOV.U32 R17, RZ, RZ, R49 ;  /* 0x000000ffff117224 */ /* 0x000fe200078e0031 */
[----:B------:R-:W-:Y:S01]  /*160d0*/  MOV R3, 0x3f547ae1 ;  /* 0x3f547ae100037802 */ /* 0x000fe20000000f00 */
[----:B------:R-:W-:Y:S01]  /*160e0*/  IMAD.MOV.U32 R34, RZ, RZ, 0x47ae147b ;  /* 0x47ae147bff227424 */ /* 0x000fe200078e00ff */
[----:B------:R-:W-:-:S07]  /*160f0*/  MOV R0, 0x16110 ;  /* 0x0001611000007802 */ /* 0x000fce0000000f00 */
[----:B-----5:R-:W-:Y:S05]  /*16100*/  CALL.REL.NOINC `($__internal_1_$__cuda_sm20_div_rn_f64_full) ;  /* 0x0000002000f87944 */ /* 0x020fea0003c00000 */
.L_x_334:
[----:B------:R-:W-:Y:S05]  /*16110*/  BSYNC.RECONVERGENT B1 ;  /* 0x0000000000017941 */ /* 0x000fea0003800200 */
.L_x_333:
[----:B------:R-:W0:Y:S01]  /*16120*/  MUFU.RCP64H R5, 0.66666650772094726562 ;  /* 0x3fe5555500057908 */ /* 0x000e220000001800 */
[----:B------:R-:W-:Y:S01]  /*16130*/  IMAD.MOV.U32 R10, RZ, RZ, 0x55555556 ;  /* 0x55555556ff0a7424 */ /* 0x000fe200078e00ff */
[----:B------:R-:W-:Y:S01]  /*16140*/  MOV R4, 0x1 ;  /* 0x0000000100047802 */ /* 0x000fe20000000f00 */
[----:B------:R-:W-:Y:S01]  /*16150*/  IMAD.MOV.U32 R11, RZ, RZ, 0x3fe55555 ;  /* 0x3fe55555ff0b7424 */ /* 0x000fe200078e00ff */
[----:B------:R-:W-:Y:S01]  /*16160*/  UMOV UR4, 0xaaaaaaab ;  /* 0xaaaaaaab00047882 */ /* 0x000fe20000000000 */
[----:B------:R-:W-:Y:S01]  /*16170*/  UMOV UR5, 0x3ffaaaaa ;  /* 0x3ffaaaaa00057882 */ /* 0x000fe20000000000 */
[----:B------:R-:W-:Y:S03]  /*16180*/  BSSY.RECONVERGENT B1, `(.L_x_335) ;  /* 0x000001a000017945 */ /* 0x000fe60003800200 */
[----:B0-----:R-:W-:-:S08]  /*16190*/  DFMA R12, R4, -R10, 1 ;  /* 0x3ff00000040c742b */ /* 0x001fd0000000080a */
[----:B------:R-:W-:-:S08]  /*161a0*/  DFMA R12, R12, R12, R12 ;  /* 0x0000000c0c0c722b */ /* 0x000fd0000000000c */
[----:B------:R-:W-:Y:S02]  /*161b0*/  DFMA R14, R4, R12, R4 ;  /* 0x0000000c040e722b */ /* 0x000fe40000000004 */
[----:B------:R-:W-:-:S06]  /*161c0*/  DMUL R4, R44, UR4 ;  /* 0x000000042c047c28 */ /* 0x000fcc0008000000 */
[----:B------:R-:W-:Y:S02]  /*161d0*/  DFMA R20, R14, -R10, 1 ;  /* 0x3ff000000e14742b */ /* 0x000fe4000000080a */
[----:B------:R-:W-:-:S06]  /*161e0*/  DMUL R12, R38, R4 ;  /* 0x00000004260c7228 */ /* 0x000fcc0000000000 */
[----:B------:R-:W-:Y:S02]  /*161f0*/  DFMA R20, R14, R20, R14 ;  /* 0x000000140e14722b */ /* 0x000fe4000000000e */
[----:B------:R-:W-:Y:S02]  /*16200*/  DMUL R14, R30, R30 ;  /* 0x0000001e1e0e7228 */ /* 0x000fe40000000000 */
[----:B------:R-:W-:-:S04]  /*16210*/  FSETP.GEU.AND P1, PT, |R13|, 6.5827683646048100446e-37, PT ;  /* 0x036000000d00780b */ /* 0x000fc80003f2e200 */
[----:B------:R-:W-:Y:S02]  /*16220*/  DMUL R4, R20, R12 ;  /* 0x0000000c14047228 */ /* 0x000fe40000000000 */
[----:B------:R-:W-:-:S06]  /*16230*/  DFMA R36, R36, R36, R14 ;  /* 0x000000242424722b */ /* 0x000fcc000000000e */
[----:B------:R-:W-:-:S08]  /*16240*/  DFMA R10, R4, -R10, R12 ;  /* 0x8000000a040a722b */ /* 0x000fd0000000000c */
[----:B------:R-:W-:Y:S02]  /*16250*/  DFMA R4, R20, R10, R4 ;  /* 0x0000000a1404722b */ /* 0x000fe40000000004 */
[----:B------:R-:W-:-:S08]  /*16260*/  DADD R10, -R28, R32 ;  /* 0x000000001c0a7229 */ /* 0x000fd00000000120 */
        /* <DEDUP_REMOVED lines=8> */
[----:B-----5:R-:W-:Y:S05]  /*162f0*/  CALL.REL.NOINC `($__internal_1_$__cuda_sm20_div_rn_f64_full) ;  /* 0x00000020007c7944 */ /* 0x020fea0003c00000 */
[----:B------:R-:W-:Y:S01]  /*16300*/  IMAD.MOV.U32 R4, RZ, RZ, R32 ;  /* 0x000000ffff047224 */ /* 0x000fe200078e0020 */
[----:B------:R-:W-:-:S07]  /*16310*/  MOV R5, R33 ;  /* 0x0000002100057202 */ /* 0x000fce0000000f00 */
.L_x_336:
[----:B------:R-:W-:Y:S05]  /*16320*/  BSYNC.RECONVERGENT B1 ;  /* 0x0000000000017941 */ /* 0x000fea0003800200 */
.L_x_335:
[----:B------:R-:W0:Y:S01]  /*16330*/  MUFU.RCP64H R13, 12.56636810302734375 ;  /* 0x402921fb000d7908 */ /* 0x000e220000001800 */
[----:B------:R-:W-:Y:S02]  /*16340*/  HFMA2 R12, -RZ, RZ, 0, 5.9604644775390625e-08 ;  /* 0x00000001ff0c7431 */ /* 0x000fe400000001ff */
[----:B------:R-:W-:Y:S01]  /*16350*/  IMAD.MOV.U32 R14, RZ, RZ, 0x54442d18 ;  /* 0x54442d18ff0e7424 */ /* 0x000fe200078e00ff */
[----:B------:R-:W-:Y:S01]  /*16360*/  DMUL R32, R38, R36 ;  /* 0x0000002426207228 */ /* 0x000fe20000000000 */
[----:B------:R-:W-:Y:S01]  /*16370*/  IMAD.MOV.U32 R15, RZ, RZ, 0x402921fb ;  /* 0x402921fbff0f7424 */ /* 0x000fe200078e00ff */
[----:B------:R-:W-:Y:S08]  /*16380*/  BSSY.RECONVERGENT B1, `(.L_x_337) ;  /* 0x0000016000017945 */ /* 0x000ff00003800200 */
[----:B------:R-:W-:Y:S01]  /*16390*/  FSETP.GEU.AND P1, PT, |R33|, 6.5827683646048100446e-37, PT ;  /* 0x036000002100780b */ /* 0x000fe20003f2e200 */
[----:B0-----:R-:W-:-:S08]  /*163a0*/  DFMA R20, R12, -R14, 1 ;  /* 0x3ff000000c14742b */ /* 0x001fd0000000080e */
        /* <DEDUP_REMOVED lines=8> */
[----:B------:R-:W-:Y:S01]  /*16430*/  FFMA R0, RZ, 2.6426990032196044922, R27 ;  /* 0x402921fbff007823 */ /* 0x000fe2000000001b */
[----:B------:R-:W-:-:S04]  /*16440*/  DFMA R12, R12, 0.5, R4 ;  /* 0x3fe000000c0c782b */ /* 0x000fc80000000004 */
[----:B------:R-:W-:-:S13]  /*16450*/  FSETP.GT.AND P0, PT, |R0|, 1.469367938527859385e-39, PT ;  /* 0x001000000000780b */ /* 0x000fda0003f04200 */
[----:B------:R-:W-:Y:S05]  /*16460*/  @P0 BRA P1, `(.L_x_338) ;  /* 0x00000000001c0947 */ /* 0x000fea0000800000 */
[----:B------:R-:W-:Y:S01]  /*16470*/  IMAD.MOV.U32 R17, RZ, RZ, R33 ;  /* 0x000000ffff117224 */ /* 0x000fe200078e0021 */
[----:B------:R-:W-:Y:S01]  /*16480*/  MOV R3, 0x402921fb ;  /* 0x402921fb00037802 */ /* 0x000fe20000000f00 */
[----:B------:R-:W-:Y:S01]  /*16490*/  IMAD.MOV.U32 R34, RZ, RZ, 0x54442d18 ;  /* 0x54442d18ff227424 */ /* 0x000fe200078e00ff */
[----:B------:R-:W-:-:S07]  /*164a0*/  MOV R0, 0x164c0 ;  /* 0x000164c000007802 */ /* 0x000fce0000000f00 */
[----:B-----5:R-:W-:Y:S05]  /*164b0*/  CALL.REL.NOINC `($__internal_1_$__cuda_sm20_div_rn_f64_full) ;  /* 0x00000020000c7944 */ /* 0x020fea0003c00000 */
[----:B------:R-:W-:Y:S02]  /*164c0*/  IMAD.MOV.U32 R26, RZ, RZ, R32 ;  /* 0x000000ffff1a7224 */ /* 0x000fe400078e0020 */
[----:B------:R-:W-:-:S07]  /*164d0*/  IMAD.MOV.U32 R27, RZ, RZ, R33 ;  /* 0x000000ffff1b7224 */ /* 0x000fce00078e0021 */
.L_x_338:
[----:B------:R-:W-:Y:S05]  /*164e0*/  BSYNC.RECONVERGENT B1 ;  /* 0x0000000000017941 */ /* 0x000fea0003800200 */
.L_x_337:
[----:B------:R-:W0:Y:S01]  /*164f0*/  MUFU.RCP64H R5, 12.56636810302734375 ;  /* 0x402921fb00057908 */ /* 0x000e220000001800 */
[----:B------:R-:W-:Y:S01]  /*16500*/  MOV R14, 0x54442d18 ;  /* 0x54442d18000e7802 */ /* 0x000fe20000000f00 */
[----:B------:R-:W-:Y:S01]  /*16510*/  IMAD.MOV.U32 R15, RZ, RZ, 0x402921fb ;  /* 0x402921fbff0f7424 */ /* 0x000fe200078e00ff */
[----:B------:R-:W-:Y:S01]  /*16520*/  BSSY.RECONVERGENT B1, `(.L_x_339) ;  /* 0x0000018000017945 */ /* 0x000fe20003800200 */
[----:B------:R-:W-:Y:S01]  /*16530*/  IMAD.MOV.U32 R4, RZ, RZ, 0x1 ;  /* 0x00000001ff047424 */ /* 0x000fe200078e00ff */
[----:B------:R-:W-:-:S05]  /*16540*/  DADD R12, R12, R26 ;  /* 0x000000000c0c7229 */ /* 0x000fca000000001a */
[----:B0-----:R-:W-:-:S08]  /*16550*/  DFMA R20, R4, -R14, 1 ;  /* 0x3ff000000414742b */ /* 0x001fd0000000080e */
[----:B------:R-:W-:-:S08]  /*16560*/  DFMA R20, R20, R20, R20 ;  /* 0x000000141414722b */ /* 0x000fd00000000014 */
[----:B------:R-:W-:Y:S02]  /*16570*/  DFMA R20, R4, R20, R4 ;  /* 0x000000140414722b */ /* 0x000fe40000000004 */
[----:B------:R-:W-:-:S06]  /*16580*/  DMUL R4, R38, R30 ;  /* 0x0000001e26047228 */ /* 0x000fcc0000000000 */
[----:B------:R-:W-:Y:S02]  /*16590*/  DFMA R28, R20, -R14, 1 ;  /* 0x3ff00000141c742b */ /* 0x000fe4000000080e */
[----:B------:R-:W-:-:S06]  /*165a0*/  DMUL R32, R30, R4 ;  /* 0x000000041e207228 */ /* 0x000fcc0000000000 */
[----:B------:R-:W-:-:S04]  /*165b0*/  DFMA R28, R20, R28, R20 ;  /* 0x0000001c141c722b */ /* 0x000fc80000000014 */
[----:B------:R-:W-:-:S04]  /*165c0*/  FSETP.GEU.AND P1, PT, |R33|, 6.5827683646048100446e-37, PT ;  /* 0x036000002100780b */ /* 0x000fc80003f2e200 */
[----:B------:R-:W-:-:S08]  /*165d0*/  DMUL R48, R28, R32 ;  /* 0x000000201c307228 */ /* 0x000fd00000000000 */
[----:B------:R-:W-:-:S08]  /*165e0*/  DFMA R4, R48, -R14, R32 ;  /* 0x8000000e3004722b */ /* 0x000fd00000000020 */
[----:B------:R-:W-:-:S10]  /*165f0*/  DFMA R48, R28, R4, R48 ;  /* 0x000000041c30722b */ /* 0x000fd40000000030 */
[----:B------:R-:W-:-:S05]  /*16600*/  FFMA R0, RZ, 2.6426990032196044922, R49 ;  /* 0x402921fbff007823 */ /* 0x000fca0000000031 */
[----:B------:R-:W-:-:S13]  /*16610*/  FSETP.GT.AND P0, PT, |R0|, 1.469367938527859385e-39, PT ;  /* 0x001000000000780b */ /* 0x000fda0003f04200 */
[----:B------:R-:W-:Y:S05]  /*16620*/  @P0 BRA P1, `(.L_x_340) ;  /* 0x00000000001c0947 */ /* 0x000fea0000800000 */
[----:B------:R-:W-:Y:S01]  /*16630*/  MOV R17, R33 ;  /* 0x0000002100117202 */ /* 0x000fe20000000f00 */
[----:B------:R-:W-:Y:S01]  /*16640*/  IMAD.MOV.U32 R34, RZ, RZ, 0x54442d18 ;  /* 0x54442d18ff227424 */ /* 0x000fe200078e00ff */
[----:B------:R-:W-:Y:S01]  /*16650*/  MOV R0, 0x16680 ;  /* 0x0001668000007802 */ /* 0x000fe20000000f00 */
[----:B------:R-:W-:-:S07]  /*16660*/  IMAD.MOV.U32 R3, RZ, RZ, 0x402921fb ;  /* 0x402921fbff037424 */ /* 0x000fce00078e00ff */
[----:B-----5:R-:W-:Y:S05]  /*16670*/  CALL.REL.NOINC `($__internal_1_$__cuda_sm20_div_rn_f64_full) ;  /* 0x0000001c009c7944 */ /* 0x020fea0003c00000 */
[----:B------:R-:W-:Y:S01]  /*16680*/  MOV R48, R32 ;  /* 0x0000002000307202 */ /* 0x000fe20000000f00 */
[----:B------:R-:W-:-:S07]  /*16690*/  IMAD.MOV.U32 R49, RZ, RZ, R33 ;  /* 0x000000ffff317224 */ /* 0x000fce00078e0021 */
.L_x_340:
[----:B------:R-:W-:Y:S05]  /*166a0*/  BSYNC.RECONVERGENT B1 ;  /* 0x0000000000017941 */ /* 0x000fea0003800200 */
.L_x_339:
        /* <DEDUP_REMOVED lines=14> */
[----:B------:R-:W-:-:S08]  /*16790*/  DADD R4, R12, -R48 ;  /* 0x000000000c047229 */ /* 0x000fd00000000830 */
[----:B------:R-:W-:Y:S01]  /*167a0*/  FFMA R0, RZ, 1.7916666269302368164, R29 ;  /* 0x3fe55555ff007823 */ /* 0x000fe2000000001d */
[----:B------:R-:W-:-:S04]  /*167b0*/  DFMA R14, R4, R18, R10 ;  /* 0x00000012040e722b */ /* 0x000fc8000000000a */
        /* <DEDUP_REMOVED lines=10> */
.L_x_342:
[----:B------:R-:W-:Y:S05]  /*16860*/  BSYNC.RECONVERGENT B1 ;  /* 0x0000000000017941 */ /* 0x000fea0003800200 */
.L_x_341:
[----:B------:R-:W2:Y:S04]  /*16870*/  LDG.E.64 R4, desc[UR36][R58.64] ;  /* 0x000000243a047981 */ /* 0x000ea8000c1e1b00 */
[----:B------:R-:W2:Y:S01]  /*16880*/  LDG.E.64 R10, desc[UR36][R22.64] ;  /* 0x00000024160a7981 */ /* 0x000ea2000c1e1b00 */
[----:B------:R-:W0:Y:S01]  /*16890*/  MUFU.RCP64H R13, 25.1327362060546875 ;  /* 0x403921fb000d7908 */ /* 0x000e220000001800 */
[----:B------:R-:W-:Y:S02]  /*168a0*/  HFMA2 R21, -RZ, RZ, 2.111328125, 0.01168060302734375 ;  /* 0x403921fbff157431 */ /* 0x000fe400000001ff */
[----:B------:R-:W-:Y:S01]  /*168b0*/  IMAD.MOV.U32 R20, RZ, RZ, 0x54442d18 ;  /* 0x54442d18ff147424 */ /* 0x000fe200078e00ff */
[----:B------:R-:W-:Y:S01]  /*168c0*/  FSETP.GEU.AND P1, PT, |R37|, 6.5827683646048100446e-37, PT ;  /* 0x036000002500780b */ /* 0x000fe20003f2e200 */
[----:B------:R-:W-:Y:S01]  /*168d0*/  IMAD.MOV.U32 R12, RZ, RZ, 0x1 ;  /* 0x00000001ff0c7424 */ /* 0x000fe200078e00ff */
[----:B-----5:R-:W-:Y:S01]  /*168e0*/  DFMA R8, R8, -R14, R28 ;  /* 0x8000000e0808722b */ /* 0x020fe2000000001c */
[----:B------:R-:W-:Y:S04]  /*168f0*/  BSSY.RECONVERGENT B1, `(.L_x_343) ;  /* 0x0000019000017945 */ /* 0x000fe80003800200 */
[----:B0-----:R-:W-:-:S08]  /*16900*/  DFMA R30, R12, -R20, 1 ;  /* 0x3ff000000c1e742b */ /* 0x001fd00000000814 */
[----:B------:R-:W-:-:S08]  /*16910*/  DFMA R30, R30, R30, R30 ;  /* 0x0000001e1e1e722b */ /* 0x000fd0000000001e */
[----:B------:R-:W-:-:S08]  /*16920*/  DFMA R30, R12, R30, R12 ;  /* 0x0000001e0c1e722b */ /* 0x000fd0000000000c */
[----:B------:R-:W-:-:S08]  /*16930*/  DFMA R12, R30, -R20, 1 ;  /* 0x3ff000001e0c742b */ /* 0x000fd00000000814 */
[----:B------:R-:W-:Y:S02]  /*16940*/  DFMA R32, R30, R12, R30 ;  /* 0x0000000c1e20722b */ /* 0x000fe4000000001e */
[----:B------:R-:W-:-:S06]  /*16950*/  DMUL R30, R6, 0.5 ;  /* 0x3fe00000061e7828 */ /* 0x000fcc0000000000 */
[----:B------:R-:W-:-:S08]  /*16960*/  DMUL R44, R32, R36 ;  /* 0x00000024202c7228 */ /* 0x000fd00000000000 */
[----:B------:R-:W-:-:S08]  /*16970*/  DFMA R12, R44, -R20, R36 ;  /* 0x800000142c0c722b */ /* 0x000fd00000000024 */
[----:B------:R-:W-:-:S10]  /*16980*/  DFMA R44, R32, R12, R44 ;  /* 0x0000000c202c722b */ /* 0x000fd4000000002c */
[----:B------:R-:W-:-:S05]  /*16990*/  FFMA R0, RZ, 2.8926990032196044922, R45 ;  /* 0x403921fbff007823 */ /* 0x000fca000000002d */
[----:B------:R-:W-:Y:S01]  /*169a0*/  FSETP.GT.AND P0, PT, |R0|, 1.469367938527859385e-39, PT ;  /* 0x001000000000780b */ /* 0x000fe20003f04200 */
[----:B--2---:R-:W-:-:S08]  /*169b0*/  DMUL R4, R4, R10 ;  /* 0x0000000a04047228 */ /* 0x004fd00000000000 */
[----:B------:R-:W-:-:S08]  /*169c0*/  DMUL R4, R10, R4 ;  /* 0x000000040a047228 */ /* 0x000fd00000000000 */
[----:B------:R-:W-:-:S08]  /*169d0*/  DFMA R4, R4, -0.5, R30 ;  /* 0xbfe000000404782b */ /* 0x000fd0000000001e */
[----:B------:R-:W-:Y:S01]  /*169e0*/  DADD R8, R8, R4 ;  /* 0x0000000008087229 */ /* 0x000fe20000000004 */
[----:B------:R-:W-:Y:S10]  /*169f0*/  @P0 BRA P1, `(.L_x_344) ;  /* 0x0000000000200947 */ /* 0x000ff40000800000 */
[----:B------:R-:W-:Y:S01]  /*16a00*/  IMAD.MOV.U32 R32, RZ, RZ, R36 ;  /* 0x000000ffff207224 */ /* 0x000fe200078e0024 */
[----:B------:R-:W-:Y:S01]  /*16a10*/  MOV R17, R37 ;  /* 0x0000002500117202 */ /* 0x000fe20000000f00 */
[----:B------:R-:W-:Y:S01]  /*16a20*/  IMAD.MOV.U32 R34, RZ, RZ, 0x54442d18 ;  /* 0x54442d18ff227424 */ /* 0x000fe200078e00ff */
[----:B------:R-:W-:Y:S01]  /*16a30*/  MOV R0, 0x16a60 ;  /* 0x00016a6000007802 */ /* 0x000fe20000000f00 */
[----:B------:R-:W-:-:S07]  /*16a40*/  IMAD.MOV.U32 R3, RZ, RZ, 0x403921fb ;  /* 0x403921fbff037424 */ /* 0x000fce00078e00ff */
[----:B------:R-:W-:Y:S05]  /*16a50*/  CALL.REL.NOINC `($__internal_1_$__cuda_sm20_div_rn_f64_full) ;  /* 0x0000001800a47944 */ /* 0x000fea0003c00000 */
[----:B------:R-:W-:Y:S01]  /*16a60*/  MOV R44, R32 ;  /* 0x00000020002c7202 */ /* 0x000fe20000000f00 */
[----:B------:R-:W-:-:S07]  /*16a70*/  IMAD.MOV.U32 R45, RZ, RZ, R33 ;  /* 0x000000ffff2d7224 */ /* 0x000fce00078e0021 */
.L_x_344:
[----:B------:R-:W-:Y:S05]  /*16a80*/  BSYNC.RECONVERGENT B1 ;  /* 0x0000000000017941 */ /* 0x000fea0003800200 */
.L_x_343:
[----:B------:R-:W0:Y:S01]  /*16a90*/  MUFU.RCP64H R5, 25.1327362060546875 ;  /* 0x403921fb00057908 */ /* 0x000e220000001800 */
[----:B------:R-:W-:Y:S02]  /*16aa0*/  HFMA2 R7, -RZ, RZ, 2.111328125, 0.01168060302734375 ;  /* 0x403921fbff077431 */ /* 0x000fe400000001ff */
        /* <DEDUP_REMOVED lines=12> */
[----:B------:R-:W-:-:S05]  /*16b70*/  FFMA R0, RZ, 2.8926990032196044922, R33 ;  /* 0x403921fbff007823 */ /* 0x000fca0000000021 */
        /* <DEDUP_REMOVED lines=8> */
.L_x_346:
[----:B------:R-:W-:Y:S05]  /*16c00*/  BSYNC.RECONVERGENT B1 ;  /* 0x0000000000017941 */ /* 0x000fea0003800200 */
.L_x_345:
[----:B------:R-:W0:Y:S01]  /*16c10*/  LDC.64 R52, c[0x0][0x3a8] ;  /* 0x0000ea00ff347b82 */ /* 0x000e220000000a00 */
[----:B------:R-:W-:Y:S01]  /*16c20*/  DADD R44, -R32, R44 ;  /* 0x00000000202c7229 */ /* 0x000fe2000000012c */
[----:B------:R-:W-:Y:S01]  /*16c30*/  UMOV UR4, 0x55555556 ;  /* 0x5555555600047882 */ /* 0x000fe20000000000 */
[----:B------:R-:W-:Y:S01]  /*16c40*/  UMOV UR5, 0x3fe55555 ;  /* 0x3fe5555500057882 */ /* 0x000fe20000000000 */
[----:B------:R-:W-:Y:S05]  /*16c50*/  BSSY.RECONVERGENT B6, `(.L_x_347) ;  /* 0x0000027000067945 */ /* 0x000fea0003800200 */
[----:B------:R-:W-:-:S08]  /*16c60*/  DADD R14, R8, R44 ;  /* 0x00000000080e7229 */ /* 0x000fd0000000002c */
[----:B------:R-:W-:Y:S01]  /*16c70*/  DMUL R14, R14, UR4 ;  /* 0x000000040e0e7c28 */ /* 0x000fe20008000000 */
[----:B0-----:R-:W-:-:S07]  /*16c80*/  IMAD.WIDE R52, R88, 0x8, R52 ;  /* 0x0000000858347825 */ /* 0x001fce00078e0234 */
[----:B------:R-:W-:Y:S01]  /*16c90*/  DSETP.GEU.AND P0, PT, R14, RZ, PT ;  /* 0x000000ff0e00722a */ /* 0x000fe20003f0e000 */
[----:B------:R0:W-:-:S13]  /*16ca0*/  STG.E.64 desc[UR36][R52.64], R14 ;  /* 0x0000000e34007986 */ /* 0x0001da000c101b24 */
[----:B------:R-:W-:Y:S05]  /*16cb0*/  @P0 BRA `(.L_x_348) ;  /* 0x0000000000800947 */ /* 0x000fea0003800000 */
[----:B------:R-:W-:Y:S01]  /*16cc0*/  MOV R12, R24 ;  /* 0x00000018000c7202 */ /* 0x000fe20000000f00 */
[----:B------:R-:W-:Y:S01]  /*16cd0*/  IMAD.MOV.U32 R13, RZ, RZ, R25 ;  /* 0x000000ffff0d7224 */ /* 0x000fe200078e0019 */
[----:B------:R-:W-:Y:S01]  /*16ce0*/  MOV R17, 0x0 ;  /* 0x0000000000117802 */ /* 0x000fe20000000f00 */
[----:B------:R-:W1:Y:S01]  /*16cf0*/  LDCU.64 UR4, c[0x4][0x28] ;  /* 0x01000500ff0477ac */ /* 0x000e620008000a00 */
[----:B------:R-:W-:Y:S02]  /*16d00*/  IMAD.MOV.U32 R6, RZ, RZ, R2 ;  /* 0x000000ffff067224 */ /* 0x000fe400078e0002 */
[----:B------:R2:W-:Y:S01]  /*16d10*/  STL.128 [R1], R12 ;  /* 0x0000000c01007387 */ /* 0x0005e20000100c00 */
[----:B------:R2:W3:Y:S01]  /*16d20*/  LDC.64 R8, c[0x4][R17] ;  /* 0x0100000011087b82 */ /* 0x0004e20000000a00 */
[----:B------:R-:W-:Y:S02]  /*16d30*/  IMAD.MOV.U32 R7, RZ, RZ, R16 ;  /* 0x000000ffff077224 */ /* 0x000fe400078e0010 */
[----:B-1----:R-:W-:Y:S01]  /*16d40*/  IMAD.U32 R4, RZ, RZ, UR4 ;  /* 0x00000004ff047e24 */ /* 0x002fe2000f8e00ff */
[----:B--2---:R-:W-:-:S07]  /*16d50*/  MOV R5, UR5 ;  /* 0x0000000500057c02 */ /* 0x004fce0008000f00 */
[----:B------:R-:W-:-:S07]  /*16d60*/  LEPC R20, `(.L_x_349) ;  /* 0x000000001014794e */ /* 0x000fce0000000000 */
[----:B0--3--:R-:W-:Y:S05]  /*16d70*/  CALL.ABS.NOINC R8 ;  /* 0x0000000008007343 */ /* 0x009fea0003c00000 */
.L_x_349:
[----:B------:R-:W2:Y:S04]  /*16d80*/  LDG.E.64 R4, desc[UR36][R58.64] ;  /* 0x000000243a047981 */ /* 0x000ea8000c1e1b00 */
[----:B------:R-:W2:Y:S01]  /*16d90*/  LDG.E.64 R6, desc[UR36][R22.64] ;  /* 0x0000002416067981 */ /* 0x000ea2000c1e1b00 */
[----:B------:R0:W1:Y:S01]  /*16da0*/  LDC.64 R8, c[0x4][R17] ;  /* 0x0100000011087b82 */ /* 0x0000620000000a00 */
[----:B------:R-:W3:Y:S01]  /*16db0*/  LDCU.64 UR4, c[0x4][0x30] ;  /* 0x01000600ff0477ac */ /* 0x000ee20008000a00 */
[----:B--2---:R-:W-:-:S08]  /*16dc0*/  DMUL R4, R4, R6 ;  /* 0x0000000604047228 */ /* 0x004fd00000000000 */
[----:B------:R-:W-:Y:S01]  /*16dd0*/  DMUL R4, R6, R4 ;  /* 0x0000000406047228 */ /* 0x000fe20000000000 */
[----:B------:R-:W-:Y:S01]  /*16de0*/  IMAD.MOV.U32 R6, RZ, RZ, R2 ;  /* 0x000000ffff067224 */ /* 0x000fe200078e0002 */
[----:B------:R-:W-:-:S06]  /*16df0*/  MOV R7, R16 ;  /* 0x0000001000077202 */ /* 0x000fcc0000000f00 */
[----:B------:R-:W-:Y:S01]  /*16e00*/  DFMA R30, R4, -0.5, R30 ;  /* 0xbfe00000041e782b */ /* 0x000fe2000000001e */
[----:B---3--:R-:W-:Y:S01]  /*16e10*/  MOV R4, UR4 ;  /* 0x0000000400047c02 */ /* 0x008fe20008000f00 */
[----:B------:R-:W-:-:S05]  /*16e20*/  IMAD.U32 R5, RZ, RZ, UR5 ;  /* 0x00000005ff057e24 */ /* 0x000fca000f8e00ff */
[----:B------:R0:W-:Y:S01]  /*16e30*/  STL.128 [R1], R28 ;  /* 0x0000001c01007387 */ /* 0x0001e20000100c00 */
[----:B------:R-:W-:-:S08]  /*16e40*/  DADD R46, R30, R28 ;  /* 0x000000001e2e7229 */ /* 0x000fd0000000001c */
[----:B------:R-:W-:-:S07]  /*16e50*/  DADD R46, R44, R46 ;  /* 0x000000002c2e7229 */ /* 0x000fce000000002e */
[----:B-1----:R0:W-:Y:S04]  /*16e60*/  STL.128 [R1+0x10], R44 ;  /* 0x0000102c01007387 */ /* 0x0021e80000100c00 */
[----:B------:R-:W-:-:S07]  /*16e70*/  LEPC R20, `(.L_x_350) ;  /* 0x000000001014794e */ /* 0x000fce0000000000 */
[----:B0-----:R-:W-:Y:S05]  /*16e80*/  CALL.ABS.NOINC R8 ;  /* 0x0000000008007343 */ /* 0x001fea0003c00000 */
.L_x_350:
[----:B------:R-:W-:Y:S02]  /*16e90*/  IMAD.MOV.U32 R4, RZ, RZ, -0x5f4a1273 ;  /* 0xa0b5ed8dff047424 */ /* 0x000fe400078e00ff */
[----:B------:R-:W-:-:S05]  /*16ea0*/  IMAD.MOV.U32 R5, RZ, RZ, 0x3eb0c6f7 ;  /* 0x3eb0c6f7ff057424 */ /* 0x000fca00078e00ff */
[----:B------:R1:W-:Y:S02]  /*16eb0*/  STG.E.64 desc[UR36][R52.64], R4 ;  /* 0x0000000434007986 */ /* 0x0003e4000c101b24 */
.L_x_348:
[----:B------:R-:W-:Y:S05]  /*16ec0*/  BSYNC.RECONVERGENT B6 ;  /* 0x0000000000067941 */ /* 0x000fea0003800200 */
.L_x_347:
[----:B-1----:R-:W1:Y:S02]  /*16ed0*/  LDC.64 R4, c[0x0][0x3e8] ;  /* 0x0000fa00ff047b82 */ /* 0x002e640000000a00 */
[----:B-1----:R-:W5:Y:S01]  /*16ee0*/  LDG.E.64 R4, desc[UR36][R4.64] ;  /* 0x0000002404047981 */ /* 0x002f62000c1e1b00 */
[----:B------:R-:W1:Y:S01]  /*16ef0*/  MUFU.RCP64H R7, 0.0012499997392296791077 ;  /* 0x3f547ae100077908 */ /* 0x000e620000001800 */
[----:B------:R-:W-:Y:S02]  /*16f00*/  HFMA2 R8, -RZ, RZ, 7.6796875, 0.00109386444091796875 ;  /* 0x47ae147bff087431 */ /* 0x000fe400000001ff */
        /* <DEDUP_REMOVED lines=21> */
.L_x_352:
[----:B------:R-:W-:Y:S05]  /*17060*/  BSYNC.RECONVERGENT B1 ;  /* 0x0000000000017941 */ /* 0x000fea0003800200 */
.L_x_351:
[----:B------:R-:W1:Y:S01]  /*17070*/  LDC.64 R6, c[0x0][0x3b8] ;  /* 0x0000ee00ff067b82 */ /* 0x000e620000000a00 */
[----:B------:R-:W-:Y:S02]  /*17080*/  DADD R32, -R66, R32 ;  /* 0x0000000042207229 */ /* 0x000fe40000000120 */
[----:B0-----:R-:W-:-:S05]  /*17090*/  DMUL R14, R42, R38 ;  /* 0x000000262a0e7228 */ /* 0x001fca0000000000 */
[----:B------:R-:W0:Y:S03]  /*170a0*/  LDC.64 R8, c[0x0][0x3e8] ;  /* 0x0000fa00ff087b82 */ /* 0x000e260000000a00 */
[----:B------:R-:W-:-:S08]  /*170b0*/  DFMA R32, R14, R18, R32 ;  /* 0x000000120e20722b */ /* 0x000fd00000000020 */
[----:B-----5:R-:W-:Y:S01]  /*170c0*/  DFMA R4, R4, -R32, R42 ;  /* 0x800000200404722b */ /* 0x020fe2000000002a */
[----:B-1----:R-:W-:-:S06]  /*170d0*/  IMAD.WIDE R42, R88, 0x8, R6 ;  /* 0x00000008582a7825 */ /* 0x002fcc00078e0206 */
[----:B------:R1:W-:Y:S04]  /*170e0*/  STG.E.64 desc[UR36][R42.64], R4 ;  /* 0x000000042a007986 */ /* 0x0003e8000c101b24 */
[----:B0-----:R-:W2:Y:S04]  /*170f0*/  LDG.E.64 R8, desc[UR36][R8.64] ;  /* 0x0000002408087981 */ /* 0x001ea8000c1e1b00 */
[----:B------:R-:W3:Y:S01]  /*17100*/  LDG.E.64 R10, desc[UR36][R22.64] ;  /* 0x00000024160a7981 */ /* 0x000ee2000c1e1b00 */
[----:B------:R-:W-:Y:S01]  /*17110*/  IMAD.MOV.U32 R6, RZ, RZ, 0x1 ;  /* 0x00000001ff067424 */ /* 0x000fe200078e00ff */
[----:B------:R-:W-:Y:S01]  /*17120*/  BSSY.RECONVERGENT B1, `(.L_x_353) ;  /* 0x0000017000017945 */ /* 0x000fe20003800200 */
[----:B--2---:R-:W0:Y:S04]  /*17130*/  MUFU.RCP64H R7, R9 ;  /* 0x0000000900077308 */ /* 0x004e280000001800 */
[----:B0-----:R-:W-:-:S08]  /*17140*/  DFMA R12, -R8, R6, 1 ;  /* 0x3ff00000080c742b */ /* 0x001fd00000000106 */
[----:B------:R-:W-:-:S08]  /*17150*/  DFMA R12, R12, R12, R12 ;  /* 0x0000000c0c0c722b */ /* 0x000fd0000000000c */
[----:B------:R-:W-:Y:S02]  /*17160*/  DFMA R6, R6, R12, R6 ;  /* 0x0000000c0606722b */ /* 0x000fe40000000006 */
[----:B---3--:R-:W-:-:S06]  /*17170*/  DMUL R12, R4, R10 ;  /* 0x0000000a040c7228 */ /* 0x008fcc0000000000 */
[----:B------:R-:W-:Y:S02]  /*17180*/  DFMA R20, -R8, R6, 1 ;  /* 0x3ff000000814742b */ /* 0x000fe40000000106 */
[----:B------:R-:W-:-:S06]  /*17190*/  DADD R32, -R14, R12 ;  /* 0x000000000e207229 */ /* 0x000fcc000000010c */
[----:B------:R-:W-:-:S04]  /*171a0*/  DFMA R20, R6, R20, R6 ;  /* 0x000000140614722b */ /* 0x000fc80000000006 */
[----:B------:R-:W-:-:S04]  /*171b0*/  FSETP.GEU.AND P1, PT, |R33|, 6.5827683646048100446e-37, PT ;  /* 0x036000002100780b */ /* 0x000fc80003f2e200 */
[----:B-1----:R-:W-:-:S08]  /*171c0*/  DMUL R4, R32, R20 ;  /* 0x0000001420047228 */ /* 0x002fd00000000000 */
        /* <DEDUP_REMOVED lines=12> */
.L_x_354:
[----:B------:R-:W-:Y:S05]  /*17290*/  BSYNC.RECONVERGENT B1 ;  /* 0x0000000000017941 */ /* 0x000fea0003800200 */
.L_x_353:
[----:B------:R-:W0:Y:S01]  /*172a0*/  MUFU.RCP64H R7, 0.0012499997392296791077 ;  /* 0x3f547ae100077908 */ /* 0x000e220000001800 */
[----:B------:R-:W-:Y:S02]  /*172b0*/  HFMA2 R6, -RZ, RZ, 0, 5.9604644775390625e-08 ;  /* 0x00000001ff067431 */ /* 0x000fe400000001ff */
        /* <DEDUP_REMOVED lines=21> */
.L_x_356:
[----:B------:R-:W-:Y:S05]  /*17410*/  BSYNC.RECONVERGENT B1 ;  /* 0x0000000000017941 */ /* 0x000fea0003800200 */
.L_x_355:
[----:B------:R-:W2:Y:S01]  /*17420*/  LDG.E.64 R72, desc[UR36][R72.64] ;  /* 0x0000002448487981 */ /* 0x000ea2000c1e1b00 */
[----:B------:R-:W0:Y:S01]  /*17430*/  MUFU.RCP64H R7, 25.1327362060546875 ;  /* 0x403921fb00077908 */ /* 0x000e220000001800 */
[----:B------:R-:W-:Y:S01]  /*17440*/  IMAD.MOV.U32 R28, RZ, RZ, 0x54442d18 ;  /* 0x54442d18ff1c7424 */ /* 0x000fe200078e00ff */
[----:B------:R-:W-:Y:S01]  /*17450*/  MOV R29, 0x403921fb ;  /* 0x403921fb001d7802 */ /* 0x000fe20000000f00 */
[----:B------:R-:W-:Y:S01]  /*17460*/  IMAD.MOV.U32 R6, RZ, RZ, 0x1 ;  /* 0x00000001ff067424 */ /* 0x000fe200078e00ff */
[----:B------:R-:W-:Y:S01]  /*17470*/  DMUL R14, R38, R14 ;  /* 0x0000000e260e7228 */ /* 0x000fe20000000000 */
[----:B------:R-:W-:Y:S04]  /*17480*/  BSSY.RECONVERGENT B1, `(.L_x_357) ;  /* 0x0000018000017945 */ /* 0x000fe80003800200 */
[----:B0-----:R-:W-:-:S08]  /*17490*/  DFMA R20, R6, -R28, 1 ;  /* 0x3ff000000614742b */ /* 0x001fd0000000081c */
        /* <DEDUP_REMOVED lines=9> */
[----:B------:R-:W-:Y:S02]  /*17530*/  DADD R30, R32, R4 ;  /* 0x00000000201e7229 */ /* 0x000fe40000000004 */
[----:B------:R-:W-:-:S06]  /*17540*/  DADD R28, R14, -R50 ;  /* 0x000000000e1c7229 */ /* 0x000fcc0000000832 */
        /* <DEDUP_REMOVED lines=11> */
.L_x_358:
[----:B------:R-:W-:Y:S05]  /*17600*/  BSYNC.RECONVERGENT B1 ;  /* 0x0000000000017941 */ /* 0x000fea0003800200 */
.L_x_357:
[----:B------:R-:W0:Y:S01]  /*17610*/  MUFU.RCP64H R5, 0.0012499997392296791077 ;  /* 0x3f547ae100057908 */ /* 0x000e220000001800 */
[----:B------:R-:W-:Y:S02]  /*17620*/  HFMA2 R21, -RZ, RZ, 1.83203125, 56352 ;  /* 0x3f547ae1ff157431 */ /* 0x000fe400000001ff */
[----:B------:R-:W-:Y:S01]  /*17630*/  IMAD.MOV.U32 R20, RZ, RZ, 0x47ae147b ;  /* 0x47ae147bff147424 */ /* 0x000fe200078e00ff */
[----:B------:R-:W-:Y:S01]  /*17640*/  FSETP.GEU.AND P1, PT, |R65|, 6.5827683646048100446e-37, PT ;  /* 0x036000004100780b */ /* 0x000fe20003f2e200 */
[----:B------:R-:W-:Y:S01]  /*17650*/  IMAD.MOV.U32 R4, RZ, RZ, 0x1 ;  /* 0x00000001ff047424 */ /* 0x000fe200078e00ff */
[----:B------:R-:W-:Y:S01]  /*17660*/  DADD R28, R28, R6 ;  /* 0x000000001c1c7229 */ /* 0x000fe20000000006 */
[----:B------:R-:W-:Y:S07]  /*17670*/  BSSY.RECONVERGENT B1, `(.L_x_359) ;  /* 0x0000015000017945 */ /* 0x000fee0003800200 */
[----:B------:R-:W-:-:S02]  /*17680*/  DFMA R28, R28, R18, R30 ;  /* 0x000000121c1c722b */ /* 0x000fc4000000001e */
        /* <DEDUP_REMOVED lines=19> */
.L_x_360:
[----:B------:R-:W-:Y:S05]  /*177c0*/  BSYNC.RECONVERGENT B1 ;  /* 0x0000000000017941 */ /* 0x000fea0003800200 */
.L_x_359:
        /* <DEDUP_REMOVED lines=25> */
.L_x_362:
[----:B------:R-:W-:Y:S05]  /*17960*/  BSYNC.RECONVERGENT B1 ;  /* 0x0000000000017941 */ /* 0x000fea0003800200 */
.L_x_361:
[----:B------:R-:W0:Y:S01]  /*17970*/  MUFU.RCP64H R7, 0.66666650772094726562 ;  /* 0x3fe5555500077908 */ /* 0x000e220000001800 */
[----:B------:R-:W-:Y:S02]  /*17980*/  HFMA2 R21, -RZ, RZ, 1.9736328125, 85.3125 ;  /* 0x3fe55555ff157431 */ /* 0x000fe400000001ff */
[----:B------:R-:W-:Y:S01]  /*17990*/  IMAD.MOV.U32 R20, RZ, RZ, 0x55555556 ;  /* 0x55555556ff147424 */ /* 0x000fe200078e00ff */
[----:B------:R-:W-:Y:S01]  /*179a0*/  UMOV UR4, 0xaaaaaaab ;  /* 0xaaaaaaab00047882 */ /* 0x000fe20000000000 */
[----:B------:R-:W-:Y:S01]  /*179b0*/  IMAD.MOV.U32 R6, RZ, RZ, 0x1 ;  /* 0x00000001ff067424 */ /* 0x000fe200078e00ff */
[----:B------:R-:W-:Y:S01]  /*179c0*/  UMOV UR5, 0x3ffaaaaa ;  /* 0x3ffaaaaa00057882 */ /* 0x000fe20000000000 */
[----:B------:R-:W-:Y:S01]  /*179d0*/  DFMA R60, R60, 0.5, R36 ;  /* 0x3fe000003c3c782b */ /* 0x000fe20000000024 */
[----:B------:R-:W-:Y:S07]  /*179e0*/  BSSY.RECONVERGENT B1, `(.L_x_363) ;  /* 0x0000018000017945 */ /* 0x000fee0003800200 */
[----:B------:R-:W-:-:S02]  /*179f0*/  DFMA R60, R66, -R60, RZ ;  /* 0x8000003c423c722b */ /* 0x000fc400000000ff */
[----:B0-----:R-:W-:-:S08]  /*17a00*/  DFMA R30, R6, -R20, 1 ;  /* 0x3ff00000061e742b */ /* 0x001fd00000000814 */
[----:B------:R-:W-:-:S08]  /*17a10*/  DFMA R30, R30, R30, R30 ;  /* 0x0000001e1e1e722b */ /* 0x000fd0000000001e */
[----:B------:R-:W-:Y:S02]  /*17a20*/  DFMA R6, R6, R30, R6 ;  /* 0x0000001e0606722b */ /* 0x000fe40000000006 */
[----:B------:R-:W-:Y:S02]  /*17a30*/  DMUL R30, R40, UR4 ;  /* 0x00000004281e7c28 */ /* 0x000fe40008000000 */
[----:B------:R-:W-:-:S04]  /*17a40*/  DFMA R40, R38, R28, R60 ;  /* 0x0000001c2628722b */ /* 0x000fc8000000003c */
[----:B------:R-:W-:Y:S02]  /*17a50*/  DFMA R32, R6, -R20, 1 ;  /* 0x3ff000000620742b */ /* 0x000fe40000000814 */
[----:B------:R-:W-:Y:S02]  /*17a60*/  DMUL R30, R38, R30 ;  /* 0x0000001e261e7228 */ /* 0x000fe40000000000 */
[----:B------:R-:W-:-:S04]  /*17a70*/  DADD R40, -R40, R4 ;  /* 0x0000000028287229 */ /* 0x000fc80000000104 */
[----:B------:R-:W-:-:S04]  /*17a80*/  DFMA R34, R6, R32, R6 ;  /* 0x000000200622722b */ /* 0x000fc80000000006 */
[----:B------:R-:W-:-:S04]  /*17a90*/  FSETP.GEU.AND P1, PT, |R31|, 6.5827683646048100446e-37, PT ;  /* 0x036000001f00780b */ /* 0x000fc80003f2e200 */
        /* <DEDUP_REMOVED lines=12> */
.L_x_364:
[----:B------:R-:W-:Y:S05]  /*17b60*/  BSYNC.RECONVERGENT B1 ;  /* 0x0000000000017941 */ /* 0x000fea0003800200 */
.L_x_363:
[----:B------:R-:W-:Y:S01]  /*17b70*/  DMUL R50, R38, R14 ;  /* 0x0000000e26327228 */ /* 0x000fe20000000000 */
[----:B------:R-:W0:Y:S01]  /*17b80*/  LDC.64 R4, c[0x0][0x3c8] ;  /* 0x0000f200ff047b82 */ /* 0x000e220000000a00 */
[----:B------:R-:W-:Y:S01]  /*17b90*/  DMUL R10, R10, R12 ;  /* 0x0000000c0a0a7228 */ /* 0x000fe20000000000 */
[----:B------:R-:W-:Y:S01]  /*17ba0*/  UMOV UR4, 0x55555556 ;  /* 0x5555555600047882 */ /* 0x000fe20000000000 */
[----:B------:R-:W-:Y:S01]  /*17bb0*/  DMUL R38, R14, 0.5 ;  /* 0x3fe000000e267828 */ /* 0x000fe20000000000 */
[----:B------:R-:W-:Y:S01]  /*17bc0*/  UMOV UR5, 0x3fe55555 ;  /* 0x3fe5555500057882 */ /* 0x000fe20000000000 */
[----:B------:R-:W-:Y:S02]  /*17bd0*/  BSSY.RECONVERGENT B6, `(.L_x_365) ;  /* 0x0000050000067945 */ /* 0x000fe40003800200 */
[----:B------:R-:W-:-:S04]  /*17be0*/  DFMA R32, R50, 0.5, R32 ;  /* 0x3fe000003220782b */ /* 0x000fc80000000020 */
[----:B------:R-:W-:-:S04]  /*17bf0*/  DFMA R10, R10, -0.5, R38 ;  /* 0xbfe000000a0a782b */ /* 0x000fc80000000026 */
[----:B------:R-:W-:-:S08]  /*17c00*/  DADD R32, R32, R26 ;  /* 0x0000000020207229 */ /* 0x000fd0000000001a */
[----:B------:R-:W-:Y:S01]  /*17c10*/  DADD R32, R32, -R48 ;  /* 0x0000000020207229 */ /* 0x000fe20000000830 */
[----:B0-----:R-:W-:-:S07]  /*17c20*/  IMAD.WIDE R88, R88, 0x8, R4 ;  /* 0x0000000858587825 */ /* 0x001fce00078e0204 */
[----:B------:R-:W-:-:S08]  /*17c30*/  DFMA R32, R32, R18, R40 ;  /* 0x000000122020722b */ /* 0x000fd00000000028 */
[----:B------:R-:W-:-:S08]  /*17c40*/  DFMA R32, -R8, R32, R36 ;  /* 0x000000200820722b */ /* 0x000fd00000000124 */
[----:B------:R-:W-:-:S08]  /*17c50*/  DADD R10, R32, R10 ;  /* 0x00000000200a7229 */ /* 0x000fd0000000000a */
[----:B------:R-:W-:-:S08]  /*17c60*/  DADD R10, R44, R10 ;  /* 0x000000002c0a7229 */ /* 0x000fd0000000000a */
[----:B------:R-:W-:-:S07]  /*17c70*/  DMUL R14, R10, UR4 ;  /* 0x000000040a0e7c28 */ /* 0x000fce0008000000 */
[----:B------:R0:W-:Y:S01]  /*17c80*/  STG.E.64 desc[UR36][R88.64], R14 ;  /* 0x0000000e58007986 */ /* 0x0001e2000c101b24 */
[----:B------:R-:W-:-:S14]  /*17c90*/  DSETP.GEU.AND P0, PT, R14, RZ, PT ;  /* 0x000000ff0e00722a */ /* 0x000fdc0003f0e000 */
[----:B0-----:R-:W-:Y:S05]  /*17ca0*/  @P0 BRA `(.L_x_366) ;  /* 0x0000000400080947 */ /* 0x001fea0003800000 */
[----:B------:R-:W2:Y:S01]  /*17cb0*/  LDG.E.64 R52, desc[UR36][R52.64] ;  /* 0x0000002434347981 */ /* 0x000ea2000c1e1b00 */
[----:B------:R-:W-:Y:S01]  /*17cc0*/  MOV R12, R24 ;  /* 0x00000018000c7202 */ /* 0x000fe20000000f00 */
[----:B------:R-:W-:Y:S01]  /*17cd0*/  IMAD.MOV.U32 R13, RZ, RZ, R25 ;  /* 0x000000ffff0d7224 */ /* 0x000fe200078e0019 */
[----:B------:R-:W-:Y:S01]  /*17ce0*/  MOV R0, 0x0 ;  /* 0x0000000000007802 */ /* 0x000fe20000000f00 */
[----:B------:R-:W0:Y:S01]  /*17cf0*/  LDCU.64 UR4, c[0x4][0x38] ;  /* 0x01000700ff0477ac */ /* 0x000e220008000a00 */
[----:B------:R-:W-:Y:S02]  /*17d00*/  IMAD.MOV.U32 R6, RZ, RZ, R2 ;  /* 0x000000ffff067224 */ /* 0x000fe400078e0002 */
[----:B------:R1:W-:Y:S01]  /*17d10*/  STL.128 [R1], R12 ;  /* 0x0000000c01007387 */ /* 0x0003e20000100c00 */
[----:B------:R1:W3:Y:S01]  /*17d20*/  LDC.64 R8, c[0x4][R0] ;  /* 0x0100000000087b82 */ /* 0x0002e20000000a00 */
[----:B------:R-:W-:Y:S02]  /*17d30*/  IMAD.MOV.U32 R7, RZ, RZ, R16 ;  /* 0x000000ffff077224 */ /* 0x000fe400078e0010 */
[----:B0-----:R-:W-:Y:S01]  /*17d40*/  IMAD.U32 R4, RZ, RZ, UR4 ;  /* 0x00000004ff047e24 */ /* 0x001fe2000f8e00ff */
[----:B------:R-:W-:Y:S01]  /*17d50*/  MOV R5, UR5 ;  /* 0x0000000500057c02 */ /* 0x000fe20008000f00 */
[----:B--23--:R1:W-:Y:S06]  /*17d60*/  STL.64 [R1+0x10], R52 ;  /* 0x0000103401007387 */ /* 0x00c3ec0000100a00 */
[----:B------:R-:W-:-:S07]  /*17d70*/  LEPC R20, `(.L_x_367) ;  /* 0x000000001014794e */ /* 0x000fce0000000000 */
[----:B-1----:R-:W-:Y:S05]  /*17d80*/  CALL.ABS.NOINC R8 ;  /* 0x0000000008007343 */ /* 0x002fea0003c00000 */
.L_x_367:
[----:B------:R-:W2:Y:S04]  /*17d90*/  LDG.E.64 R22, desc[UR36][R22.64] ;  /* 0x0000002416167981 */ /* 0x000ea8000c1e1b00 */
[----:B------:R-:W2:Y:S01]  /*17da0*/  LDG.E.64 R4, desc[UR36][R42.64] ;  /* 0x000000242a047981 */ /* 0x000ea2000c1e1b00 */
[----:B------:R-:W0:Y:S01]  /*17db0*/  MUFU.RCP64H R7, -0.66666650772094726562 ;  /* 0xbfe5555500077908 */ /* 0x000e220000001800 */
[----:B------:R-:W-:Y:S01]  /*17dc0*/  MOV R10, 0x55555556 ;  /* 0x55555556000a7802 */ /* 0x000fe20000000f00 */
[----:B------:R-:W-:Y:S01]  /*17dd0*/  IMAD.MOV.U32 R11, RZ, RZ, 0x3fe55555 ;  /* 0x3fe55555ff0b7424 */ /* 0x000fe200078e00ff */
[----:B------:R-:W-:Y:S01]  /*17de0*/  FSETP.GEU.AND P1, PT, |R31|, 6.5827683646048100446e-37, PT ;  /* 0x036000001f00780b */ /* 0x000fe20003f2e200 */
[----:B------:R-:W-:Y:S01]  /*17df0*/  IMAD.MOV.U32 R6, RZ, RZ, 0x1 ;  /* 0x00000001ff067424 */ /* 0x000fe200078e00ff */
[----:B------:R-:W-:Y:S05]  /*17e00*/  BSSY.RECONVERGENT B1, `(.L_x_368) ;  /* 0x0000017000017945 */ /* 0x000fea0003800200 */
[----:B0-----:R-:W-:-:S08]  /*17e10*/  DFMA R8, R6, R10, 1 ;  /* 0x3ff000000608742b */ /* 0x001fd0000000000a */
[----:B------:R-:W-:-:S08]  /*17e20*/  DFMA R8, R8, R8, R8 ;  /* 0x000000080808722b */ /* 0x000fd00000000008 */
[----:B------:R-:W-:-:S08]  /*17e30*/  DFMA R8, R6, R8, R6 ;  /* 0x000000080608722b */ /* 0x000fd00000000006 */
[----:B------:R-:W-:-:S08]  /*17e40*/  DFMA R6, R8, R10, 1 ;  /* 0x3ff000000806742b */ /* 0x000fd0000000000a */
[----:B------:R-:W-:-:S08]  /*17e50*/  DFMA R6, R8, R6, R8 ;  /* 0x000000060806722b */ /* 0x000fd00000000008 */
[----:B------:R-:W-:-:S08]  /*17e60*/  DMUL R32, R30, R6 ;  /* 0x000000061e207228 */ /* 0x000fd00000000000 */
[----:B------:R-:W-:-:S08]  /*17e70*/  DFMA R8, R32, R10, R30 ;  /* 0x0000000a2008722b */ /* 0x000fd0000000001e */
[----:B------:R-:W-:-:S10]  /*17e80*/  DFMA R32, R6, R8, R32 ;  /* 0x000000080620722b */ /* 0x000fd40000000020 */
[----:B------:R-:W-:-:S05]  /*17e90*/  FFMA R0, RZ, -1.7916666269302368164, R33 ;  /* 0xbfe55555ff007823 */ /* 0x000fca0000000021 */
[----:B------:R-:W-:Y:S01]  /*17ea0*/  FSETP.GT.AND P0, PT, |R0|, 1.469367938527859385e-39, PT ;  /* 0x001000000000780b */ /* 0x000fe20003f04200 */
[----:B--2---:R-:W-:-:S08]  /*17eb0*/  DMUL R4, R4, R22 ;  /* 0x0000001604047228 */ /* 0x004fd00000000000 */
[----:B------:R-:W-:-:S08]  /*17ec0*/  DMUL R4, R22, R4 ;  /* 0x0000000416047228 */ /* 0x000fd00000000000 */
[----:B------:R-:W-:-:S08]  /*17ed0*/  DFMA R38, R4, -0.5, R38 ;  /* 0xbfe000000426782b */ /* 0x000fd00000000026 */
[----:B------:R-:W-:-:S08]  /*17ee0*/  DADD R46, R38, R36 ;  /* 0x00000000262e7229 */ /* 0x000fd00000000024 */
[----:B------:R-:W-:Y:S01]  /*17ef0*/  DADD R46, R44, R46 ;  /* 0x000000002c2e7229 */ /* 0x000fe2000000002e */
[----:B------:R-:W-:Y:S10]  /*17f00*/  @P0 BRA P1, `(.L_x_369) ;  /* 0x0000000000180947 */ /* 0x000ff40000800000 */
[----:B------:R-:W-:Y:S01]  /*17f10*/  MOV R32, R30 ;  /* 0x0000001e00207202 */ /* 0x000fe20000000f00 */
[----:B------:R-:W-:Y:S01]  /*17f20*/  IMAD.MOV.U32 R17, RZ, RZ, R31 ;  /* 0x000000ffff117224 */ /* 0x000fe200078e001f */
[----:B------:R-:W-:Y:S01]  /*17f30*/  MOV R3, 0xbfe55555 ;  /* 0xbfe5555500037802 */ /* 0x000fe20000000f00 */
[----:B------:R-:W-:Y:S01]  /*17f40*/  IMAD.MOV.U32 R34, RZ, RZ, 0x55555556 ;  /* 0x55555556ff227424 */ /* 0x000fe200078e00ff */
[----:B------:R-:W-:-:S07]  /*17f50*/  MOV R0, 0x17f70 ;  /* 0x00017f7000007802 */ /* 0x000fce0000000f00 */
[----:B------:R-:W-:Y:S05]  /*17f60*/  CALL.REL.NOINC `($__internal_1_$__cuda_sm20_div_rn_f64_full) ;  /* 0x0000000400607944 */ /* 0x000fea0003c00000 */
.L_x_369:
[----:B------:R-:W-:Y:S05]  /*17f70*/  BSYNC.RECONVERGENT B1 ;  /* 0x0000000000017941 */ /* 0x000fea0003800200 */
.L_x_368:
[----:B------:R-:W-:Y:S01]  /*17f80*/  DFMA R32, R50, -0.5, R32 ;  /* 0xbfe000003220782b */ /* 0x000fe20000000020 */
[----:B------:R-:W-:Y:S01]  /*17f90*/  MOV R0, 0x0 ;  /* 0x0000000000007802 */ /* 0x000fe20000000f00 */
[----:B------:R0:W-:Y:S01]  /*17fa0*/  STL.128 [R1], R36 ;  /* 0x0000002401007387 */ /* 0x0001e20000100c00 */
[----:B------:R-:W1:Y:S01]  /*17fb0*/  LDCU.64 UR4, c[0x4][0x40] ;  /* 0x01000800ff0477ac */ /* 0x000e620008000a00 */
[----:B------:R-:W-:Y:S01]  /*17fc0*/  MOV R6, R2 ;  /* 0x0000000200067202 */ /* 0x000fe20000000f00 */
[----:B------:R0:W2:Y:S01]  /*17fd0*/  LDC.64 R8, c[0x4][R0] ;  /* 0x0100000000087b82 */ /* 0x0000a20000000a00 */
[----:B------:R0:W-:Y:S01]  /*17fe0*/  STL.128 [R1+0x10], R44 ;  /* 0x0000102c01007387 */ /* 0x0001e20000100c00 */
[----:B------:R-:W-:Y:S01]  /*17ff0*/  IMAD.MOV.U32 R7, RZ, RZ, R16 ;  /* 0x000000ffff077224 */ /* 0x000fe200078e0010 */
[----:B------:R-:W-:-:S08]  /*18000*/  DADD R32, R32, -R26 ;  /* 0x0000000020207229 */ /* 0x000fd0000000081a */
[----:B------:R-:W-:Y:S01]  /*18010*/  DADD R32, R32, R48 ;  /* 0x0000000020207229 */ /* 0x000fe20000000030 */
[----:B-1----:R-:W-:Y:S02]  /*18020*/  IMAD.U32 R4, RZ, RZ, UR4 ;  /* 0x00000004ff047e24 */ /* 0x002fe4000f8e00ff */
[----:B------:R-:W-:-:S05]  /*18030*/  IMAD.U32 R5, RZ, RZ, UR5 ;  /* 0x00000005ff057e24 */ /* 0x000fca000f8e00ff */
[----:B------:R-:W-:-:S08]  /*18040*/  DADD R32, R32, -R26 ;  /* 0x0000000020207229 */ /* 0x000fd0000000081a */
[----:B------:R-:W-:-:S08]  /*18050*/  DADD R30, R32, R48 ;  /* 0x00000000201e7229 */ /* 0x000fd00000000030 */
[----:B------:R-:W-:-:S07]  /*18060*/  DFMA R30, R30, -R18, R40 ;  /* 0x800000121e1e722b */ /* 0x000fce0000000028 */
[----:B------:R0:W-:Y:S04]  /*18070*/  STL.128 [R1+0x20], R28 ;  /* 0x0000201c01007387 */ /* 0x0001e80000100c00 */
[----:B------:R-:W-:-:S07]  /*18080*/  LEPC R20, `(.L_x_370) ;  /* 0x000000001014794e */ /* 0x000fce0000000000 */
[----:B0-2---:R-:W-:Y:S05]  /*18090*/  CALL.ABS.NOINC R8 ;  /* 0x0000000008007343 */ /* 0x005fea0003c00000 */
.L_x_370:
[----:B------:R-:W-:Y:S02]  /*180a0*/  HFMA2 R5, -RZ, RZ, 1.671875, -6.96484375 ;  /* 0x3eb0c6f7ff057431 */ /* 0x000fe400000001ff */
[----:B------:R-:W-:-:S05]  /*180b0*/  IMAD.MOV.U32 R4, RZ, RZ, -0x5f4a1273 ;  /* 0xa0b5ed8dff047424 */ /* 0x000fca00078e00ff */
[----:B------:R0:W-:Y:S02]  /*180c0*/  STG.E.64 desc[UR36][R88.64], R4 ;  /* 0x0000000458007986 */ /* 0x0001e4000c101b24 */
.L_x_366:
[----:B------:R-:W-:Y:S05]  /*180d0*/  BSYNC.RECONVERGENT B6 ;  /* 0x0000000000067941 */ /* 0x000fea0003800200 */
.L_x_365:
[----:B------:R-:W2:Y:S01]  /*180e0*/  LDG.E.64 R26, desc[UR36][R42.64] ;  /* 0x000000242a1a7981 */ /* 0x000ea2000c1e1b00 */
[----:B------:R-:W-:Y:S01]  /*180f0*/  BSSY.RECONVERGENT B6, `(.L_x_371) ;  /* 0x000000f000067945 */ /* 0x000fe20003800200 */
[----:B--2---:R-:W-:-:S14]  /*18100*/  DSETP.GEU.AND P0, PT, R26, RZ, PT ;  /* 0x000000ff1a00722a */ /* 0x004fdc0003f0e000 */
[----:B------:R-:W-:Y:S05]  /*18110*/  @P0 BRA `(.L_x_372) ;  /* 0x0000000000300947 */ /* 0x000fea0003800000 */
[----:B------:R-:W-:Y:S01]  /*18120*/  MOV R0, 0x0 ;  /* 0x0000000000007802 */ /* 0x000fe20000000f00 */
[----:B------:R1:W-:Y:S01]  /*18130*/  STL.128 [R1], R24 ;  /* 0x0000001801007387 */ /* 0x0003e20000100c00 */
[----:B------:R-:W0:Y:S01]  /*18140*/  LDCU.64 UR4, c[0x4][0x48] ;  /* 0x01000900ff0477ac */ /* 0x000e220008000a00 */
[----:B------:R-:W-:Y:S01]  /*18150*/  MOV R6, R2 ;  /* 0x0000000200067202 */ /* 0x000fe20000000f00 */
[----:B------:R1:W2:Y:S01]  /*18160*/  LDC.64 R8, c[0x4][R0] ;  /* 0x0100000000087b82 */ /* 0x0002a20000000a00 */
[----:B------:R-:W-:Y:S02]  /*18170*/  IMAD.MOV.U32 R7, RZ, RZ, R16 ;  /* 0x000000ffff077224 */ /* 0x000fe400078e0010 */
[----:B0-----:R-:W-:Y:S02]  /*18180*/  IMAD.U32 R4, RZ, RZ, UR4 ;  /* 0x00000004ff047e24 */ /* 0x001fe4000f8e00ff */
[----:B-1----:R-:W-:-:S07]  /*18190*/  IMAD.U32 R5, RZ, RZ, UR5 ;  /* 0x00000005ff057e24 */ /* 0x002fce000f8e00ff */
[----:B------:R-:W-:-:S07]  /*181a0*/  LEPC R20, `(.L_x_373) ;  /* 0x000000001014794e */ /* 0x000fce0000000000 */
[----:B--2---:R-:W-:Y:S05]  /*181b0*/  CALL.ABS.NOINC R8 ;  /* 0x0000000008007343 */ /* 0x004fea0003c00000 */
.L_x_373:
[----:B------:R-:W2:Y:S04]  /*181c0*/  LDG.E.64 R58, desc[UR36][R58.64] ;  /* 0x000000243a3a7981 */ /* 0x000ea8000c1e1b00 */
[----:B--2---:R1:W-:Y:S02]  /*181d0*/  STG.E.64 desc[UR36][R42.64], R58 ;  /* 0x0000003a2a007986 */ /* 0x0043e4000c101b24 */
.L_x_372:
[----:B------:R-:W-:Y:S05]  /*181e0*/  BSYNC.RECONVERGENT B6 ;  /* 0x0000000000067941 */ /* 0x000fea0003800200 */
.L_x_371:
[----:B------:R-:W0:Y:S02]  /*181f0*/  LDC.64 R2, c[0x0][0x3e0] ;  /* 0x0000f800ff027b82 */ /* 0x000e240000000a00 */
[----:B0-----:R-:W2:Y:S02]  /*18200*/  LDG.E.64 R4, desc[UR36][R2.64] ;  /* 0x0000002402047981 */ /* 0x001ea4000c1e1b00 */
[----:B--2---:R-:W-:-:S14]  /*18210*/  DSETP.GEU.AND P0, PT, R54, R4, PT ;  /* 0x000000043600722a */ /* 0x004fdc0003f0e000 */
[----:B------:R-:W-:Y:S05]  /*18220*/  @P0 EXIT ;  /* 0x000000000000094d */ /* 0x000fea0003800000 */
[----:B------:R-:W-:Y:S01]  /*18230*/  STG.E.64 desc[UR36][R2.64], R54 ;  /* 0x0000003602007986 */ /* 0x000fe2000c101b24 */
[----:B------:R-:W-:Y:S05]  /*18240*/  EXIT ;  /* 0x000000000000794d */ /* 0x000fea0003800000 */
        .weak           $__internal_0_$__cuda_sm20_dblrcp_rn_slowpath_v3
        .type           $__internal_0_$__cuda_sm20_dblrcp_rn_slowpath_v3,@function
        .size           $__internal_0_$__cuda_sm20_dblrcp_rn_slowpath_v3,($__internal_1_$__cuda_sm20_div_rn_f64_full - $__internal_0_$__cuda_sm20_dblrcp_rn_slowpath_v3)
$__internal_0_$__cuda_sm20_dblrcp_rn_slowpath_v3:
[----:B------:R-:W-:Y:S01]  /*18250*/  IMAD.MOV.U32 R8, RZ, RZ, R24 ;  /* 0x000000ffff087224 */ /* 0x000fe200078e0018 */
[----:B------:R-:W-:Y:S01]  /*18260*/  MOV R9, R25 ;  /* 0x0000001900097202 */ /* 0x000fe20000000f00 */
[----:B------:R-:W-:Y:S05]  /*18270*/  BSSY.RECONVERGENT B1, `(.L_x_374) ;  /* 0x0000024000017945 */ /* 0x000fea0003800200 */
[----:B------:R-:W-:-:S14]  /*18280*/  DSETP.GTU.AND P0, PT, |R8|, +INF , PT ;  /* 0x7ff000000800742a */ /* 0x000fdc0003f0c200 */
[----:B------:R-:W-:Y:S05]  /*18290*/  @P0 BRA `(.L_x_375) ;  /* 0x00000000007c0947 */ /* 0x000fea0003800000 */
[----:B------:R-:W-:-:S05]  /*182a0*/  LOP3.LUT R3, R25, 0x7fffffff, RZ, 0xc0, !PT ;  /* 0x7fffffff19037812 */ /* 0x000fca00078ec0ff */
[----:B------:R-:W-:-:S05]  /*182b0*/  VIADD R10, R3, 0xffffffff ;  /* 0xffffffff030a7836 */ /* 0x000fca0000000000 */
[----:B------:R-:W-:-:S13]  /*182c0*/  ISETP.GE.U32.AND P0, PT, R10, 0x7fefffff, PT ;  /* 0x7fefffff0a00780c */ /* 0x000fda0003f06070 */
[----:B------:R-:W-:Y:S01]  /*182d0*/  @P0 LOP3.LUT R11, R9, 0x7ff00000, RZ, 0x3c, !PT ;  /* 0x7ff00000090b0812 */ /* 0x000fe200078e3cff */
[----:B------:R-:W-:Y:S01]  /*182e0*/  @P0 IMAD.MOV.U32 R10, RZ, RZ, RZ ;  /* 0x000000ffff0a0224 */ /* 0x000fe200078e00ff */
[----:B------:R-:W-:Y:S06]  /*182f0*/  @P0 BRA `(.L_x_376) ;  /* 0x00000000006c0947 */ /* 0x000fec0003800000 */
[----:B------:R-:W-:-:S13]  /*18300*/  ISETP.GE.U32.AND P0, PT, R3, 0x1000001, PT ;  /* 0x010000010300780c */ /* 0x000fda0003f06070 */
[----:B------:R-:W-:Y:S05]  /*18310*/  @!P0 BRA `(.L_x_377) ;  /* 0x0000000000348947 */ /* 0x000fea0003800000 */
[----:B------:R-:W-:Y:S01]  /*18320*/  IADD3 R11, PT, PT, R9, -0x3fe00000, RZ ;  /* 0xc0200000090b7810 */ /* 0x000fe20007ffe0ff */
[----:B------:R-:W-:-:S03]  /*18330*/  IMAD.MOV.U32 R10, RZ, RZ, R8 ;  /* 0x000000ffff0a7224 */ /* 0x000fc600078e0008 */
[----:B------:R-:W0:Y:S03]  /*18340*/  MUFU.RCP64H R13, R11 ;  /* 0x0000000b000d7308 */ /* 0x000e260000001800 */
[----:B0-----:R-:W-:-:S08]  /*18350*/  DFMA R14, -R10, R12, 1 ;  /* 0x3ff000000a0e742b */ /* 0x001fd0000000010c */
[----:B------:R-:W-:-:S08]  /*18360*/  DFMA R14, R14, R14, R14 ;  /* 0x0000000e0e0e722b */ /* 0x000fd0000000000e */
[----:B------:R-:W-:-:S08]  /*18370*/  DFMA R14, R12, R14, R12 ;  /* 0x0000000e0c0e722b */ /* 0x000fd0000000000c */
[----:B------:R-:W-:-:S08]  /*18380*/  DFMA R12, -R10, R14, 1 ;  /* 0x3ff000000a0c742b */ /* 0x000fd0000000010e */
[----:B------:R-:W-:-:S08]  /*18390*/  DFMA R12, R14, R12, R14 ;  /* 0x0000000c0e0c722b */ /* 0x000fd0000000000e */
[----:B------:R-:W-:-:S08]  /*183a0*/  DMUL R12, R12, 2.2250738585072013831e-308 ;  /* 0x001000000c0c7828 */ /* 0x000fd00000000000 */
[----:B------:R-:W-:-:S08]  /*183b0*/  DFMA R8, -R8, R12, 1 ;  /* 0x3ff000000808742b */ /* 0x000fd0000000010c */
[----:B------:R-:W-:-:S08]  /*183c0*/  DFMA R8, R8, R8, R8 ;  /* 0x000000080808722b */ /* 0x000fd00000000008 */
[----:B------:R-:W-:Y:S01]  /*183d0*/  DFMA R10, R12, R8, R12 ;  /* 0x000000080c0a722b */ /* 0x000fe2000000000c */
[----:B------:R-:W-:Y:S10]  /*183e0*/  BRA `(.L_x_376) ;  /* 0x0000000000307947 */ /* 0x000ff40003800000 */
.L_x_377:
[----:B------:R-:W-:Y:S01]  /*183f0*/  DMUL R8, R8, 8.11296384146066816958e+31 ;  /* 0x4690000008087828 */ /* 0x000fe20000000000 */
[----:B------:R-:W-:-:S05]  /*18400*/  IMAD.MOV.U32 R10, RZ, RZ, R12 ;  /* 0x000000ffff0a7224 */ /* 0x000fca00078e000c */
[----:B------:R-:W0:Y:S02]  /*18410*/  MUFU.RCP64H R11, R9 ;  /* 0x00000009000b7308 */ /* 0x000e240000001800 */
[----:B0-----:R-:W-:-:S08]  /*18420*/  DFMA R12, -R8, R10, 1 ;  /* 0x3ff00000080c742b */ /* 0x001fd0000000010a */
[----:B------:R-:W-:-:S08]  /*18430*/  DFMA R12, R12, R12, R12 ;  /* 0x0000000c0c0c722b */ /* 0x000fd0000000000c */
[----:B------:R-:W-:-:S08]  /*18440*/  DFMA R12, R10, R12, R10 ;  /* 0x0000000c0a0c722b */ /* 0x000fd0000000000a */
[----:B------:R-:W-:-:S08]  /*18450*/  DFMA R10, -R8, R12, 1 ;  /* 0x3ff00000080a742b */ /* 0x000fd0000000010c */
[----:B------:R-:W-:-:S08]  /*18460*/  DFMA R10, R12, R10, R12 ;  /* 0x0000000a0c0a722b */ /* 0x000fd0000000000c */
[----:B------:R-:W-:Y:S01]  /*18470*/  DMUL R10, R10, 8.11296384146066816958e+31 ;  /* 0x469000000a0a7828 */ /* 0x000fe20000000000 */
[----:B------:R-:W-:Y:S10]  /*18480*/  BRA `(.L_x_376) ;  /* 0x0000000000087947 */ /* 0x000ff40003800000 */
.L_x_375:
[----:B------:R-:W-:Y:S02]  /*18490*/  LOP3.LUT R11, R9, 0x80000, RZ, 0xfc, !PT ;  /* 0x00080000090b7812 */ /* 0x000fe400078efcff */
[----:B------:R-:W-:-:S07]  /*184a0*/  MOV R10, R8 ;  /* 0x00000008000a7202 */ /* 0x000fce0000000f00 */
.L_x_376:
[----:B------:R-:W-:Y:S05]  /*184b0*/  BSYNC.RECONVERGENT B1 ;  /* 0x0000000000017941 */ /* 0x000fea0003800200 */
.L_x_374:
[----:B------:R-:W-:Y:S02]  /*184c0*/  IMAD.MOV.U32 R8, RZ, RZ, R0 ;  /* 0x000000ffff087224 */ /* 0x000fe400078e0000 */
[----:B------:R-:W-:-:S04]  /*184d0*/  IMAD.MOV.U32 R9, RZ, RZ, 0x0 ;  /* 0x00000000ff097424 */ /* 0x000fc800078e00ff */
[----:B------:R-:W-:Y:S05]  /*184e0*/  RET.REL.NODEC R8 `(_Z20calcul_component_mgdPdS_S_S_S_S_S_S_S_S_S_S_S_S_Pi) ;  /* 0xfffffe7808c47950 */ /* 0x000fea0003c3ffff */
        .weak           $__internal_1_$__cuda_sm20_div_rn_f64_full
        .type           $__internal_1_$__cuda_sm20_div_rn_f64_full,@function
        .size           $__internal_1_$__cuda_sm20_div_rn_f64_full,($__internal_2_$__cuda_sm20_dsqrt_rn_f64_mediumpath_v1 - $__internal_1_$__cuda_sm20_div_rn_f64_full)
$__internal_1_$__cuda_sm20_div_rn_f64_full:
[C---:B------:R-:W-:Y:S01]  /*184f0*/  FSETP.GEU.AND P1, PT, |R3|.reuse, 1.469367938527859385e-39, PT ;  /* 0x001000000300780b */ /* 0x040fe20003f2e200 */
[----:B------:R-:W-:Y:S01]  /*18500*/  IMAD.MOV.U32 R56, RZ, RZ, R34 ;  /* 0x000000ffff387224 */ /* 0x000fe200078e0022 */
[----:B------:R-:W-:Y:S01]  /*18510*/  MOV R35, R3 ;  /* 0x0000000300237202 */ /* 0x000fe20000000f00 */
[----:B------:R-:W-:Y:S01]  /*18520*/  IMAD.MOV.U32 R82, RZ, RZ, R32 ;  /* 0x000000ffff527224 */ /* 0x000fe200078e0020 */
[----:B------:R-:W-:Y:S01]  /*18530*/  LOP3.LUT R33, R3, 0x800fffff, RZ, 0xc0, !PT ;  /* 0x800fffff03217812 */ /* 0x000fe200078ec0ff */
[----:B------:R-:W-:Y:S01]  /*18540*/  IMAD.MOV.U32 R32, RZ, RZ, 0x1 ;  /* 0x00000001ff207424 */ /* 0x000fe200078e00ff */
[----:B------:R-:W-:Y:S01]  /*18550*/  MOV R83, R17 ;  /* 0x0000001100537202 */ /* 0x000fe20000000f00 */
[----:B------:R-:W-:Y:S01]  /*18560*/  IMAD.MOV.U32 R181, RZ, RZ, 0x1ca00000 ;  /* 0x1ca00000ffb57424 */ /* 0x000fe200078e00ff */
[----:B------:R-:W-:Y:S01]  /*18570*/  LOP3.LUT R57, R33, 0x3ff00000, RZ, 0xfc, !PT ;  /* 0x3ff0000021397812 */ /* 0x000fe200078efcff */
[----:B------:R-:W-:Y:S01]  /*18580*/  BSSY.RECONVERGENT B0, `(.L_x_378) ;  /* 0x0000056000007945 */ /* 0x000fe20003800200 */
[----:B------:R-:W-:-:S02]  /*18590*/  FSETP.GEU.AND P3, PT, |R83|, 1.469367938527859385e-39, PT ;  /* 0x001000005300780b */ /* 0x000fc40003f6e200 */
[----:B------:R-:W-:Y:S01]  /*185a0*/  LOP3.LUT R17, R83, 0x7ff00000, RZ, 0xc0, !PT ;  /* 0x7ff0000053117812 */ /* 0x000fe200078ec0ff */
[----:B------:R-:W-:Y:S01]  /*185b0*/  @!P1 DMUL R56, R34, 8.98846567431157953865e+307 ;  /* 0x7fe0000022389828 */ /* 0x000fe20000000000 */
[----:B------:R-:W-:-:S04]  /*185c0*/  LOP3.LUT R3, R3, 0x7ff00000, RZ, 0xc0, !PT ;  /* 0x7ff0000003037812 */ /* 0x000fc800078ec0ff */
[----:B------:R-:W-:Y:S01]  /*185d0*/  ISETP.GE.U32.AND P2, PT, R17, R3, PT ;  /* 0x000000031100720c */ /* 0x000fe20003f46070 */
[----:B------:R-:W0:Y:S04]  /*185e0*/  MUFU.RCP64H R33, R57 ;  /* 0x0000003900217308 */ /* 0x000e280000001800 */
[----:B------:R-:W-:Y:S02]  /*185f0*/  @!P3 LOP3.LUT R84, R35, 0x7ff00000, RZ, 0xc0, !PT ;  /* 0x7ff000002354b812 */ /* 0x000fe400078ec0ff */
[----:B------:R-:W-:Y:S02]  /*18600*/  @!P1 LOP3.LUT R3, R57, 0x7ff00000, RZ, 0xc0, !PT ;  /* 0x7ff0000039039812 */ /* 0x000fe400078ec0ff */
[----:B------:R-:W-:Y:S02]  /*18610*/  @!P3 ISETP.GE.U32.AND P4, PT, R17, R84, PT ;  /* 0x000000541100b20c */ /* 0x000fe40003f86070 */
[----:B------:R-:W-:-:S04]  /*18620*/  SEL R84, R181, 0x63400000, !P2 ;  /* 0x63400000b5547807 */ /* 0x000fc80005000000 */
[----:B------:R-:W-:Y:S02]  /*18630*/  LOP3.LUT R85, R84, 0x800fffff, R83, 0xf8, !PT ;  /* 0x800fffff54557812 */ /* 0x000fe400078ef853 */
[----:B------:R-:W-:Y:S01]  /*18640*/  MOV R84, R82 ;  /* 0x0000005200547202 */ /* 0x000fe20000000f00 */
[----:B0-----:R-:W-:-:S08]  /*18650*/  DFMA R62, R32, -R56, 1 ;  /* 0x3ff00000203e742b */ /* 0x001fd00000000838 */
[----:B------:R-:W-:-:S08]  /*18660*/  DFMA R62, R62, R62, R62 ;  /* 0x0000003e3e3e722b */ /* 0x000fd0000000003e */
[----:B------:R-:W-:Y:S01]  /*18670*/  DFMA R32, R32, R62, R32 ;  /* 0x0000003e2020722b */ /* 0x000fe20000000020 */
[----:B------:R-:W-:-:S04]  /*18680*/  @!P3 SEL R62, R181, 0x63400000, !P4 ;  /* 0x63400000b53eb807 */ /* 0x000fc80006000000 */
[----:B------:R-:W-:-:S03]  /*18690*/  @!P3 LOP3.LUT R62, R62, 0x80000000, R83, 0xf8, !PT ;  /* 0x800000003e3eb812 */ /* 0x000fc600078ef853 */
[----:B------:R-:W-:Y:S01]  /*186a0*/  DFMA R86, R32, -R56, 1 ;  /* 0x3ff000002056742b */ /* 0x000fe20000000838 */
[----:B------:R-:W-:Y:S01]  /*186b0*/  @!P3 LOP3.LUT R63, R62, 0x100000, RZ, 0xfc, !PT ;  /* 0x001000003e3fb812 */ /* 0x000fe200078efcff */
[----:B------:R-:W-:-:S06]  /*186c0*/  @!P3 IMAD.MOV.U32 R62, RZ, RZ, RZ ;  /* 0x000000ffff3eb224 */ /* 0x000fcc00078e00ff */
[----:B------:R-:W-:Y:S02]  /*186d0*/  DFMA R86, R32, R86, R32 ;  /* 0x000000562056722b */ /* 0x000fe40000000020 */
[----:B------:R-:W-:Y:S01]  /*186e0*/  @!P3 DFMA R84, R84, 2, -R62 ;  /* 0x400000005454b82b */ /* 0x000fe2000000083e */
[----:B------:R-:W-:Y:S02]  /*186f0*/  IMAD.MOV.U32 R32, RZ, RZ, R17 ;  /* 0x000000ffff207224 */ /* 0x000fe400078e0011 */
[----:B------:R-:W-:-:S05]  /*18700*/  VIADD R33, R3, 0xffffffff ;  /* 0xffffffff03217836 */ /* 0x000fca0000000000 */
[----:B------:R-:W-:Y:S02]  /*18710*/  DMUL R62, R86, R84 ;  /* 0x00000054563e7228 */ /* 0x000fe40000000000 */
[----:B------:R-:W-:-:S04]  /*18720*/  @!P3 LOP3.LUT R32, R85, 0x7ff00000, RZ, 0xc0, !PT ;  /* 0x7ff000005520b812 */ /* 0x000fc800078ec0ff */
[----:B------:R-:W-:Y:S02]  /*18730*/  IADD3 R180, PT, PT, R32, -0x1, RZ ;  /* 0xffffffff20b47810 */ /* 0x000fe40007ffe0ff */
[----:B------:R-:W-:Y:S02]  /*18740*/  DFMA R176, R62, -R56, R84 ;  /* 0x800000383eb0722b */ /* 0x000fe40000000054 */
[----:B------:R-:W-:-:S04]  /*18750*/  ISETP.GT.U32.AND P1, PT, R180, 0x7feffffe, PT ;  /* 0x7feffffeb400780c */ /* 0x000fc80003f24070 */
[----:B------:R-:W-:Y:S02]  /*18760*/  ISETP.GT.U32.OR P1, PT, R33, 0x7feffffe, P1 ;  /* 0x7feffffe2100780c */ /* 0x000fe40000f24470 */
[----:B------:R-:W-:-:S11]  /*18770*/  DFMA R86, R86, R176, R62 ;  /* 0x000000b05656722b */ /* 0x000fd6000000003e */
[----:B------:R-:W-:Y:S05]  /*18780*/  @P1 BRA `(.L_x_379) ;  /* 0x0000000000741947 */ /* 0x000fea0003800000 */
[----:B------:R-:W-:-:S04]  /*18790*/  LOP3.LUT R3, R35, 0x7ff00000, RZ, 0xc0, !PT ;  /* 0x7ff0000023037812 */ /* 0x000fc800078ec0ff */
[CC--:B------:R-:W-:Y:S02]  /*187a0*/  VIADDMNMX R32, R17.reuse, -R3.reuse, 0xb9600000, !PT ;  /* 0xb960000011207446 */ /* 0x0c0fe40007800903 */
[----:B------:R-:W-:Y:S02]  /*187b0*/  ISETP.GE.U32.AND P1, PT, R17, R3, PT ;  /* 0x000000031100720c */ /* 0x000fe40003f26070 */
[----:B------:R-:W-:Y:S01]  /*187c0*/  VIMNMX R17, PT, PT, R32, 0x46a00000, PT ;  /* 0x46a0000020117848 */ /* 0x000fe20003fe0100 */
[----:B------:R-:W-:Y:S01]  /*187d0*/  IMAD.MOV.U32 R32, RZ, RZ, RZ ;  /* 0x000000ffff207224 */ /* 0x000fe200078e00ff */
[----:B------:R-:W-:-:S05]  /*187e0*/  SEL R3, R181, 0x63400000, !P1 ;  /* 0x63400000b5037807 */ /* 0x000fca0004800000 */
[----:B------:R-:W-:-:S05]  /*187f0*/  IMAD.IADD R3, R17, 0x1, -R3 ;  /* 0x0000000111037824 */ /* 0x000fca00078e0a03 */
[----:B------:R-:W-:-:S06]  /*18800*/  IADD3 R33, PT, PT, R3, 0x7fe00000, RZ ;  /* 0x7fe0000003217810 */ /* 0x000fcc0007ffe0ff */
[----:B------:R-:W-:-:S10]  /*18810*/  DMUL R62, R86, R32 ;  /* 0x00000020563e7228 */ /* 0x000fd40000000000 */
[----:B------:R-:W-:-:S13]  /*18820*/  FSETP.GTU.AND P1, PT, |R63|, 1.469367938527859385e-39, PT ;  /* 0x001000003f00780b */ /* 0x000fda0003f2c200 */
[----:B------:R-:W-:Y:S05]  /*18830*/  @P1 BRA `(.L_x_380) ;  /* 0x0000000000a81947 */ /* 0x000fea0003800000 */
[----:B------:R-:W-:Y:S01]  /*18840*/  DFMA R56, R86, -R56, R84 ;  /* 0x800000385638722b */ /* 0x000fe20000000054 */
[----:B------:R-:W-:-:S09]  /*18850*/  IMAD.MOV.U32 R32, RZ, RZ, RZ ;  /* 0x000000ffff207224 */ /* 0x000fd200078e00ff */
[C---:B------:R-:W-:Y:S02]  /*18860*/  FSETP.NEU.AND P1, PT, R57.reuse, RZ, PT ;  /* 0x000000ff3900720b */ /* 0x040fe40003f2d000 */
[----:B------:R-:W-:-:S04]  /*18870*/  LOP3.LUT R17, R57, 0x80000000, R35, 0x48, !PT ;  /* 0x8000000039117812 */ /* 0x000fc800078e4823 */
[----:B------:R-:W-:-:S07]  /*18880*/  LOP3.LUT R33, R17, R33, RZ, 0xfc, !PT ;  /* 0x0000002111217212 */ /* 0x000fce00078efcff */
[----:B------:R-:W-:Y:S05]  /*18890*/  @!P1 BRA `(.L_x_380) ;  /* 0x0000000000909947 */ /* 0x000fea0003800000 */
[C---:B------:R-:W-:Y:S01]  /*188a0*/  IADD3 R35, PT, PT, -R3.reuse, RZ, RZ ;  /* 0x000000ff03237210 */ /* 0x040fe20007ffe1ff */
[----:B------:R-:W-:Y:S01]  /*188b0*/  IMAD.MOV.U32 R34, RZ, RZ, RZ ;  /* 0x000000ffff227224 */ /* 0x000fe200078e00ff */
[----:B------:R-:W-:Y:S01]  /*188c0*/  DMUL.RP R32, R86, R32 ;  /* 0x0000002056207228 */ /* 0x000fe20000008000 */
[----:B------:R-:W-:-:S04]  /*188d0*/  IADD3 R3, PT, PT, -R3, -0x43300000, RZ ;  /* 0xbcd0000003037810 */ /* 0x000fc80007ffe1ff */
[----:B------:R-:W-:-:S05]  /*188e0*/  DFMA R34, R62, -R34, R86 ;  /* 0x800000223e22722b */ /* 0x000fca0000000056 */
[----:B------:R-:W-:-:S05]  /*188f0*/  LOP3.LUT R17, R33, R17, RZ, 0x3c, !PT ;  /* 0x0000001121117212 */ /* 0x000fca00078e3cff */
[----:B------:R-:W-:-:S04]  /*18900*/  FSETP.NEU.AND P1, PT, |R35|, R3, PT ;  /* 0x000000032300720b */ /* 0x000fc80003f2d200 */
[----:B------:R-:W-:Y:S02]  /*18910*/  FSEL R3, R32, R62, !P1 ;  /* 0x0000003e20037208 */ /* 0x000fe40004800000 */
[----:B------:R-:W-:-:S03]  /*18920*/  FSEL R17, R17, R63, !P1 ;  /* 0x0000003f11117208 */ /* 0x000fc60004800000 */
[----:B------:R-:W-:Y:S01]  /*18930*/  IMAD.MOV.U32 R62, RZ, RZ, R3 ;  /* 0x000000ffff3e7224 */ /* 0x000fe200078e0003 */
[----:B------:R-:W-:Y:S01]  /*18940*/  MOV R63, R17 ;  /* 0x00000011003f7202 */ /* 0x000fe20000000f00 */
[----:B------:R-:W-:Y:S06]  /*18950*/  BRA `(.L_x_380) ;  /* 0x0000000000607947 */ /* 0x000fec0003800000 */
.L_x_379:
[----:B------:R-:W-:-:S14]  /*18960*/  DSETP.NAN.AND P1, PT, R82, R82, PT ;  /* 0x000000525200722a */ /* 0x000fdc0003f28000 */
[----:B------:R-:W-:Y:S05]  /*18970*/  @P1 BRA `(.L_x_381) ;  /* 0x00000000004c1947 */ /* 0x000fea0003800000 */
[----:B------:R-:W-:-:S14]  /*18980*/  DSETP.NAN.AND P1, PT, R34, R34, PT ;  /* 0x000000222200722a */ /* 0x000fdc0003f28000 */
[----:B------:R-:W-:Y:S05]  /*18990*/  @P1 BRA `(.L_x_382) ;  /* 0x0000000000341947 */ /* 0x000fea0003800000 */
[----:B------:R-:W-:Y:S01]  /*189a0*/  ISETP.NE.AND P1, PT, R32, R3, PT ;  /* 0x000000032000720c */ /* 0x000fe20003f25270 */
[----:B------:R-:W-:Y:S02]  /*189b0*/  IMAD.MOV.U32 R62, RZ, RZ, 0x0 ;  /* 0x00000000ff3e7424 */ /* 0x000fe400078e00ff */
[----:B------:R-:W-:-:S10]  /*189c0*/  IMAD.MOV.U32 R63, RZ, RZ, -0x80000 ;  /* 0xfff80000ff3f7424 */ /* 0x000fd400078e00ff */
[----:B------:R-:W-:Y:S05]  /*189d0*/  @!P1 BRA `(.L_x_380) ;  /* 0x0000000000409947 */ /* 0x000fea0003800000 */
[----:B------:R-:W-:Y:S02]  /*189e0*/  ISETP.NE.AND P1, PT, R32, 0x7ff00000, PT ;  /* 0x7ff000002000780c */ /* 0x000fe40003f25270 */
[----:B------:R-:W-:Y:S02]  /*189f0*/  LOP3.LUT R17, R83, 0x80000000, R35, 0x48, !PT ;  /* 0x8000000053117812 */ /* 0x000fe400078e4823 */
[----:B------:R-:W-:-:S13]  /*18a00*/  ISETP.EQ.OR P1, PT, R3, RZ, !P1 ;  /* 0x000000ff0300720c */ /* 0x000fda0004f22670 */
[----:B------:R-:W-:Y:S01]  /*18a10*/  @P1 LOP3.LUT R3, R17, 0x7ff00000, RZ, 0xfc, !PT ;  /* 0x7ff0000011031812 */ /* 0x000fe200078efcff */
[----:B------:R-:W-:Y:S01]  /*18a20*/  @!P1 IMAD.MOV.U32 R63, RZ, RZ, R17 ;  /* 0x000000ffff3f9224 */ /* 0x000fe200078e0011 */
[----:B------:R-:W-:Y:S01]  /*18a30*/  @!P1 MOV R62, RZ ;  /* 0x000000ff003e9202 */ /* 0x000fe20000000f00 */
[----:B------:R-:W-:Y:S01]  /*18a40*/  @P1 IMAD.MOV.U32 R62, RZ, RZ, RZ ;  /* 0x000000ffff3e1224 */ /* 0x000fe200078e00ff */
[----:B------:R-:W-:Y:S01]  /*18a50*/  @P1 MOV R63, R3 ;  /* 0x00000003003f1202 */ /* 0x000fe20000000f00 */
[----:B------:R-:W-:Y:S06]  /*18a60*/  BRA `(.L_x_380) ;  /* 0x00000000001c7947 */ /* 0x000fec0003800000 */
.L_x_382:
[----:B------:R-:W-:Y:S01]  /*18a70*/  LOP3.LUT R3, R35, 0x80000, RZ, 0xfc, !PT ;  /* 0x0008000023037812 */ /* 0x000fe200078efcff */
[----:B------:R-:W-:-:S04]  /*18a80*/  IMAD.MOV.U32 R62, RZ, RZ, R34 ;  /* 0x000000ffff3e7224 */ /* 0x000fc800078e0022 */
[----:B------:R-:W-:Y:S01]  /*18a90*/  IMAD.MOV.U32 R63, RZ, RZ, R3 ;  /* 0x000000ffff3f7224 */ /* 0x000fe200078e0003 */
[----:B------:R-:W-:Y:S06]  /*18aa0*/  BRA `(.L_x_380) ;  /* 0x00000000000c7947 */ /* 0x000fec0003800000 */
.L_x_381:
[----:B------:R-:W-:Y:S02]  /*18ab0*/  LOP3.LUT R3, R83, 0x80000, RZ, 0xfc, !PT ;  /* 0x0008000053037812 */ /* 0x000fe400078efcff */
[----:B------:R-:W-:-:S03]  /*18ac0*/  MOV R62, R82 ;  /* 0x00000052003e7202 */ /* 0x000fc60000000f00 */
[----:B------:R-:W-:-:S07]  /*18ad0*/  IMAD.MOV.U32 R63, RZ, RZ, R3 ;  /* 0x000000ffff3f7224 */ /* 0x000fce00078e0003 */
.L_x_380:
[----:B------:R-:W-:Y:S05]  /*18ae0*/  BSYNC.RECONVERGENT B0 ;  /* 0x0000000000007941 */ /* 0x000fea0003800200 */
.L_x_378:
[----:B------:R-:W-:Y:S01]  /*18af0*/  IMAD.MOV.U32 R34, RZ, RZ, R0 ;  /* 0x000000ffff227224 */ /* 0x000fe200078e0000 */
[----:B------:R-:W-:Y:S01]  /*18b00*/  MOV R33, R63 ;  /* 0x0000003f00217202 */ /* 0x000fe20000000f00 */
[----:B------:R-:W-:Y:S02]  /*18b10*/  IMAD.MOV.U32 R35, RZ, RZ, 0x0 ;  /* 0x00000000ff237424 */ /* 0x000fe400078e00ff */
[----:B------:R-:W-:Y:S02]  /*18b20*/  IMAD.MOV.U32 R32, RZ, RZ, R62 ;  /* 0x000000ffff207224 */ /* 0x000fe400078e003e */
[----:B------:R-:W-:Y:S05]  /*18b30*/  RET.REL.NODEC R34 `(_Z20calcul_component_mgdPdS_S_S_S_S_S_S_S_S_S_S_S_S_Pi) ;  /* 0xfffffe7422307950 */ /* 0x000fea0003c3ffff */
        .weak           $__internal_2_$__cuda_sm20_dsqrt_rn_f64_mediumpath_v1
        .type           $__internal_2_$__cuda_sm20_dsqrt_rn_f64_mediumpath_v1,@function
        .size           $__internal_2_$__cuda_sm20_dsqrt_rn_f64_mediumpath_v1,(.L_x_1115 - $__internal_2_$__cuda_sm20_dsqrt_rn_f64_mediumpath_v1)
$__internal_2_$__cuda_sm20_dsqrt_rn_f64_mediumpath_v1:
[----:B------:R-:W-:Y:S01]  /*18b40*/  ISETP.GE.U32.AND P1, PT, R34, -0x3400000, PT ;  /* 0xfcc000002200780c */ /* 0x000fe20003f26070 */
[----:B------:R-:W-:Y:S01]  /*18b50*/  BSSY.RECONVERGENT B0, `(.L_x_383) ;  /* 0x0000028000007945 */ /* 0x000fe20003800200 */
[----:B------:R-:W-:Y:S01]  /*18b60*/  IMAD.MOV.U32 R29, RZ, RZ, R13 ;  /* 0x000000ffff1d7224 */ /* 0x000fe200078e000d */
[----:B------:R-:W-:Y:S01]  /*18b70*/  MOV R13, R27 ;  /* 0x0000001b000d7202 */ /* 0x000fe20000000f00 */
[----:B------:R-:W-:Y:S01]  /*18b80*/  IMAD.MOV.U32 R35, RZ, RZ, R17 ;  /* 0x000000ffff237224 */ /* 0x000fe200078e0011 */
[----:B------:R-:W-:Y:S01]  /*18b90*/  MOV R34, R0 ;  /* 0x0000000000227202 */ /* 0x000fe20000000f00 */
[----:B------:R-:W-:-:S07]  /*18ba0*/  IMAD.MOV.U32 R27, RZ, RZ, R3 ;  /* 0x000000ffff1b7224 */ /* 0x000fce00078e0003 */
[----:B------:R-:W-:Y:S05]  /*18bb0*/  @!P1 BRA `(.L_x_384) ;  /* 0x0000000000209947 */ /* 0x000fea0003800000 */
[----:B------:R-:W-:-:S10]  /*18bc0*/  DFMA.RM R12, R28, R12, R26 ;  /* 0x0000000c1c0c722b */ /* 0x000fd4000000401a */
[----:B------:R-:W-:-:S05]  /*18bd0*/  IADD3 R28, P1, PT, R12, 0x1, RZ ;  /* 0x000000010c1c7810 */ /* 0x000fca0007f3e0ff */
[----:B------:R-:W-:-:S06]  /*18be0*/  IMAD.X R29, RZ, RZ, R13, P1 ;  /* 0x000000ffff1d7224 */ /* 0x000fcc00008e060d */
[----:B------:R-:W-:-:S08]  /*18bf0*/  DFMA.RP R26, -R12, R28, R34 ;  /* 0x0000001c0c1a722b */ /* 0x000fd00000008122 */
[----:B------:R-:W-:-:S06]  /*18c00*/  DSETP.GT.AND P1, PT, R26, RZ, PT ;  /* 0x000000ff1a00722a */ /* 0x000fcc0003f24000 */
[----:B------:R-:W-:Y:S02]  /*18c10*/  FSEL R12, R28, R12, P1 ;  /* 0x0000000c1c0c7208 */ /* 0x000fe40000800000 */
[----:B------:R-:W-:Y:S01]  /*18c20*/  FSEL R13, R29, R13, P1 ;  /* 0x0000000d1d0d7208 */ /* 0x000fe20000800000 */
[----:B------:R-:W-:Y:S06]  /*18c30*/  BRA `(.L_x_385) ;  /* 0x0000000000647947 */ /* 0x000fec0003800000 */
.L_x_384:
[----:B------:R-:W-:-:S14]  /*18c40*/  DSETP.NE.AND P1, PT, R34, RZ, PT ;  /* 0x000000ff2200722a */ /* 0x000fdc0003f25000 */
[----:B------:R-:W-:Y:S05]  /*18c50*/  @!P1 BRA `(.L_x_386) ;  /* 0x0000000000589947 */ /* 0x000fea0003800000 */
[----:B------:R-:W-:-:S13]  /*18c60*/  ISETP.GE.AND P1, PT, R35, RZ, PT ;  /* 0x000000ff2300720c */ /* 0x000fda0003f26270 */
[----:B------:R-:W-:Y:S01]  /*18c70*/  @!P1 MOV R12, 0x0 ;  /* 0x00000000000c9802 */ /* 0x000fe20000000f00 */
[----:B------:R-:W-:Y:S01]  /*18c80*/  @!P1 IMAD.MOV.U32 R13, RZ, RZ, -0x80000 ;  /* 0xfff80000ff0d9424 */ /* 0x000fe200078e00ff */
[----:B------:R-:W-:Y:S06]  /*18c90*/  @!P1 BRA `(.L_x_385) ;  /* 0x00000000004c9947 */ /* 0x000fec0003800000 */
[----:B------:R-:W-:-:S13]  /*18ca0*/  ISETP.GT.AND P1, PT, R35, 0x7fefffff, PT ;  /* 0x7fefffff2300780c */ /* 0x000fda0003f24270 */
[----:B------:R-:W-:Y:S05]  /*18cb0*/  @P1 BRA `(.L_x_386) ;  /* 0x0000000000401947 */ /* 0x000fea0003800000 */
[----:B------:R-:W-:Y:S01]  /*18cc0*/  DMUL R12, R34, 8.11296384146066816958e+31 ;  /* 0x46900000220c7828 */ /* 0x000fe20000000000 */
[----:B------:R-:W-:Y:S01]  /*18cd0*/  IMAD.MOV.U32 R26, RZ, RZ, RZ ;  /* 0x000000ffff1a7224 */ /* 0x000fe200078e00ff */
[----:B------:R-:W-:Y:S01]  /*18ce0*/  MOV R34, 0x0 ;  /* 0x0000000000227802 */ /* 0x000fe20000000f00 */
[----:B------:R-:W-:-:S03]  /*18cf0*/  IMAD.MOV.U32 R35, RZ, RZ, 0x3fd80000 ;  /* 0x3fd80000ff237424 */ /* 0x000fc600078e00ff */
[----:B------:R-:W0:Y:S02]  /*18d00*/  MUFU.RSQ64H R27, R13 ;  /* 0x0000000d001b7308 */ /* 0x000e240000001c00 */
[----:B0-----:R-:W-:-:S08]  /*18d10*/  DMUL R28, R26, R26 ;  /* 0x0000001a1a1c7228 */ /* 0x001fd00000000000 */
[----:B------:R-:W-:-:S08]  /*18d20*/  DFMA R28, R12, -R28, 1 ;  /* 0x3ff000000c1c742b */ /* 0x000fd0000000081c */
[----:B------:R-:W-:Y:S02]  /*18d30*/  DFMA R34, R28, R34, 0.5 ;  /* 0x3fe000001c22742b */ /* 0x000fe40000000022 */
[----:B------:R-:W-:-:S08]  /*18d40*/  DMUL R28, R26, R28 ;  /* 0x0000001c1a1c7228 */ /* 0x000fd00000000000 */
[----:B------:R-:W-:-:S08]  /*18d50*/  DFMA R28, R34, R28, R26 ;  /* 0x0000001c221c722b */ /* 0x000fd0000000001a */
[----:B------:R-:W-:Y:S02]  /*18d60*/  DMUL R26, R12, R28 ;  /* 0x0000001c0c1a7228 */ /* 0x000fe40000000000 */
[----:B------:R-:W-:-:S06]  /*18d70*/  VIADD R29, R29, 0xfff00000 ;  /* 0xfff000001d1d7836 */ /* 0x000fcc0000000000 */
[----:B------:R-:W-:-:S08]  /*18d80*/  DFMA R34, R26, -R26, R12 ;  /* 0x8000001a1a22722b */ /* 0x000fd0000000000c */
[----:B------:R-:W-:-:S10]  /*18d90*/  DFMA R12, R28, R34, R26 ;  /* 0x000000221c0c722b */ /* 0x000fd4000000001a */
[----:B------:R-:W-:Y:S01]  /*18da0*/  IADD3 R13, PT, PT, R13, -0x3500000, RZ ;  /* 0xfcb000000d0d7810 */ /* 0x000fe20007ffe0ff */
[----:B------:R-:W-:Y:S06]  /*18db0*/  BRA `(.L_x_385) ;  /* 0x0000000000047947 */ /* 0x000fec0003800000 */
.L_x_386:
[----:B------:R-:W-:-:S11]  /*18dc0*/  DADD R12, R34, R34 ;  /* 0x00000000220c7229 */ /* 0x000fd60000000022 */
.L_x_385:
[----:B------:R-:W-:Y:S05]  /*18dd0*/  BSYNC.RECONVERGENT B0 ;  /* 0x0000000000007941 */ /* 0x000fea0003800200 */
.L_x_383:
[----:B------:R-:W-:-:S04]  /*18de0*/  IMAD.MOV.U32 R57, RZ, RZ, 0x0 ;  /* 0x00000000ff397424 */ /* 0x000fc800078e00ff */
[----:B------:R-:W-:Y:S05]  /*18df0*/  RET.REL.NODEC R56 `(_Z20calcul_component_mgdPdS_S_S_S_S_S_S_S_S_S_S_S_S_Pi) ;  /* 0xfffffe7038807950 */ /* 0x000fea0003c3ffff */
.L_x_387:
[----:B------:R-:W-:-:S00]  /*18e00*/  BRA `(.L_x_387) ;  /* 0xfffffffc00fc7947 */ /* 0x000fc0000383ffff */
[----:B------:R-:W-:-:S00]  /*18e10*/  NOP ;  /* 0x0000000000007918 */ /* 0x000fc00000000000 */
        /* <DEDUP_REMOVED lines=14> */
.L_x_1115:


//--------------------- .text._Z18calcul_component_2PdS_S_S_S_S_S_S_S_S_S_S_S_S_S_S_PiS0_Pbd --------------------------
	.section	.text._Z18calcul_component_2PdS_S_S_S_S_S_S_S_S_S_S_S_S_S_S_PiS0_Pbd,"ax",@progbits
	.align	128
        .global         _Z18calcul_component_2PdS_S_S_S_S_S_S_S_S_S_S_S_S_S_S_PiS0_Pbd
        .type           _Z18calcul_component_2PdS_S_S_S_S_S_S_S_S_S_S_S_S_S_S_PiS0_Pbd,@function
        .size           _Z18calcul_component_2PdS_S_S_S_S_S_S_S_S_S_S_S_S_S_S_PiS0_Pbd,(.L_x_1117 - _Z18calcul_component_2PdS_S_S_S_S_S_S_S_S_S_S_S_S_S_S_PiS0_Pbd)
        .other          _Z18calcul_component_2PdS_S_S_S_S_S_S_S_S_S_S_S_S_S_S_PiS0_Pbd,@"STO_CUDA_ENTRY STV_DEFAULT"
_Z18calcul_component_2PdS_S_S_S_S_S_S_S_S_S_S_S_S_S_S_PiS0_Pbd:
.text._Z18calcul_component_2PdS_S_S_S_S_S_S_S_S_S_S_S_S_S_S_PiS0_Pbd:
        /* <DEDUP_REMOVED lines=10> */
[----:B---3--:R-:W-:Y:S01]  /*00a0*/  IADD3 R16, P1, PT, R1, UR4, RZ ;  /* 0x0000000401107c10 */ /* 0x008fe2000ff3e0ff */
[----:B-1----:R-:W-:-:S04]  /*00b0*/  IMAD R32, R32, UR6, R2 ;  /* 0x0000000620207c24 */ /* 0x002fc8000f8e0202 */
[----:B0-----:R-:W-:Y:S01]  /*00c0*/  IMAD.X R2, RZ, RZ, UR5, P1 ;  /* 0x00000005ff027e24 */ /* 0x001fe200088e06ff */
[----:B--2---:R-:W-:-:S13]  /*00d0*/  ISETP.GE.AND P0, PT, R32, R0, PT ;  /* 0x000000002000720c */ /* 0x004fda0003f06270 */
[----:B------:R-:W-:Y:S05]  /*00e0*/  @P0 EXIT ;  /* 0x000000000000094d */ /* 0x000fea0003800000 */
[----:B------:R-:W-:-:S13]  /*00f0*/  ISETP.NE.AND P0, PT, R32, RZ, PT ;  /* 0x000000ff2000720c */ /* 0x000fda0003f05270 */
[----:B------:R-:W-:Y:S05]  /*0100*/  @P0 BRA `(.L_x_388) ;  /* 0x0000000000740947 */ /* 0x000fea0003800000 */
[----:B------:R-:W0:Y:S02]  /*0110*/  LDC.64 R2, c[0x0][0x380] ;  /* 0x0000e000ff027b82 */ /* 0x000e240000000a00 */
[----:B0-----:R-:W2:Y:S06]  /*0120*/  LDG.E.64 R2, desc[UR36][R2.64] ;  /* 0x0000002402027981 */ /* 0x001eac000c1e1b00 */
[----:B------:R-:W2:Y:S08]  /*0130*/  LDC.64 R4, c[0x0][0x3a8] ;  /* 0x0000ea00ff047b82 */ /* 0x000eb00000000a00 */
[----:B------:R-:W0:Y:S01]  /*0140*/  LDC.64 R6, c[0x0][0x3a0] ;  /* 0x0000e800ff067b82 */ /* 0x000e220000000a00 */
[----:B--2---:R1:W-:Y:S04]  /*0150*/  STG.E.64 desc[UR36][R4.64], R2 ;  /* 0x0000000204007986 */ /* 0x0043e8000c101b24 */
[----:B0-----:R-:W2:Y:S03]  /*0160*/  LDG.E.64 R6, desc[UR36][R6.64] ;  /* 0x0000002406067981 */ /* 0x001ea6000c1e1b00 */
[----:B-1----:R-:W2:Y:S08]  /*0170*/  LDC.64 R2, c[0x0][0x3c8] ;  /* 0x0000f200ff027b82 */ /* 0x002eb00000000a00 */
        /* <DEDUP_REMOVED lines=19> */
[----:B-1----:R-:W2:Y:S02]  /*02b0*/  LDC.64 R2, c[0x0][0x3e8] ;  /* 0x0000fa00ff027b82 */ /* 0x002ea40000000a00 */
[----:B--2---:R-:W-:Y:S01]  /*02c0*/  STG.E.64 desc[UR36][R2.64], R4 ;  /* 0x0000000402007986 */ /* 0x004fe2000c101b24 */
[----:B------:R-:W-:Y:S05]  /*02d0*/  EXIT ;  /* 0x000000000000794d */ /* 0x000fea0003800000 */
.L_x_388:
[----:B------:R-:W-:-:S05]  /*02e0*/  VIADD R3, R0, 0xffffffff ;  /* 0xffffffff00037836 */ /* 0x000fca0000000000 */
[----:B------:R-:W-:-:S13]  /*02f0*/  ISETP.NE.AND P0, PT, R32, R3, PT ;  /* 0x000000032000720c */ /* 0x000fda0003f05270 */
[----:B------:R-:W-:Y:S05]  /*0300*/  @P0 BRA `(.L_x_389) ;  /* 0x0000000000c40947 */ /* 0x000fea0003800000 */
[----:B------:R-:W0:Y:S08]  /*0310*/  LDC.64 R2, c[0x0][0x380] ;  /* 0x0000e000ff027b82 */ /* 0x000e300000000a00 */
[----:B------:R-:W1:Y:S01]  /*0320*/  LDC.64 R6, c[0x0][0x3a8] ;  /* 0x0000ea00ff067b82 */ /* 0x000e620000000a00 */
[----:B0-----:R-:W-:-:S06]  /*0330*/  IMAD.WIDE R2, R0, 0x8, R2 ;  /* 0x0000000800027825 */ /* 0x001fcc00078e0202 */
[----:B------:R-:W2:Y:S01]  /*0340*/  LDG.E.64 R2, desc[UR36][R2.64+-0x10] ;  /* 0xfffff02402027981 */ /* 0x000ea2000c1e1b00 */
[----:B-1----:R-:W-:Y:S02]  /*0350*/  IMAD.WIDE R32, R32, 0x8, R6 ;  /* 0x0000000820207825 */ /* 0x002fe400078e0206 */
[----:B------:R-:W0:Y:S03]  /*0360*/  LDC.64 R6, c[0x0][0x3c8] ;  /* 0x0000f200ff067b82 */ /* 0x000e260000000a00 */
[----:B--2---:R1:W-:Y:S04]  /*0370*/  STG.E.64 desc[UR36][R32.64], R2 ;  /* 0x0000000220007986 */ /* 0x0043e8000c101b24 */
[----:B------:R-:W2:Y:S01]  /*0380*/  LDG.E R0, desc[UR36][R4.64] ;  /* 0x0000002404007981 */ /* 0x000ea2000c1e1900 */
[----:B-1----:R-:W2:Y:S02]  /*0390*/  LDC.64 R2, c[0x0][0x3a0] ;  /* 0x0000e800ff027b82 */ /* 0x002ea40000000a00 */
[----:B--2---:R-:W-:-:S06]  /*03a0*/  IMAD.WIDE R2, R0, 0x8, R2 ;  /* 0x0000000800027825 */ /* 0x004fcc00078e0202 */
[----:B------:R-:W2:Y:S01]  /*03b0*/  LDG.E.64 R2, desc[UR36][R2.64+-0x10] ;  /* 0xfffff02402027981 */ /* 0x000ea2000c1e1b00 */
[----:B0-----:R-:W-:-:S05]  /*03c0*/  IMAD.WIDE R6, R0, 0x8, R6 ;  /* 0x0000000800067825 */ /* 0x001fca00078e0206 */
[----:B--2---:R0:W-:Y:S04]  /*03d0*/  STG.E.64 desc[UR36][R6.64+-0x8], R2 ;  /* 0xfffff80206007986 */ /* 0x0041e8000c101b24 */
[----:B------:R-:W2:Y:S01]  /*03e0*/  LDG.E R0, desc[UR36][R4.64] ;  /* 0x0000002404007981 */ /* 0x000ea2000c1e1900 */
[----:B0-----:R-:W2:Y:S08]  /*03f0*/  LDC.64 R2, c[0x0][0x388] ;  /* 0x0000e200ff027b82 */ /* 0x001eb00000000a00 */
[----:B------:R-:W0:Y:S01]  /*0400*/  LDC.64 R6, c[0x0][0x3b0] ;  /* 0x0000ec00ff067b82 */ /* 0x000e220000000a00 */
        /* <DEDUP_REMOVED lines=25> */
[----:B------:R1:W2:Y:S01]  /*05a0*/  LDG.E R0, desc[UR36][R4.64] ;  /* 0x0000002404007981 */ /* 0x0002a2000c1e1900 */
[----:B0-----:R-:W2:Y:S08]  /*05b0*/  LDC.64 R2, c[0x0][0x3e0] ;  /* 0x0000f800ff027b82 */ /* 0x001eb00000000a00 */
[----:B-1----:R-:W0:Y:S01]  /*05c0*/  LDC.64 R4, c[0x0][0x3e8] ;  /* 0x0000fa00ff047b82 */ /* 0x002e220000000a00 */
[----:B--2---:R-:W-:-:S06]  /*05d0*/  IMAD.WIDE R2, R0, 0x8, R2 ;  /* 0x0000000800027825 */ /* 0x004fcc00078e0202 */
[----:B------:R-:W2:Y:S01]  /*05e0*/  LDG.E.64 R2, desc[UR36][R2.64+-0x10] ;  /* 0xfffff02402027981 */ /* 0x000ea2000c1e1b00 */
[----:B0-----:R-:W-:-:S05]  /*05f0*/  IMAD.WIDE R4, R0, 0x8, R4 ;  /* 0x0000000800047825 */ /* 0x001fca00078e0204 */
[----:B--2---:R-:W-:Y:S01]  /*0600*/  STG.E.64 desc[UR36][R4.64+-0x8], R2 ;  /* 0xfffff80204007986 */ /* 0x004fe2000c101b24 */
[----:B------:R-:W-:Y:S05]  /*0610*/  EXIT ;  /* 0x000000000000794d */ /* 0x000fea0003800000 */
.L_x_389:
        /* <DEDUP_REMOVED lines=9> */
[----:B------:R-:W4:Y:S02]  /*06b0*/  LDG.E.64 R42, desc[UR36][R70.64] ;  /* 0x00000024462a7981 */ /* 0x000f24000c1e1b00 */
[----:B------:R-:W1:Y:S01]  /*06c0*/  LDC.64 R74, c[0x0][0x390] ;  /* 0x0000e400ff4a7b82 */ /* 0x000e620000000a00 */
[C---:B--2---:R-:W-:Y:S01]  /*06d0*/  IMAD.WIDE R46, R32.reuse, 0x8, R46 ;  /* 0x00000008202e7825 */ /* 0x044fe200078e022e */
[----:B------:R-:W2:Y:S04]  /*06e0*/  LDG.E.64 R94, desc[UR36][R70.64+0x8] ;  /* 0x00000824465e7981 */ /* 0x000ea8000c1e1b00 */
[----:B------:R-:W2:Y:S02]  /*06f0*/  LDG.E.64 R50, desc[UR36][R46.64] ;  /* 0x000000242e327981 */ /* 0x000ea4000c1e1b00 */
[----:B------:R-:W1:Y:S01]  /*0700*/  LDC.64 R72, c[0x0][0x398] ;  /* 0x0000e600ff487b82 */ /* 0x000e620000000a00 */
[C---:B---3--:R-:W-:Y:S01]  /*0710*/  IMAD.WIDE R78, R32.reuse, 0x8, R78 ;  /* 0x00000008204e7825 */ /* 0x048fe200078e024e */
[----:B------:R-:W3:Y:S04]  /*0720*/  LDG.E.64 R88, desc[UR36][R46.64+0x8] ;  /* 0x000008242e587981 */ /* 0x000ee8000c1e1b00 */
[----:B------:R-:W3:Y:S01]  /*0730*/  LDG.E.64 R48, desc[UR36][R78.64] ;  /* 0x000000244e307981 */ /* 0x000ee2000c1e1b00 */
[----:B0-----:R-:W-:-:S03]  /*0740*/  IMAD.WIDE R76, R32, 0x8, R76 ;  /* 0x00000008204c7825 */ /* 0x001fc600078e024c */
[----:B------:R-:W3:Y:S04]  /*0750*/  LDG.E.64 R86, desc[UR36][R78.64+0x8] ;  /* 0x000008244e567981 */ /* 0x000ee8000c1e1b00 */
[----:B------:R-:W3:Y:S01]  /*0760*/  LDG.E.64 R40, desc[UR36][R76.64] ;  /* 0x000000244c287981 */ /* 0x000ee2000c1e1b00 */
[----:B-1----:R-:W-:-:S03]  /*0770*/  IMAD.WIDE R74, R32, 0x8, R74 ;  /* 0x00000008204a7825 */ /* 0x002fc600078e024a */
[----:B------:R-:W3:Y:S04]  /*0780*/  LDG.E.64 R84, desc[UR36][R76.64+0x8] ;  /* 0x000008244c547981 */ /* 0x000ee8000c1e1b00 */
[----:B------:R-:W3:Y:S01]  /*0790*/  LDG.E.64 R38, desc[UR36][R74.64] ;  /* 0x000000244a267981 */ /* 0x000ee2000c1e1b00 */
[----:B------:R-:W-:-:S03]  /*07a0*/  IMAD.WIDE R72, R32, 0x8, R72 ;  /* 0x0000000820487825 */ /* 0x000fc600078e0248 */
[----:B------:R-:W3:Y:S04]  /*07b0*/  LDG.E.64 R82, desc[UR36][R74.64+0x8] ;  /* 0x000008244a527981 */ /* 0x000ee8000c1e1b00 */
[----:B------:R-:W3:Y:S04]  /*07c0*/  LDG.E.64 R36, desc[UR36][R72.64] ;  /* 0x0000002448247981 */ /* 0x000ee8000c1e1b00 */
[----:B------:R-:W3:Y:S04]  /*07d0*/  LDG.E.64 R80, desc[UR36][R72.64+0x8] ;  /* 0x0000082448507981 */ /* 0x000ee8000c1e1b00 */
[----:B------:R-:W5:Y:S04]  /*07e0*/  LDG.E.64 R60, desc[UR36][R60.64+-0x8] ;  /* 0xfffff8243c3c7981 */ /* 0x000f68000c1e1b00 */
[----:B------:R-:W5:Y:S04]  /*07f0*/  LDG.E.64 R70, desc[UR36][R70.64+-0x8] ;  /* 0xfffff82446467981 */ /* 0x000f68000c1e1b00 */
[----:B------:R-:W5:Y:S04]  /*0800*/  LDG.E.64 R46, desc[UR36][R46.64+-0x8] ;  /* 0xfffff8242e2e7981 */ /* 0x000f68000c1e1b00 */
[----:B------:R-:W5:Y:S04]  /*0810*/  LDG.E.64 R78, desc[UR36][R78.64+-0x8] ;  /* 0xfffff8244e4e7981 */ /* 0x000f68000c1e1b00 */
[----:B------:R-:W5:Y:S04]  /*0820*/  LDG.E.64 R76, desc[UR36][R76.64+-0x8] ;  /* 0xfffff8244c4c7981 */ /* 0x000f68000c1e1b00 */
[----:B------:R-:W5:Y:S04]  /*0830*/  LDG.E.64 R74, desc[UR36][R74.64+-0x8] ;  /* 0xfffff8244a4a7981 */ /* 0x000f68000c1e1b00 */
[----:B------:R-:W5:Y:S01]  /*0840*/  LDG.E.64 R72, desc[UR36][R72.64+-0x8] ;  /* 0xfffff82448487981 */ /* 0x000f62000c1e1b00 */
[----:B------:R-:W-:-:S04]  /*0850*/  IADD3 R0, PT, PT, R0, -0x2, RZ ;  /* 0xfffffffe00007810 */ /* 0x000fc80007ffe0ff */
[----:B------:R-:W-:-:S04]  /*0860*/  ISETP.GE.AND P0, PT, R32, R0, PT ;  /* 0x000000002000720c */ /* 0x000fc80003f06270 */
[----:B------:R-:W-:Y:S01]  /*0870*/  ISETP.GT.AND P0, PT, R32, 0x1, !P0 ;  /* 0x000000012000780c */ /* 0x000fe20004704270 */
[----:B------:R-:W-:Y:S01]  /*0880*/  BSSY.RECONVERGENT B1, `(.L_x_390) ;  /* 0x00003ad000017945 */ /* 0x000fe20003800200 */
[----:B----4-:R-:W-:Y:S02]  /*0890*/  IMAD.MOV.U32 R24, RZ, RZ, R44 ;  /* 0x000000ffff187224 */ /* 0x010fe400078e002c */
[----:B------:R-:W-:Y:S02]  /*08a0*/  IMAD.MOV.U32 R25, RZ, RZ, R45 ;  /* 0x000000ffff197224 */ /* 0x000fe400078e002d */
[----:B------:R-:W-:Y:S01]  /*08b0*/  IMAD.MOV.U32 R26, RZ, RZ, R96 ;  /* 0x000000ffff1a7224 */ /* 0x000fe200078e0060 */
[----:B------:R-:W-:Y:S01]  /*08c0*/  MOV R27, R97 ;  /* 0x00000061001b7202 */ /* 0x000fe20000000f00 */
[----:B------:R-:W-:Y:S02]  /*08d0*/  IMAD.MOV.U32 R22, RZ, RZ, R42 ;  /* 0x000000ffff167224 */ /* 0x000fe400078e002a */
[----:B------:R-:W-:-:S02]  /*08e0*/  IMAD.MOV.U32 R23, RZ, RZ, R43 ;  /* 0x000000ffff177224 */ /* 0x000fc400078e002b */
[----:B--2---:R-:W-:Y:S01]  /*08f0*/  IMAD.MOV.U32 R12, RZ, RZ, R94 ;  /* 0x000000ffff0c7224 */ /* 0x004fe200078e005e */
[----:B------:R-:W-:Y:S01]  /*0900*/  MOV R13, R95 ;  /* 0x0000005f000d7202 */ /* 0x000fe20000000f00 */
[----:B------:R-:W-:Y:S02]  /*0910*/  IMAD.MOV.U32 R100, RZ, RZ, R50 ;  /* 0x000000ffff647224 */ /* 0x000fe400078e0032 */
[----:B------:R-:W-:Y:S02]  /*0920*/  IMAD.MOV.U32 R101, RZ, RZ, R51 ;  /* 0x000000ffff657224 */ /* 0x000fe400078e0033 */
[----:B---3--:R-:W-:Y:S01]  /*0930*/  IMAD.MOV.U32 R104, RZ, RZ, R88 ;  /* 0x000000ffff687224 */ /* 0x008fe200078e0058 */
[----:B------:R-:W-:Y:S01]  /*0940*/  MOV R105, R89 ;  /* 0x0000005900697202 */ /* 0x000fe20000000f00 */
[----:B------:R-:W-:Y:S02]  /*0950*/  IMAD.MOV.U32 R98, RZ, RZ, R48 ;  /* 0x000000ffff627224 */ /* 0x000fe400078e0030 */
[----:B------:R-:W-:-:S02]  /*0960*/  IMAD.MOV.U32 R99, RZ, RZ, R49 ;  /* 0x000000ffff637224 */ /* 0x000fc400078e0031 */
[----:B------:R-:W-:Y:S01]  /*0970*/  IMAD.MOV.U32 R102, RZ, RZ, R86 ;  /* 0x000000ffff667224 */ /* 0x000fe200078e0056 */
[----:B------:R-:W-:Y:S01]  /*0980*/  MOV R103, R87 ;  /* 0x0000005700677202 */ /* 0x000fe20000000f00 */
[----:B------:R-:W-:Y:S02]  /*0990*/  IMAD.MOV.U32 R28, RZ, RZ, R40 ;  /* 0x000000ffff1c7224 */ /* 0x000fe400078e0028 */
[----:B------:R-:W-:Y:S02]  /*09a0*/  IMAD.MOV.U32 R29, RZ, RZ, R41 ;  /* 0x000000ffff1d7224 */ /* 0x000fe400078e0029 */
[----:B------:R-:W-:Y:S01]  /*09b0*/  IMAD.MOV.U32 R14, RZ, RZ, R84 ;  /* 0x000000ffff0e7224 */ /* 0x000fe200078e0054 */
        /* <DEDUP_REMOVED lines=42> */
[----:B------:R-:W-:Y:S05]  /*0c60*/  CALL.REL.NOINC `($__internal_3_$__cuda_sm20_div_rn_f64_full) ;  /* 0x0000011800887944 */ /* 0x000fea0003c00000 */
[----:B------:R-:W-:Y:S01]  /*0c70*/  MOV R4, R68 ;  /* 0x0000004400047202 */ /* 0x000fe20000000f00 */
[----:B------:R-:W-:-:S07]  /*0c80*/  IMAD.MOV.U32 R5, RZ, RZ, R69 ;  /* 0x000000ffff057224 */ /* 0x000fce00078e0045 */
.L_x_393:
[----:B------:R-:W-:Y:S05]  /*0c90*/  BSYNC.RECONVERGENT B2 ;  /* 0x0000000000027941 */ /* 0x000fea0003800200 */
.L_x_392:
[----:B------:R-:W-:Y:S01]  /*0ca0*/  DADD R34, R22, -R64 ;  /* 0x0000000016227229 */ /* 0x000fe20000000840 */
[----:B------:R-:W-:Y:S01]  /*0cb0*/  IMAD.MOV.U32 R6, RZ, RZ, 0x1 ;  /* 0x00000001ff067424 */ /* 0x000fe200078e00ff */
[----:B------:R-:W-:Y:S04]  /*0cc0*/  BSSY.RECONVERGENT B2, `(.L_x_394) ;  /* 0x0000017000027945 */ /* 0x000fe80003800200 */
[----:B------:R-:W0:Y:S02]  /*0cd0*/  MUFU.RCP64H R7, R35 ;  /* 0x0000002300077308 */ /* 0x000e240000001800 */
[----:B0-----:R-:W-:-:S08]  /*0ce0*/  DFMA R8, -R34, R6, 1 ;  /* 0x3ff000002208742b */ /* 0x001fd00000000106 */
[----:B------:R-:W-:-:S08]  /*0cf0*/  DFMA R8, R8, R8, R8 ;  /* 0x000000080808722b */ /* 0x000fd00000000008 */
[----:B------:R-:W-:Y:S02]  /*0d00*/  DFMA R8, R6, R8, R6 ;  /* 0x000000080608722b */ /* 0x000fe40000000006 */
[----:B------:R-:W-:-:S06]  /*0d10*/  DADD R6, R44, -R96 ;  /* 0x000000002c067229 */ /* 0x000fcc0000000860 */
        /* <DEDUP_REMOVED lines=14> */
[----:B------:R-:W-:Y:S05]  /*0e00*/  CALL.REL.NOINC `($__internal_3_$__cuda_sm20_div_rn_f64_full) ;  /* 0x0000011800207944 */ /* 0x000fea0003c00000 */
[----:B------:R-:W-:Y:S01]  /*0e10*/  IMAD.MOV.U32 R8, RZ, RZ, R68 ;  /* 0x000000ffff087224 */ /* 0x000fe200078e0044 */
[----:B------:R-:W-:-:S07]  /*0e20*/  MOV R9, R69 ;  /* 0x0000004500097202 */ /* 0x000fce0000000f00 */
.L_x_395:
[----:B------:R-:W-:Y:S05]  /*0e30*/  BSYNC.RECONVERGENT B2 ;  /* 0x0000000000027941 */ /* 0x000fea0003800200 */
.L_x_394:
        /* <DEDUP_REMOVED lines=26> */
[----:B------:R-:W-:Y:S01]  /*0fe0*/  FSEL R13, |R0|, |R3|, P1 ;  /* 0x40000003000d7208 */ /* 0x000fe20000800200 */
[----:B------:R-:W-:-:S03]  /*0ff0*/  IMAD.MOV.U32 R0, RZ, RZ, R8 ;  /* 0x000000ffff007224 */ /* 0x000fc600078e0008 */
[----:B------:R-:W-:Y:S02]  /*1000*/  DFMA R4, -R24, R14, R18 ;  /* 0x0000000e1804722b */ /* 0x000fe40000000112 */
[----:B------:R-:W-:Y:S01]  /*1010*/  SEL R12, R0, R12, P1 ;  /* 0x0000000c000c7207 */ /* 0x000fe20000800000 */
        /* <DEDUP_REMOVED lines=20> */
.L_x_397:
[----:B------:R-:W-:Y:S05]  /*1160*/  BSYNC.RECONVERGENT B2 ;  /* 0x0000000000027941 */ /* 0x000fea0003800200 */
.L_x_396:
[----:B------:R-:W0:Y:S01]  /*1170*/  MUFU.RCP64H R7, R35 ;  /* 0x0000002300077308 */ /* 0x000e220000001800 */
[----:B------:R-:W-:Y:S01]  /*1180*/  IMAD.MOV.U32 R6, RZ, RZ, 0x1 ;  /* 0x00000001ff067424 */ /* 0x000fe200078e00ff */
[----:B------:R-:W-:Y:S05]  /*1190*/  BSSY.RECONVERGENT B2, `(.L_x_398) ;  /* 0x0000016000027945 */ /* 0x000fea0003800200 */
        /* <DEDUP_REMOVED lines=21> */
.L_x_399:
[----:B------:R-:W-:Y:S05]  /*12f0*/  BSYNC.RECONVERGENT B2 ;  /* 0x0000000000027941 */ /* 0x000fea0003800200 */
.L_x_398:
        /* <DEDUP_REMOVED lines=49> */
.L_x_401:
[----:B------:R-:W-:Y:S05]  /*1610*/  BSYNC.RECONVERGENT B2 ;  /* 0x0000000000027941 */ /* 0x000fea0003800200 */
.L_x_400:
[----:B------:R-:W0:Y:S01]  /*1620*/  MUFU.RCP64H R7, R35 ;  /* 0x0000002300077308 */ /* 0x000e220000001800 */
[----:B------:R-:W-:Y:S01]  /*1630*/  IMAD.MOV.U32 R6, RZ, RZ, 0x1 ;  /* 0x00000001ff067424 */ /* 0x000fe200078e00ff */
[----:B------:R-:W-:Y:S01]  /*1640*/  DADD R14, -R88, R50 ;  /* 0x00000000580e7229 */ /* 0x000fe20000000132 */
        /* <DEDUP_REMOVED lines=21> */
.L_x_403:
[----:B------:R-:W-:Y:S05]  /*17a0*/  BSYNC.RECONVERGENT B2 ;  /* 0x0000000000027941 */ /* 0x000fea0003800200 */
.L_x_402:
        /* <DEDUP_REMOVED lines=10> */
[----:B------:R-:W-:Y:S01]  /*1850*/  DADD R26, R78, -R48 ;  /* 0x000000004e1a7229 */ /* 0x000fe20000000830 */
        /* <DEDUP_REMOVED lines=21> */
[----:B------:R-:W-:Y:S01]  /*19b0*/  DFMA R4, R28, R4, R20 ;  /* 0x000000041c04722b */ /* 0x000fe20000000014 */
[----:B------:R-:W-:Y:S01]  /*19c0*/  MOV R19, R17 ;  /* 0x0000001100137202 */ /* 0x000fe20000000f00 */
[----:B------:R-:W-:-:S05]  /*19d0*/  DSETP.NEU.AND P1, PT, R6, RZ, PT ;  /* 0x000000ff0600722a */ /* 0x000fca0003f2d000 */
[----:B------:R-:W-:-:S03]  /*19e0*/  DMUL R14, R14, R18 ;  /* 0x000000120e0e7228 */ /* 0x000fc60000000000 */
[----:B------:R-:W-:-:S07]  /*19f0*/  FFMA R0, RZ, R25, R5 ;  /* 0x00000019ff007223 */ /* 0x000fce0000000005 */
        /* <DEDUP_REMOVED lines=10> */
[----:B------:R-:W-:Y:S05]  /*1aa0*/  CALL.REL.NOINC `($__internal_3_$__cuda_sm20_div_rn_f64_full) ;  /* 0x0000010800f87944 */ /* 0x000fea0003c00000 */
[----:B------:R-:W-:Y:S02]  /*1ab0*/  IMAD.MOV.U32 R4, RZ, RZ, R68 ;  /* 0x000000ffff047224 */ /* 0x000fe400078e0044 */
[----:B------:R-:W-:-:S07]  /*1ac0*/  IMAD.MOV.U32 R5, RZ, RZ, R69 ;  /* 0x000000ffff057224 */ /* 0x000fce00078e0045 */
.L_x_405:
[----:B------:R-:W-:Y:S05]  /*1ad0*/  BSYNC.RECONVERGENT B2 ;  /* 0x0000000000027941 */ /* 0x000fea0003800200 */
.L_x_404:
        /* <DEDUP_REMOVED lines=24> */
.L_x_407:
[----:B------:R-:W-:Y:S05]  /*1c60*/  BSYNC.RECONVERGENT B2 ;  /* 0x0000000000027941 */ /* 0x000fea0003800200 */
.L_x_406:
        /* <DEDUP_REMOVED lines=50> */
.L_x_409:
[----:B------:R-:W-:Y:S05]  /*1f90*/  BSYNC.RECONVERGENT B2 ;  /* 0x0000000000027941 */ /* 0x000fea0003800200 */
.L_x_408:
[----:B------:R-:W0:Y:S01]  /*1fa0*/  MUFU.RCP64H R7, R35 ;  /* 0x0000002300077308 */ /* 0x000e220000001800 */
[----:B------:R-:W-:Y:S01]  /*1fb0*/  MOV R6, 0x1 ;  /* 0x0000000100067802 */ /* 0x000fe20000000f00 */
        /* <DEDUP_REMOVED lines=22> */
.L_x_411:
[----:B------:R-:W-:Y:S05]  /*2120*/  BSYNC.RECONVERGENT B2 ;  /* 0x0000000000027941 */ /* 0x000fea0003800200 */
.L_x_410:
        /* <DEDUP_REMOVED lines=50> */
.L_x_413:
[----:B------:R-:W-:Y:S05]  /*2450*/  BSYNC.RECONVERGENT B2 ;  /* 0x0000000000027941 */ /* 0x000fea0003800200 */
.L_x_412:
        /* <DEDUP_REMOVED lines=24> */
.L_x_415:
[----:B------:R-:W-:Y:S05]  /*25e0*/  BSYNC.RECONVERGENT B2 ;  /* 0x0000000000027941 */ /* 0x000fea0003800200 */
.L_x_414:
        /* <DEDUP_REMOVED lines=9> */
[----:B------:R-:W-:Y:S01]  /*2680*/  BSSY.RECONVERGENT B2, `(.L_x_416) ;  /* 0x0000027000027945 */ /* 0x000fe20003800200 */
[----:B------:R-:W-:Y:S01]  /*2690*/  FSEL R30, RZ, -1.875, P3 ;  /* 0xbff00000ff1e7808 */ /* 0x000fe20001800000 */
[----:B------:R-:W-:-:S03]  /*26a0*/  DADD R56, -R36, R72 ;  /* 0x0000000024387229 */ /* 0x000fc60000000148 */
        /* <DEDUP_REMOVED lines=30> */
[----:B------:R-:W-:Y:S01]  /*2890*/  MOV R54, R24 ;  /* 0x0000001800367202 */ /* 0x000fe20000000f00 */
[----:B------:R-:W-:Y:S01]  /*28a0*/  IMAD.MOV.U32 R53, RZ, RZ, R25 ;  /* 0x000000ffff357224 */ /* 0x000fe200078e0019 */
[----:B------:R-:W-:-:S07]  /*28b0*/  MOV R0, 0x28d0 ;  /* 0x000028d000007802 */ /* 0x000fce0000000f00 */
[----:B------:R-:W-:Y:S05]  /*28c0*/  CALL.REL.NOINC `($__internal_3_$__cuda_sm20_div_rn_f64_full) ;  /* 0x000000fc00707944 */ /* 0x000fea0003c00000 */
[----:B------:R-:W-:Y:S02]  /*28d0*/  IMAD.MOV.U32 R20, RZ, RZ, R68 ;  /* 0x000000ffff147224 */ /* 0x000fe400078e0044 */
[----:B------:R-:W-:-:S07]  /*28e0*/  IMAD.MOV.U32 R21, RZ, RZ, R69 ;  /* 0x000000ffff157224 */ /* 0x000fce00078e0045 */
.L_x_417:
[----:B------:R-:W-:Y:S05]  /*28f0*/  BSYNC.RECONVERGENT B2 ;  /* 0x0000000000027941 */ /* 0x000fea0003800200 */
.L_x_416:
        /* <DEDUP_REMOVED lines=24> */
.L_x_419:
[----:B------:R-:W-:Y:S05]  /*2a80*/  BSYNC.RECONVERGENT B2 ;  /* 0x0000000000027941 */ /* 0x000fea0003800200 */
.L_x_418:
[----:B------:R-:W0:Y:S02]  /*2a90*/  LDC.64 R24, c[0x0][0x380] ;  /* 0x0000e000ff187b82 */ /* 0x000e240000000a00 */
[----:B0-----:R-:W-:-:S06]  /*2aa0*/  IMAD.WIDE.U32 R24, R32, 0x8, R24 ;  /* 0x0000000820187825 */ /* 0x001fcc00078e0018 */
[----:B------:R-:W2:Y:S01]  /*2ab0*/  LDG.E.64 R24, desc[UR36][R24.64+0x10] ;  /* 0x0000102418187981 */ /* 0x000ea2000c1e1b00 */
[----:B------:R-:W-:Y:S01]  /*2ac0*/  UMOV UR4, 0x47ae147b ;  /* 0x47ae147b00047882 */ /* 0x000fe20000000000 */
[----:B------:R-:W-:Y:S01]  /*2ad0*/  UMOV UR5, 0x3f647ae1 ;  /* 0x3f647ae100057882 */ /* 0x000fe20000000000 */
[----:B------:R-:W-:Y:S01]  /*2ae0*/  DSETP.GEU.AND P3, PT, R20, RZ, PT ;  /* 0x000000ff1400722a */ /* 0x000fe20003f6e000 */
[----:B------:R-:W-:Y:S01]  /*2af0*/  IMAD.MOV.U32 R17, RZ, RZ, R21 ;  /* 0x000000ffff117224 */ /* 0x000fe200078e0015 */
[----:B------:R-:W-:Y:S01]  /*2b00*/  DADD R118, R22, UR4 ;  /* 0x0000000416767e29 */ /* 0x000fe20008000000 */
[----:B------:R-:W-:Y:S01]  /*2b10*/  IMAD.MOV.U32 R3, RZ, RZ, R7 ;  /* 0x000000ffff037224 */ /* 0x000fe200078e0007 */
[----:B------:R-:W-:Y:S01]  /*2b20*/  DSETP.GEU.AND P4, PT, R6, RZ, PT ;  /* 0x000000ff0600722a */ /* 0x000fe20003f8e000 */
[----:B------:R-:W-:Y:S01]  /*2b30*/  IMAD.MOV.U32 R22, RZ, RZ, 0x1 ;  /* 0x00000001ff167424 */ /* 0x000fe200078e00ff */
[----:B------:R-:W-:Y:S01]  /*2b40*/  DSETP.GT.AND P1, PT, R20, RZ, PT ;  /* 0x000000ff1400722a */ /* 0x000fe20003f24000 */
[----:B------:R-:W-:Y:S01]  /*2b50*/  FSEL R0, RZ, -1.875, P3 ;  /* 0xbff00000ff007808 */ /* 0x000fe20001800000 */
[----:B------:R-:W-:Y:S01]  /*2b60*/  DSETP.GT.AND P2, PT, R6, RZ, PT ;  /* 0x000000ff0600722a */ /* 0x000fe20003f44000 */
[----:B------:R-:W-:Y:S01]  /*2b70*/  BSSY.RECONVERGENT B2, `(.L_x_420) ;  /* 0x0000037000027945 */ /* 0x000fe20003800200 */
[----:B------:R-:W-:Y:S01]  /*2b80*/  DADD R118, R64, -R118 ;  /* 0x0000000040767229 */ /* 0x000fe20000000876 */
[----:B------:R-:W-:-:S04]  /*2b90*/  FSEL R120, RZ, -1.875, P4 ;  /* 0xbff00000ff787808 */ /* 0x000fc80002000000 */
[----:B------:R-:W-:Y:S01]  /*2ba0*/  FSEL R121, R120, 1.875, !P2 ;  /* 0x3ff0000078797808 */ /* 0x000fe20005000000 */
[----:B------:R-:W0:Y:S01]  /*2bb0*/  MUFU.RCP64H R23, R119 ;  /* 0x0000007700177308 */ /* 0x000e220000001800 */
[----:B------:R-:W-:Y:S01]  /*2bc0*/  MOV R120, RZ ;  /* 0x000000ff00787202 */ /* 0x000fe20000000f00 */
[----:B0-----:R-:W-:-:S08]  /*2bd0*/  DFMA R34, -R118, R22, 1 ;  /* 0x3ff000007622742b */ /* 0x001fd00000000116 */
[----:B------:R-:W-:-:S08]  /*2be0*/  DFMA R34, R34, R34, R34 ;  /* 0x000000222222722b */ /* 0x000fd00000000022 */
[----:B------:R-:W-:-:S08]  /*2bf0*/  DFMA R34, R22, R34, R22 ;  /* 0x000000221622722b */ /* 0x000fd00000000016 */
[----:B------:R-:W-:-:S08]  /*2c00*/  DFMA R22, -R118, R34, 1 ;  /* 0x3ff000007616742b */ /* 0x000fd00000000122 */
[----:B------:R-:W-:Y:S01]  /*2c10*/  DFMA R54, R34, R22, R34 ;  /* 0x000000162236722b */ /* 0x000fe20000000022 */
[----:B------:R-:W-:Y:S01]  /*2c20*/  FSEL R23, R0, 1.875, !P1 ;  /* 0x3ff0000000177808 */ /* 0x000fe20004800000 */
[----:B------:R-:W-:Y:S01]  /*2c30*/  DSETP.MIN.AND P1, P2, |R6|, |R20|, PT ;  /* 0x400000140600722a */ /* 0x000fe20003a20200 */
[----:B------:R-:W-:Y:S01]  /*2c40*/  IMAD.MOV.U32 R22, RZ, RZ, RZ ;  /* 0x000000ffff167224 */ /* 0x000fe200078e00ff */
[----:B------:R-:W-:-:S04]  /*2c50*/  MOV R0, R6 ;  /* 0x0000000600007202 */ /* 0x000fc80000000f00 */
[----:B------:R-:W-:Y:S01]  /*2c60*/  FSEL R3, |R3|, |R17|, P1 ;  /* 0x4000001103037208 */ /* 0x000fe20000800200 */
[----:B------:R-:W-:-:S07]  /*2c70*/  DADD R22, R120, R22 ;  /* 0x0000000078167229 */ /* 0x000fce0000000016 */
[----:B------:R-:W-:Y:S01]  /*2c80*/  @P2 LOP3.LUT R3, R17, 0x80000, RZ, 0xfc, !PT ;  /* 0x0008000011032812 */ /* 0x000fe200078efcff */
[----:B------:R-:W-:Y:S02]  /*2c90*/  DSETP.NEU.AND P3, PT, R22, RZ, PT ;  /* 0x000000ff1600722a */ /* 0x000fe40003f6d000 */
[----:B------:R-:W-:Y:S02]  /*2ca0*/  DSETP.GTU.AND P2, PT, R108, RZ, PT ;  /* 0x000000ff6c00722a */ /* 0x000fe40003f4c000 */
[----:B--2---:R-:W-:Y:S01]  /*2cb0*/  DADD R52, R96, -R24 ;  /* 0x0000000060347229 */ /* 0x004fe20000000818 */
[----:B------:R-:W-:Y:S01]  /*2cc0*/  IMAD.MOV.U32 R24, RZ, RZ, R20 ;  /* 0x000000ffff187224 */ /* 0x000fe200078e0014 */
[----:B------:R-:W-:Y:S01]  /*2cd0*/  DMUL R20, R22, 0.5 ;  /* 0x3fe0000016147828 */ /* 0x000fe20000000000 */
[----:B------:R-:W-:Y:S01]  /*2ce0*/  IMAD.MOV.U32 R25, RZ, RZ, R3 ;  /* 0x000000ffff197224 */ /* 0x000fe200078e0003 */
[----:B------:R-:W-:Y:S02]  /*2cf0*/  FSEL R22, R108, R42, P2 ;  /* 0x0000002a6c167208 */ /* 0x000fe40001000000 */
[----:B------:R-:W-:-:S02]  /*2d00*/  SEL R24, R0, R24, P1 ;  /* 0x0000001800187207 */ /* 0x000fc40000800000 */
[----:B------:R-:W-:Y:S01]  /*2d10*/  DMUL R56, R52, R54 ;  /* 0x0000003634387228 */ /* 0x000fe20000000000 */
[----:B------:R-:W-:Y:S01]  /*2d20*/  FSEL R23, R109, R43, P2 ;  /* 0x0000002b6d177208 */ /* 0x000fe20001000000 */
[----:B------:R-:W-:Y:S02]  /*2d30*/  DSETP.GTU.AND P1, PT, R100, RZ, PT ;  /* 0x000000ff6400722a */ /* 0x000fe40003f2c000 */
[----:B------:R-:W-:Y:S02]  /*2d40*/  DSETP.GTU.AND P2, PT, R116, RZ, PT ;  /* 0x000000ff7400722a */ /* 0x000fe40003f4c000 */
[----:B------:R-:W-:Y:S02]  /*2d50*/  DMUL R34, R20, R24 ;  /* 0x0000001814227228 */ /* 0x000fe40000000000 */
[----:B------:R-:W-:Y:S01]  /*2d60*/  DFMA R58, -R118, R56, R52 ;  /* 0x00000038763a722b */ /* 0x000fe20000000134 */
[----:B------:R-:W-:Y:S02]  /*2d70*/  FSEL R24, R100, R44, P1 ;  /* 0x0000002c64187208 */ /* 0x000fe40000800000 */
[----:B------:R-:W-:Y:S01]  /*2d80*/  FSEL R25, R101, R45, P1 ;  /* 0x0000002d65197208 */ /* 0x000fe20000800000 */
[----:B------:R-:W-:-:S04]  /*2d90*/  DSETP.GTU.AND P1, PT, R112, RZ, PT ;  /* 0x000000ff7000722a */ /* 0x000fc80003f2c000 */
[----:B------:R-:W-:Y:S01]  /*2da0*/  DFMA R20, R54, R58, R56 ;  /* 0x0000003a3614722b */ /* 0x000fe20000000038 */
[----:B------:R-:W-:Y:S02]  /*2db0*/  FSEL R34, R34, RZ, P3 ;  /* 0x000000ff22227208 */ /* 0x000fe40001800000 */
[----:B------:R-:W-:Y:S02]  /*2dc0*/  FSEL R35, R35, RZ, P3 ;  /* 0x000000ff23237208 */ /* 0x000fe40001800000 */
[----:B------:R-:W-:Y:S02]  /*2dd0*/  FSEL R100, R112, R50, P1 ;  /* 0x0000003270647208 */ /* 0x000fe40000800000 */
[----:B------:R-:W-:Y:S02]  /*2de0*/  FSEL R101, R113, R51, P1 ;  /* 0x0000003371657208 */ /* 0x000fe40000800000 */
[----:B------:R-:W-:Y:S01]  /*2df0*/  FSETP.GEU.AND P3, PT, |R53|, 6.5827683646048100446e-37, PT ;  /* 0x036000003500780b */ /* 0x000fe20003f6e200 */
[----:B------:R-:W-:Y:S01]  /*2e00*/  FFMA R0, RZ, R119, R21 ;  /* 0x00000077ff007223 */ /* 0x000fe20000000015 */
[----:B------:R-:W-:Y:S01]  /*2e10*/  DFMA R34, R98, R34, R36 ;  /* 0x000000226222722b */ /* 0x000fe20000000024 */
[----:B------:R-:W-:-:S03]  /*2e20*/  FSEL R98, R116, R48, P2 ;  /* 0x0000003074627208 */ /* 0x000fc60001000000 */
[----:B------:R-:W-:Y:S02]  /*2e30*/  FSETP.GT.AND P1, PT, |R0|, 1.469367938527859385e-39, PT ;  /* 0x001000000000780b */ /* 0x000fe40003f24200 */
[----:B------:R-:W-:-:S11]  /*2e40*/  FSEL R99, R117, R49, P2 ;  /* 0x0000003175637208 */ /* 0x000fd60001000000 */
[----:B------:R-:W-:Y:S05]  /*2e50*/  @P1 BRA P3, `(.L_x_421) ;  /* 0x0000000000201947 */ /* 0x000fea0001800000 */
[----:B------:R-:W-:Y:S01]  /*2e60*/  MOV R57, R53 ;  /* 0x0000003500397202 */ /* 0x000fe20000000f00 */
[----:B------:R-:W-:Y:S01]  /*2e70*/  IMAD.MOV.U32 R56, RZ, RZ, R52 ;  /* 0x000000ffff387224 */ /* 0x000fe200078e0034 */
[----:B------:R-:W-:Y:S01]  /*2e80*/  MOV R0, 0x2ec0 ;  /* 0x00002ec000007802 */ /* 0x000fe20000000f00 */
[----:B------:R-:W-:Y:S02]  /*2e90*/  IMAD.MOV.U32 R54, RZ, RZ, R118 ;  /* 0x000000ffff367224 */ /* 0x000fe400078e0076 */
[----:B------:R-:W-:-:S07]  /*2ea0*/  IMAD.MOV.U32 R53, RZ, RZ, R119 ;  /* 0x000000ffff357224 */ /* 0x000fce00078e0077 */
[----:B------:R-:W-:Y:S05]  /*2eb0*/  CALL.REL.NOINC `($__internal_3_$__cuda_sm20_div_rn_f64_full) ;  /* 0x000000f400f47944 */ /* 0x000fea0003c00000 */
[----:B------:R-:W-:Y:S01]  /*2ec0*/  IMAD.MOV.U32 R20, RZ, RZ, R68 ;  /* 0x000000ffff147224 */ /* 0x000fe200078e0044 */
[----:B------:R-:W-:-:S07]  /*2ed0*/  MOV R21, R69 ;  /* 0x0000004500157202 */ /* 0x000fce0000000f00 */
.L_x_421:
[----:B------:R-:W-:Y:S05]  /*2ee0*/  BSYNC.RECONVERGENT B2 ;  /* 0x0000000000027941 */ /* 0x000fea0003800200 */
.L_x_420:
        /* <DEDUP_REMOVED lines=8> */
[----:B------:R-:W-:Y:S01]  /*2f70*/  BSSY.RECONVERGENT B2, `(.L_x_422) ;  /* 0x0000029000027945 */ /* 0x000fe20003800200 */
        /* <DEDUP_REMOVED lines=40> */
.L_x_423:
[----:B------:R-:W-:Y:S05]  /*3200*/  BSYNC.RECONVERGENT B2 ;  /* 0x0000000000027941 */ /* 0x000fea0003800200 */
.L_x_422:
        /* <DEDUP_REMOVED lines=8> */
[----:B------:R-:W-:Y:S03]  /*3290*/  BSSY.RECONVERGENT B2, `(.L_x_424) ;  /* 0x0000028000027945 */ /* 0x000fe60003800200 */
        /* <DEDUP_REMOVED lines=39> */
.L_x_425:
[----:B------:R-:W-:Y:S05]  /*3510*/  BSYNC.RECONVERGENT B2 ;  /* 0x0000000000027941 */ /* 0x000fea0003800200 */
.L_x_424:
        /* <DEDUP_REMOVED lines=48> */
.L_x_427:
[----:B------:R-:W-:Y:S05]  /*3820*/  BSYNC.RECONVERGENT B2 ;  /* 0x0000000000027941 */ /* 0x000fea0003800200 */
.L_x_426:
[----:B------:R-:W0:Y:S02]  /*3830*/  LDC.64 R12, c[0x0][0x388] ;  /* 0x0000e200ff0c7b82 */ /* 0x000e240000000a00 */
[----:B0-----:R-:W-:-:S06]  /*3840*/  IMAD.WIDE.U32 R12, R32, 0x8, R12 ;  /* 0x00000008200c7825 */ /* 0x001fcc00078e000c */
[----:B------:R-:W2:Y:S01]  /*3850*/  LDG.E.64 R12, desc[UR36][R12.64+0x10] ;  /* 0x000010240c0c7981 */ /* 0x000ea2000c1e1b00 */
[----:B------:R-:W0:Y:S01]  /*3860*/  MUFU.RCP64H R53, R119 ;  /* 0x0000007700357308 */ /* 0x000e220000001800 */
[----:B------:R-:W-:Y:S01]  /*3870*/  MOV R52, 0x1 ;  /* 0x0000000100347802 */ /* 0x000fe20000000f00 */
[C---:B------:R-:W-:Y:S01]  /*3880*/  DSETP.GEU.AND P2, PT, R8.reuse, RZ, PT ;  /* 0x000000ff0800722a */ /* 0x040fe20003f4e000 */
[----:B------:R-:W-:Y:S01]  /*3890*/  IMAD.MOV.U32 R3, RZ, RZ, R9 ;  /* 0x000000ffff037224 */ /* 0x000fe200078e0009 */
[----:B------:R-:W-:Y:S01]  /*38a0*/  DSETP.GT.AND P1, PT, R8, RZ, PT ;  /* 0x000000ff0800722a */ /* 0x000fe20003f24000 */
[----:B------:R-:W-:Y:S01]  /*38b0*/  MOV R17, R15 ;  /* 0x0000000f00117202 */ /* 0x000fe20000000f00 */
[----:B------:R-:W-:Y:S02]  /*38c0*/  BSSY.RECONVERGENT B2, `(.L_x_428) ;  /* 0x0000026000027945 */ /* 0x000fe40003800200 */
        /* <DEDUP_REMOVED lines=11> */
[----:B------:R-:W-:Y:S01]  /*3980*/  DMUL R54, R56, R52 ;  /* 0x0000003438367228 */ /* 0x000fe20000000000 */
[----:B------:R-:W-:Y:S01]  /*3990*/  FSEL R3, |R3|, |R17|, P1 ;  /* 0x4000001103037208 */ /* 0x000fe20000800200 */
[----:B------:R-:W-:Y:S01]  /*39a0*/  DADD R110, R110, R12 ;  /* 0x000000006e6e7229 */ /* 0x000fe2000000000c */
[----:B------:R-:W-:-:S05]  /*39b0*/  SEL R14, R0, R14, P1 ;  /* 0x0000000e000e7207 */ /* 0x000fca0000800000 */
[----:B------:R-:W-:Y:S01]  /*39c0*/  DFMA R8, -R118, R54, R52 ;  /* 0x000000367608722b */ /* 0x000fe20000000134 */
[----:B------:R-:W-:Y:S01]  /*39d0*/  @P2 LOP3.LUT R3, R17, 0x80000, RZ, 0xfc, !PT ;  /* 0x0008000011032812 */ /* 0x000fe200078efcff */
[C---:B------:R-:W-:Y:S01]  /*39e0*/  DMUL R12, R110.reuse, 0.5 ;  /* 0x3fe000006e0c7828 */ /* 0x040fe20000000000 */
[----:B------:R-:W-:Y:S01]  /*39f0*/  FSETP.GEU.AND P2, PT, |R53|, 6.5827683646048100446e-37, PT ;  /* 0x036000003500780b */ /* 0x000fe20003f4e200 */
[----:B------:R-:W-:Y:S02]  /*3a00*/  DSETP.NEU.AND P1, PT, R110, RZ, PT ;  /* 0x000000ff6e00722a */ /* 0x000fe40003f2d000 */
        /* <DEDUP_REMOVED lines=17> */
.L_x_429:
[----:B------:R-:W-:Y:S05]  /*3b20*/  BSYNC.RECONVERGENT B2 ;  /* 0x0000000000027941 */ /* 0x000fea0003800200 */
.L_x_428:
[----:B------:R-:W0:Y:S02]  /*3b30*/  LDC.64 R12, c[0x0][0x390] ;  /* 0x0000e400ff0c7b82 */ /* 0x000e240000000a00 */
[----:B0-----:R-:W-:-:S06]  /*3b40*/  IMAD.WIDE.U32 R12, R32, 0x8, R12 ;  /* 0x00000008200c7825 */ /* 0x001fcc00078e000c */
[----:B------:R-:W2:Y:S01]  /*3b50*/  LDG.E.64 R12, desc[UR36][R12.64+0x10] ;  /* 0x000010240c0c7981 */ /* 0x000ea2000c1e1b00 */
[----:B------:R-:W0:Y:S01]  /*3b60*/  MUFU.RCP64H R15, R119 ;  /* 0x00000077000f7308 */ /* 0x000e220000001800 */
[----:B------:R-:W-:Y:S01]  /*3b70*/  MOV R14, 0x1 ;  /* 0x00000001000e7802 */ /* 0x000fe20000000f00 */
[C---:B------:R-:W-:Y:S01]  /*3b80*/  DSETP.GEU.AND P2, PT, R8.reuse, RZ, PT ;  /* 0x000000ff0800722a */ /* 0x040fe20003f4e000 */
[----:B------:R-:W-:Y:S01]  /*3b90*/  MOV R3, R19 ;  /* 0x0000001300037202 */ /* 0x000fe20000000f00 */
[----:B------:R-:W-:Y:S01]  /*3ba0*/  DSETP.GT.AND P1, PT, R8, RZ, PT ;  /* 0x000000ff0800722a */ /* 0x000fe20003f24000 */
[----:B------:R-:W-:Y:S03]  /*3bb0*/  BSSY.RECONVERGENT B2, `(.L_x_430) ;  /* 0x0000028000027945 */ /* 0x000fe60003800200 */
[----:B------:R-:W-:Y:S01]  /*3bc0*/  FSEL R0, RZ, -1.875, P2 ;  /* 0xbff00000ff007808 */ /* 0x000fe20001000000 */
[----:B0-----:R-:W-:-:S08]  /*3bd0*/  DFMA R52, -R118, R14, 1 ;  /* 0x3ff000007634742b */ /* 0x001fd0000000010e */
[----:B------:R-:W-:-:S08]  /*3be0*/  DFMA R52, R52, R52, R52 ;  /* 0x000000343434722b */ /* 0x000fd00000000034 */
[----:B------:R-:W-:-:S08]  /*3bf0*/  DFMA R52, R14, R52, R14 ;  /* 0x000000340e34722b */ /* 0x000fd0000000000e */
[----:B------:R-:W-:-:S08]  /*3c00*/  DFMA R14, -R118, R52, 1 ;  /* 0x3ff00000760e742b */ /* 0x000fd00000000134 */
[----:B------:R-:W-:Y:S01]  /*3c10*/  DFMA R56, R52, R14, R52 ;  /* 0x0000000e3438722b */ /* 0x000fe20000000034 */
[----:B------:R-:W-:Y:S02]  /*3c20*/  IMAD.MOV.U32 R14, RZ, RZ, R8 ;  /* 0x000000ffff0e7224 */ /* 0x000fe400078e0008 */
[----:B------:R-:W-:Y:S01]  /*3c30*/  IMAD.MOV.U32 R15, RZ, RZ, R18 ;  /* 0x000000ffff0f7224 */ /* 0x000fe200078e0012 */
[----:B--2---:R-:W-:Y:S01]  /*3c40*/  DADD R52, R82, -R12 ;  /* 0x0000000052347229 */ /* 0x004fe2000000080c */
[----:B------:R-:W-:Y:S01]  /*3c50*/  FSEL R13, R0, 1.875, !P1 ;  /* 0x3ff00000000d7808 */ /* 0x000fe20004800000 */
[----:B------:R-:W-:Y:S01]  /*3c60*/  DSETP.MIN.AND P1, P2, |R8|, |R18|, PT ;  /* 0x400000120800722a */ /* 0x000fe20003a20200 */
[----:B------:R-:W-:Y:S02]  /*3c70*/  IMAD.MOV.U32 R12, RZ, RZ, RZ ;  /* 0x000000ffff0c7224 */ /* 0x000fe400078e00ff */
[----:B------:R-:W-:-:S03]  /*3c80*/  IMAD.MOV.U32 R0, RZ, RZ, R9 ;  /* 0x000000ffff007224 */ /* 0x000fc600078e0009 */
[----:B------:R-:W-:Y:S01]  /*3c90*/  DMUL R54, R56, R52 ;  /* 0x0000003438367228 */ /* 0x000fe20000000000 */
[----:B------:R-:W-:Y:S01]  /*3ca0*/  SEL R14, R14, R15, P1 ;  /* 0x0000000f0e0e7207 */ /* 0x000fe20000800000 */
[----:B------:R-:W-:Y:S01]  /*3cb0*/  DADD R114, R114, R12 ;  /* 0x0000000072727229 */ /* 0x000fe2000000000c */
[----:B------:R-:W-:-:S05]  /*3cc0*/  FSEL R0, |R0|, |R3|, P1 ;  /* 0x4000000300007208 */ /* 0x000fca0000800200 */
        /* <DEDUP_REMOVED lines=22> */
.L_x_431:
[----:B------:R-:W-:Y:S05]  /*3e30*/  BSYNC.RECONVERGENT B2 ;  /* 0x0000000000027941 */ /* 0x000fea0003800200 */
.L_x_430:
        /* <DEDUP_REMOVED lines=8> */
[----:B------:R-:W-:Y:S01]  /*3ec0*/  MOV R0, R9 ;  /* 0x0000000900007202 */ /* 0x000fe20000000f00 */
[----:B------:R-:W-:Y:S01]  /*3ed0*/  BSSY.RECONVERGENT B2, `(.L_x_432) ;  /* 0x0000027000027945 */ /* 0x000fe20003800200 */
        /* <DEDUP_REMOVED lines=11> */
[----:B------:R-:W-:Y:S02]  /*3f90*/  IMAD.MOV.U32 R12, RZ, RZ, R8 ;  /* 0x000000ffff0c7224 */ /* 0x000fe400078e0008 */
[----:B------:R-:W-:-:S04]  /*3fa0*/  IMAD.MOV.U32 R13, RZ, RZ, R4 ;  /* 0x000000ffff0d7224 */ /* 0x000fc800078e0004 */
[----:B------:R-:W-:Y:S01]  /*3fb0*/  @P2 LOP3.LUT R0, R3, 0x80000, RZ, 0xfc, !PT ;  /* 0x0008000003002812 */ /* 0x000fe200078efcff */
[C---:B------:R-:W-:Y:S01]  /*3fc0*/  DMUL R8, R26.reuse, 0.5 ;  /* 0x3fe000001a087828 */ /* 0x040fe20000000000 */
[----:B------:R-:W-:Y:S01]  /*3fd0*/  SEL R12, R12, R13, P1 ;  /* 0x0000000d0c0c7207 */ /* 0x000fe20000800000 */
[----:B------:R-:W-:Y:S02]  /*3fe0*/  DSETP.NEU.AND P1, PT, R26, RZ, PT ;  /* 0x000000ff1a00722a */ /* 0x000fe40003f2d000 */
[----:B------:R-:W-:-:S06]  /*3ff0*/  IMAD.MOV.U32 R13, RZ, RZ, R0 ;  /* 0x000000ffff0d7224 */ /* 0x000fcc00078e0000 */
[----:B------:R-:W-:-:S10]  /*4000*/  DMUL R8, R8, R12 ;  /* 0x0000000c08087228 */ /* 0x000fd40000000000 */
[----:B------:R-:W-:Y:S02]  /*4010*/  FSEL R8, R8, RZ, P1 ;  /* 0x000000ff08087208 */ /* 0x000fe40000800000 */
[----:B------:R-:W-:-:S06]  /*4020*/  FSEL R9, R9, RZ, P1 ;  /* 0x000000ff09097208 */ /* 0x000fcc0000800000 */
[----:B------:R-:W-:Y:S02]  /*4030*/  DFMA R8, R64, R8, R82 ;  /* 0x000000084008722b */ /* 0x000fe40000000052 */
[----:B--2---:R-:W-:-:S08]  /*4040*/  DADD R32, R80, -R32 ;  /* 0x0000000050207229 */ /* 0x004fd00000000820 */
[----:B------:R-:W-:Y:S02]  /*4050*/  DMUL R18, R54, R32 ;  /* 0x0000002036127228 */ /* 0x000fe40000000000 */
[----:B------:R-:W-:-:S06]  /*4060*/  FSETP.GEU.AND P2, PT, |R33|, 6.5827683646048100446e-37, PT ;  /* 0x036000002100780b */ /* 0x000fcc0003f4e200 */
        /* <DEDUP_REMOVED lines=13> */
.L_x_433:
[----:B------:R-:W-:Y:S05]  /*4140*/  BSYNC.RECONVERGENT B2 ;  /* 0x0000000000027941 */ /* 0x000fea0003800200 */
.L_x_432:
        /* <DEDUP_REMOVED lines=10> */
[----:B------:R-:W-:Y:S01]  /*41f0*/  FSEL R104, R66, R88, P3 ;  /* 0x0000005842687208 */ /* 0x000fe20001800000 */
[----:B------:R-:W-:Y:S01]  /*4200*/  IMAD.MOV.U32 R6, RZ, RZ, R4 ;  /* 0x000000ffff067224 */ /* 0x000fe200078e0004 */
[----:B------:R-:W-:Y:S02]  /*4210*/  FSEL R105, R67, R89, P3 ;  /* 0x0000005943697208 */ /* 0x000fe40001800000 */
[----:B------:R-:W-:Y:S01]  /*4220*/  FSEL R0, |R0|, |R7|, P1 ;  /* 0x4000000700007208 */ /* 0x000fe20000800200 */
[----:B------:R-:W-:Y:S01]  /*4230*/  DADD R120, R120, R12 ;  /* 0x0000000078787229 */ /* 0x000fe2000000000c */
[----:B------:R-:W-:Y:S01]  /*4240*/  SEL R6, R6, R3, P1 ;  /* 0x0000000306067207 */ /* 0x000fe20000800000 */
[----:B------:R-:W-:Y:S01]  /*4250*/  DSETP.GTU.AND P1, PT, R20, RZ, PT ;  /* 0x000000ff1400722a */ /* 0x000fe20003f2c000 */
[----:B------:R-:W-:Y:S01]  /*4260*/  @!P4 IMAD.MOV.U32 R102, RZ, RZ, R86 ;  /* 0x000000ffff66c224 */ /* 0x000fe200078e0056 */
[----:B------:R-:W-:-:S03]  /*4270*/  @!P4 MOV R103, R87 ;  /* 0x000000570067c202 */ /* 0x000fc60000000f00 */
        /* <DEDUP_REMOVED lines=13> */
.L_x_391:
[----:B------:R-:W-:Y:S05]  /*4350*/  BSYNC.RECONVERGENT B1 ;  /* 0x0000000000017941 */ /* 0x000fea0003800200 */
.L_x_390:
[----:B------:R-:W-:Y:S01]  /*4360*/  UMOV UR4, 0xaaaaaaab ;  /* 0xaaaaaaab00047882 */ /* 0x000fe20000000000 */
[----:B------:R-:W-:Y:S01]  /*4370*/  UMOV UR5, 0x401aaaaa ;  /* 0x401aaaaa00057882 */ /* 0x000fe20000000000 */
[----:B------:R-:W-:Y:S01]  /*4380*/  IMAD.MOV.U32 R20, RZ, RZ, 0x0 ;  /* 0x00000000ff147424 */ /* 0x000fe200078e00ff */
[C---:B------:R-:W-:Y:S01]  /*4390*/  DMUL R4, R22.reuse, UR4 ;  /* 0x0000000416047c28 */ /* 0x040fe20008000000 */
[----:B------:R-:W-:Y:S01]  /*43a0*/  UMOV UR5, 0x3ffaaaaa ;  /* 0x3ffaaaaa00057882 */ /* 0x000fe20000000000 */
[----:B------:R-:W-:Y:S01]  /*43b0*/  IMAD.MOV.U32 R21, RZ, RZ, 0x3fd80000 ;  /* 0x3fd80000ff157424 */ /* 0x000fe200078e00ff */
[----:B------:R-:W-:Y:S01]  /*43c0*/  DFMA R54, R22, UR4, RZ ;  /* 0x0000000416367c2b */ /* 0x000fe200080000ff */
[----:B------:R-:W-:Y:S01]  /*43d0*/  BSSY.RECONVERGENT B1, `(.L_x_434) ;  /* 0x0000033000017945 */ /* 0x000fe20003800200 */
[----:B------:R-:W-:Y:S02]  /*43e0*/  DMUL R10, R28, R28 ;  /* 0x0000001c1c0a7228 */ /* 0x000fe40000000000 */
[----:B------:R-:W-:-:S02]  /*43f0*/  DMUL R18, R14, R14 ;  /* 0x0000000e0e127228 */ /* 0x000fc40000000000 */
[----:B------:R-:W-:Y:S02]  /*4400*/  DMUL R4, RZ, R4 ;  /* 0x00000004ff047228 */ /* 0x000fe40000000000 */
[-C--:B------:R-:W-:Y:S02]  /*4410*/  DFMA R106, RZ, R30.reuse, R28 ;  /* 0x0000001eff6a722b */ /* 0x080fe4000000001c */
[----:B------:R-:W-:Y:S02]  /*4420*/  DFMA R10, R30, R30, R10 ;  /* 0x0000001e1e0a722b */ /* 0x000fe4000000000a */
[----:B------:R-:W-:Y:S02]  /*4430*/  DFMA R18, R8, R8, R18 ;  /* 0x000000080812722b */ /* 0x000fe40000000012 */
[----:B------:R-:W-:Y:S02]  /*4440*/  DFMA R56, R54, R54, -R4 ;  /* 0x000000363638722b */ /* 0x000fe40000000804 */
[----:B------:R-:W-:-:S02]  /*4450*/  DFMA R108, RZ, R8, R14 ;  /* 0x00000008ff6c722b */ /* 0x000fc4000000000e */
[-C--:B------:R-:W-:Y:S02]  /*4460*/  DFMA R10, R34, R34.reuse, R10 ;  /* 0x00000022220a722b */ /* 0x080fe4000000000a */
[----:B------:R-:W0:Y:S01]  /*4470*/  MUFU.RSQ64H R33, R57 ;  /* 0x0000003900217308 */ /* 0x000e220000001c00 */
[----:B------:R-:W-:-:S03]  /*4480*/  DFMA R106, RZ, R34, R106 ;  /* 0x00000022ff6a722b */ /* 0x000fc6000000006a */
[----:B------:R-:W-:Y:S01]  /*4490*/  VIADD R32, R57, 0xfcb00000 ;  /* 0xfcb0000039207836 */ /* 0x000fe20000000000 */
[----:B------:R-:W-:-:S04]  /*44a0*/  DFMA R108, RZ, R64, R108 ;  /* 0x00000040ff6c722b */ /* 0x000fc8000000006c */
[----:B------:R-:W-:Y:S01]  /*44b0*/  ISETP.GE.U32.AND P1, PT, R32, 0x7ca00000, PT ;  /* 0x7ca000002000780c */ /* 0x000fe20003f26070 */
[----:B0-----:R-:W-:-:S08]  /*44c0*/  DMUL R4, R32, R32 ;  /* 0x0000002020047228 */ /* 0x001fd00000000000 */
[----:B------:R-:W-:Y:S02]  /*44d0*/  DFMA R6, R56, -R4, 1 ;  /* 0x3ff000003806742b */ /* 0x000fe40000000804 */
[----:B------:R-:W-:-:S06]  /*44e0*/  DMUL R4, RZ, R28 ;  /* 0x0000001cff047228 */ /* 0x000fcc0000000000 */
[----:B------:R-:W-:Y:S02]  /*44f0*/  DFMA R20, R6, R20, 0.5 ;  /* 0x3fe000000614742b */ /* 0x000fe40000000014 */
[----:B------:R-:W-:Y:S02]  /*4500*/  DMUL R52, R32, R6 ;  /* 0x0000000620347228 */ /* 0x000fe40000000000 */
[----:B------:R-:W-:Y:S02]  /*4510*/  DMUL R6, RZ, R14 ;  /* 0x0000000eff067228 */ /* 0x000fe40000000000 */
[----:B------:R-:W-:Y:S02]  /*4520*/  DADD R134, R4, R30 ;  /* 0x0000000004867229 */ /* 0x000fe4000000001e */
[----:B------:R-:W-:Y:S02]  /*4530*/  DFMA R136, RZ, R30, R4 ;  /* 0x0000001eff88722b */ /* 0x000fe40000000004 */
[----:B------:R-:W-:-:S02]  /*4540*/  DFMA R52, R20, R52, R32 ;  /* 0x000000341434722b */ /* 0x000fc40000000020 */
[----:B------:R-:W-:Y:S02]  /*4550*/  DADD R138, R6, R8 ;  /* 0x00000000068a7229 */ /* 0x000fe40000000008 */
[----:B------:R-:W-:Y:S02]  /*4560*/  DFMA R140, RZ, R8, R6 ;  /* 0x00000008ff8c722b */ /* 0x000fe40000000006 */
[----:B------:R-:W-:Y:S02]  /*4570*/  DFMA R14, R64, R64, R18 ;  /* 0x00000040400e722b */ /* 0x000fe40000000012 */
[----:B------:R-:W-:Y:S02]  /*4580*/  DMUL R28, R56, R52 ;  /* 0x00000034381c7228 */ /* 0x000fe40000000000 */
[----:B------:R-:W-:Y:S01]  /*4590*/  IADD3 R7, PT, PT, R53, -0x100000, RZ ;  /* 0xfff0000035077810 */ /* 0x000fe20007ffe0ff */
[----:B------:R-:W-:Y:S01]  /*45a0*/  IMAD.MOV.U32 R6, RZ, RZ, R52 ;  /* 0x000000ffff067224 */ /* 0x000fe200078e0034 */
[----:B------:R-:W-:-:S02]  /*45b0*/  DFMA R134, RZ, R34, R134 ;  /* 0x00000022ff86722b */ /* 0x000fc40000000086 */
[----:B------:R-:W-:Y:S02]  /*45c0*/  DADD R136, R136, R34 ;  /* 0x0000000088887229 */ /* 0x000fe40000000022 */
[----:B------:R-:W-:Y:S02]  /*45d0*/  DFMA R8, R28, -R28, R56 ;  /* 0x8000001c1c08722b */ /* 0x000fe40000000038 */
[----:B------:R-:W-:Y:S02]  /*45e0*/  DFMA R138, RZ, R64, R138 ;  /* 0x00000040ff8a722b */ /* 0x000fe4000000008a */
[----:B------:R-:W-:Y:S02]  /*45f0*/  DADD R140, R140, R64 ;  /* 0x000000008c8c7229 */ /* 0x000fe40000000040 */
[----:B------:R-:W-:Y:S02]  /*4600*/  DMUL R20, R10, 0.5 ;  /* 0x3fe000000a147828 */ /* 0x000fe40000000000 */
[----:B------:R-:W-:-:S02]  /*4610*/  DMUL R14, R14, 0.5 ;  /* 0x3fe000000e0e7828 */ /* 0x000fc40000000000 */
        /* <DEDUP_REMOVED lines=9> */
[----:B------:R-:W-:Y:S02]  /*46b0*/  IMAD.MOV.U32 R33, RZ, RZ, R29 ;  /* 0x000000ffff217224 */ /* 0x000fe400078e001d */
[----:B------:R-:W-:-:S07]  /*46c0*/  IMAD.MOV.U32 R19, RZ, RZ, R7 ;  /* 0x000000ffff137224 */ /* 0x000fce00078e0007 */
[----:B-----5:R-:W-:Y:S05]  /*46d0*/  CALL.REL.NOINC `($__internal_4_$__cuda_sm20_dsqrt_rn_f64_mediumpath_v1) ;  /* 0x000000e400707944 */ /* 0x020fea0003c00000 */
[----:B------:R-:W-:Y:S02]  /*46e0*/  IMAD.MOV.U32 R4, RZ, RZ, R0 ;  /* 0x000000ffff047224 */ /* 0x000fe400078e0000 */
[----:B------:R-:W-:-:S07]  /*46f0*/  IMAD.MOV.U32 R5, RZ, RZ, R3 ;  /* 0x000000ffff057224 */ /* 0x000fce00078e0003 */
.L_x_435:
[----:B------:R-:W-:Y:S05]  /*4700*/  BSYNC.RECONVERGENT B1 ;  /* 0x0000000000017941 */ /* 0x000fea0003800200 */
.L_x_434:
        /* <DEDUP_REMOVED lines=22> */
[----:B-----5:R-:W-:Y:S05]  /*4870*/  CALL.REL.NOINC `($__internal_3_$__cuda_sm20_div_rn_f64_full) ;  /* 0x000000dc00847944 */ /* 0x020fea0003c00000 */
.L_x_437:
[----:B------:R-:W-:Y:S05]  /*4880*/  BSYNC.RECONVERGENT B1 ;  /* 0x0000000000017941 */ /* 0x000fea0003800200 */
.L_x_436:
[----:B------:R-:W0:Y:S01]  /*4890*/  MUFU.RSQ64H R7, R69 ;  /* 0x0000004500077308 */ /* 0x000e220000001c00 */
[----:B------:R-:W-:Y:S01]  /*48a0*/  VIADD R6, R69, 0xfcb00000 ;  /* 0xfcb0000045067836 */ /* 0x000fe20000000000 */
[----:B------:R-:W-:Y:S01]  /*48b0*/  BSSY.RECONVERGENT B1, `(.L_x_438) ;  /* 0x000001b000017945 */ /* 0x000fe20003800200 */
[----:B------:R-:W-:Y:S02]  /*48c0*/  IMAD.MOV.U32 R8, RZ, RZ, 0x0 ;  /* 0x00000000ff087424 */ /* 0x000fe400078e00ff */
[----:B------:R-:W-:Y:S01]  /*48d0*/  IMAD.MOV.U32 R9, RZ, RZ, 0x3fd80000 ;  /* 0x3fd80000ff097424 */ /* 0x000fe200078e00ff */
[----:B------:R-:W-:Y:S01]  /*48e0*/  ISETP.GE.U32.AND P1, PT, R6, 0x7ca00000, PT ;  /* 0x7ca000000600780c */ /* 0x000fe20003f26070 */
        /* <DEDUP_REMOVED lines=23> */
.L_x_439:
[----:B------:R-:W-:Y:S05]  /*4a60*/  BSYNC.RECONVERGENT B1 ;  /* 0x0000000000017941 */ /* 0x000fea0003800200 */
.L_x_438:
[----:B------:R-:W-:Y:S01]  /*4a70*/  UMOV UR4, 0xaaaaaaab ;  /* 0xaaaaaaab00047882 */ /* 0x000fe20000000000 */
[----:B------:R-:W-:Y:S01]  /*4a80*/  UMOV UR5, 0x401aaaaa ;  /* 0x401aaaaa00057882 */ /* 0x000fe20000000000 */
[----:B------:R-:W-:Y:S01]  /*4a90*/  IMAD.MOV.U32 R10, RZ, RZ, 0x0 ;  /* 0x00000000ff0a7424 */ /* 0x000fe200078e00ff */
[C---:B------:R-:W-:Y:S01]  /*4aa0*/  DMUL R6, R12.reuse, UR4 ;  /* 0x000000040c067c28 */ /* 0x040fe20008000000 */
[----:B------:R-:W-:Y:S01]  /*4ab0*/  UMOV UR5, 0x3ffaaaaa ;  /* 0x3ffaaaaa00057882 */ /* 0x000fe20000000000 */
[----:B------:R-:W-:Y:S01]  /*4ac0*/  IMAD.MOV.U32 R11, RZ, RZ, 0x3fd80000 ;  /* 0x3fd80000ff0b7424 */ /* 0x000fe200078e00ff */
[----:B------:R-:W-:Y:S01]  /*4ad0*/  DFMA R30, R12, UR4, RZ ;  /* 0x000000040c1e7c2b */ /* 0x000fe200080000ff */
[----:B------:R-:W-:Y:S04]  /*4ae0*/  BSSY.RECONVERGENT B1, `(.L_x_440) ;  /* 0x000001d000017945 */ /* 0x000fe80003800200 */
[----:B------:R-:W-:-:S08]  /*4af0*/  DMUL R6, RZ, R6 ;  /* 0x00000006ff067228 */ /* 0x000fd00000000000 */
        /* <DEDUP_REMOVED lines=27> */
.L_x_441:
[----:B------:R-:W-:Y:S05]  /*4cb0*/  BSYNC.RECONVERGENT B1 ;  /* 0x0000000000017941 */ /* 0x000fea0003800200 */
.L_x_440:
        /* <DEDUP_REMOVED lines=22> */
[----:B-----5:R-:W-:Y:S05]  /*4e20*/  CALL.REL.NOINC `($__internal_3_$__cuda_sm20_div_rn_f64_full) ;  /* 0x000000d800187944 */ /* 0x020fea0003c00000 */
.L_x_443:
[----:B------:R-:W-:Y:S05]  /*4e30*/  BSYNC.RECONVERGENT B1 ;  /* 0x0000000000017941 */ /* 0x000fea0003800200 */
.L_x_442:
        /* <DEDUP_REMOVED lines=29> */
.L_x_445:
[----:B------:R-:W-:Y:S05]  /*5010*/  BSYNC.RECONVERGENT B1 ;  /* 0x0000000000017941 */ /* 0x000fea0003800200 */
.L_x_444:
[----:B------:R-:W-:Y:S01]  /*5020*/  DSETP.MAX.AND P3, P4, R8, R4, PT ;  /* 0x000000040800722a */ /* 0x000fe20003c6f000 */
[----:B------:R-:W-:Y:S01]  /*5030*/  IMAD.MOV.U32 R3, RZ, RZ, R5 ;  /* 0x000000ffff037224 */ /* 0x000fe200078e0005 */
[----:B------:R-:W-:Y:S01]  /*5040*/  MOV R0, R9 ;  /* 0x0000000900007202 */ /* 0x000fe20000000f00 */
[C-C-:B------:R-:W-:Y:S01]  /*5050*/  DSETP.MAX.AND P5, P6, R106.reuse, R108.reuse, PT ;  /* 0x0000006c6a00722a */ /* 0x140fe20003eaf000 */
[----:B------:R-:W-:Y:S01]  /*5060*/  IMAD.MOV.U32 R117, RZ, RZ, R4 ;  /* 0x000000ffff757224 */ /* 0x000fe200078e0004 */
[----:B------:R-:W-:Y:S01]  /*5070*/  DSETP.MIN.AND P1, P2, R106, R108, PT ;  /* 0x0000006c6a00722a */ /* 0x000fe20003a20000 */
[----:B------:R-:W-:Y:S01]  /*5080*/  FSEL R6, R0, R3, P3 ;  /* 0x0000000300067208 */ /* 0x000fe20001800000 */
[----:B------:R-:W-:Y:S01]  /*5090*/  IMAD.MOV.U32 R4, RZ, RZ, R106 ;  /* 0x000000ffff047224 */ /* 0x000fe200078e006a */
[----:B------:R-:W-:Y:S01]  /*50a0*/  MOV R5, R107 ;  /* 0x0000006b00057202 */ /* 0x000fe20000000f00 */
[----:B------:R-:W-:Y:S01]  /*50b0*/  IMAD.MOV.U32 R0, RZ, RZ, R108 ;  /* 0x000000ffff007224 */ /* 0x000fe200078e006c */
[----:B------:R-:W-:Y:S01]  /*50c0*/  DADD R118, RZ, R12 ;  /* 0x00000000ff767229 */ /* 0x000fe2000000000c */
[----:B------:R-:W-:Y:S01]  /*50d0*/  IMAD.MOV.U32 R7, RZ, RZ, R109 ;  /* 0x000000ffff077224 */ /* 0x000fe200078e006d */
[----:B------:R-:W-:Y:S01]  /*50e0*/  DADD R120, RZ, R22 ;  /* 0x00000000ff787229 */ /* 0x000fe20000000016 */
[----:B------:R-:W-:Y:S01]  /*50f0*/  IMAD.MOV.U32 R116, RZ, RZ, R8 ;  /* 0x000000ffff747224 */ /* 0x000fe200078e0008 */
[----:B------:R-:W-:Y:S01]  /*5100*/  SEL R110, R4, R0, P5 ;  /* 0x00000000046e7207 */ /* 0x000fe20002800000 */
[----:B------:R-:W-:Y:S01]  /*5110*/  IMAD.MOV.U32 R0, RZ, RZ, R107 ;  /* 0x000000ffff007224 */ /* 0x000fe200078e006b */
[----:B------:R-:W-:Y:S01]  /*5120*/  MOV R4, R109 ;  /* 0x0000006d00047202 */ /* 0x000fe20000000f00 */
[----:B------:R-:W-:Y:S01]  /*5130*/  BSSY.RECONVERGENT B1, `(.L_x_446) ;  /* 0x000002e000017945 */ /* 0x000fe20003800200 */
[----:B------:R-:W-:-:S02]  /*5140*/  FSEL R8, R5, R7, P5 ;  /* 0x0000000705087208 */ /* 0x000fc40002800000 */
[----:B------:R-:W-:Y:S01]  /*5150*/  @P4 LOP3.LUT R6, R3, 0x80000, RZ, 0xfc, !PT ;  /* 0x0008000003064812 */ /* 0x000fe200078efcff */
[----:B------:R-:W-:Y:S01]  /*5160*/  IMAD.MOV.U32 R3, RZ, RZ, R108 ;  /* 0x000000ffff037224 */ /* 0x000fe200078e006c */
[----:B------:R-:W-:Y:S01]  /*5170*/  FSEL R5, R0, R4, P1 ;  /* 0x0000000400057208 */ /* 0x000fe20000800000 */
[----:B------:R-:W-:Y:S01]  /*5180*/  IMAD.MOV.U32 R0, RZ, RZ, R106 ;  /* 0x000000ffff007224 */ /* 0x000fe200078e006a */
[----:B------:R-:W-:Y:S02]  /*5190*/  @P6 LOP3.LUT R8, R7, 0x80000, RZ, 0xfc, !PT ;  /* 0x0008000007086812 */ /* 0x000fe400078efcff */
[----:B------:R-:W-:Y:S02]  /*51a0*/  @P2 LOP3.LUT R5, R4, 0x80000, RZ, 0xfc, !PT ;  /* 0x0008000004052812 */ /* 0x000fe400078efcff */
[----:B------:R-:W-:Y:S01]  /*51b0*/  SEL R116, R116, R117, P3 ;  /* 0x0000007574747207 */ /* 0x000fe20001800000 */
[----:B------:R-:W-:Y:S01]  /*51c0*/  IMAD.MOV.U32 R117, RZ, RZ, R6 ;  /* 0x000000ffff757224 */ /* 0x000fe200078e0006 */
[----:B------:R-:W-:Y:S01]  /*51d0*/  MOV R111, R8 ;  /* 0x00000008006f7202 */ /* 0x000fe20000000f00 */
[----:B------:R-:W-:Y:S01]  /*51e0*/  IMAD.MOV.U32 R113, RZ, RZ, R5 ;  /* 0x000000ffff717224 */ /* 0x000fe200078e0005 */
[----:B------:R-:W-:Y:S01]  /*51f0*/  SEL R112, R0, R3, P1 ;  /* 0x0000000300707207 */ /* 0x000fe20000800000 */
[----:B------:R-:W-:-:S03]  /*5200*/  IMAD.MOV.U32 R6, RZ, RZ, 0x1 ;  /* 0x00000001ff067424 */ /* 0x000fc600078e00ff */
[----:B------:R-:W-:Y:S02]  /*5210*/  DADD R114, R116, R110 ;  /* 0x0000000074727229 */ /* 0x000fe4000000006e */
        /* <DEDUP_REMOVED lines=29> */
[----:B------:R-:W-:Y:S01]  /*53f0*/  IMAD.MOV.U32 R4, RZ, RZ, R68 ;  /* 0x000000ffff047224 */ /* 0x000fe200078e0044 */
[----:B------:R-:W-:-:S07]  /*5400*/  MOV R5, R69 ;  /* 0x0000004500057202 */ /* 0x000fce0000000f00 */
.L_x_447:
[----:B------:R-:W-:Y:S05]  /*5410*/  BSYNC.RECONVERGENT B1 ;  /* 0x0000000000017941 */ /* 0x000fea0003800200 */
.L_x_446:
[----:B------:R-:W-:Y:S01]  /*5420*/  DSETP.MAX.AND P1, P2, |R116|, |R114|, PT ;  /* 0x400000727400722a */ /* 0x000fe20003a2f200 */
[----:B------:R-:W-:Y:S01]  /*5430*/  IMAD.MOV.U32 R0, RZ, RZ, R117 ;  /* 0x000000ffff007224 */ /* 0x000fe200078e0075 */
[----:B------:R-:W-:Y:S01]  /*5440*/  MOV R3, R114 ;  /* 0x0000007200037202 */ /* 0x000fe20000000f00 */
[----:B------:R-:W-:Y:S01]  /*5450*/  IMAD.MOV.U32 R6, RZ, RZ, R115 ;  /* 0x000000ffff067224 */ /* 0x000fe200078e0073 */
[----:B------:R-:W-:Y:S01]  /*5460*/  UMOV UR4, 0xd2f1a9fc ;  /* 0xd2f1a9fc00047882 */ /* 0x000fe20000000000 */
[----:B------:R-:W-:Y:S01]  /*5470*/  UMOV UR5, 0x3f30624d ;  /* 0x3f30624d00057882 */ /* 0x000fe20000000000 */
[----:B------:R-:W-:Y:S02]  /*5480*/  BSSY.RECONVERGENT B1, `(.L_x_448) ;  /* 0x000001b000017945 */ /* 0x000fe40003800200 */
[----:B------:R-:W-:Y:S01]  /*5490*/  FSEL R7, |R0|, |R6|, P1 ;  /* 0x4000000600077208 */ /* 0x000fe20000800200 */
[----:B------:R-:W-:-:S05]  /*54a0*/  IMAD.MOV.U32 R0, RZ, RZ, R116 ;  /* 0x000000ffff007224 */ /* 0x000fca00078e0074 */
[----:B------:R-:W-:Y:S01]  /*54b0*/  @P2 LOP3.LUT R7, R6, 0x80000, RZ, 0xfc, !PT ;  /* 0x0008000006072812 */ /* 0x000fe200078efcff */
[----:B------:R-:W-:Y:S01]  /*54c0*/  IMAD.MOV.U32 R6, RZ, RZ, 0x1 ;  /* 0x00000001ff067424 */ /* 0x000fe200078e00ff */
[----:B------:R-:W-:-:S03]  /*54d0*/  SEL R30, R0, R3, P1 ;  /* 0x00000003001e7207 */ /* 0x000fc60000800000 */
[----:B------:R-:W-:-:S04]  /*54e0*/  IMAD.MOV.U32 R31, RZ, RZ, R7 ;  /* 0x000000ffff1f7224 */ /* 0x000fc800078e0007 */
        /* <DEDUP_REMOVED lines=13> */
[----:B------:R-:W-:Y:S01]  /*55c0*/  MOV R53, R31 ;  /* 0x0000001f00357202 */ /* 0x000fe20000000f00 */
[----:B------:R-:W-:Y:S01]  /*55d0*/  IMAD.MOV.U32 R56, RZ, RZ, -0x2d0e5604 ;  /* 0xd2f1a9fcff387424 */ /* 0x000fe200078e00ff */
[----:B------:R-:W-:Y:S01]  /*55e0*/  MOV R0, 0x5610 ;  /* 0x0000561000007802 */ /* 0x000fe20000000f00 */
[----:B------:R-:W-:-:S07]  /*55f0*/  IMAD.MOV.U32 R57, RZ, RZ, 0x3f30624d ;  /* 0x3f30624dff397424 */ /* 0x000fce00078e00ff */
[----:B-----5:R-:W-:Y:S05]  /*5600*/  CALL.REL.NOINC `($__internal_3_$__cuda_sm20_div_rn_f64_full) ;  /* 0x000000d000207944 */ /* 0x020fea0003c00000 */
[----:B------:R-:W-:Y:S01]  /*5610*/  IMAD.MOV.U32 R6, RZ, RZ, R68 ;  /* 0x000000ffff067224 */ /* 0x000fe200078e0044 */
[----:B------:R-:W-:-:S07]  /*5620*/  MOV R7, R69 ;  /* 0x0000004500077202 */ /* 0x000fce0000000f00 */
.L_x_449:
[----:B------:R-:W-:Y:S05]  /*5630*/  BSYNC.RECONVERGENT B1 ;  /* 0x0000000000017941 */ /* 0x000fea0003800200 */
.L_x_448:
        /* <DEDUP_REMOVED lines=22> */
[----:B-----5:R-:W-:Y:S05]  /*57a0*/  CALL.REL.NOINC `($__internal_3_$__cuda_sm20_div_rn_f64_full) ;  /* 0x000000cc00b87944 */ /* 0x020fea0003c00000 */
[----:B------:R-:W-:Y:S01]  /*57b0*/  MOV R8, R68 ;  /* 0x0000004400087202 */ /* 0x000fe20000000f00 */
[----:B------:R-:W-:-:S07]  /*57c0*/  IMAD.MOV.U32 R9, RZ, RZ, R69 ;  /* 0x000000ffff097224 */ /* 0x000fce00078e0045 */
.L_x_451:
[----:B------:R-:W-:Y:S05]  /*57d0*/  BSYNC.RECONVERGENT B1 ;  /* 0x0000000000017941 */ /* 0x000fea0003800200 */
.L_x_450:
[----:B------:R-:W0:Y:S01]  /*57e0*/  MUFU.RCP64H R11, 0.66666650772094726562 ;  /* 0x3fe55555000b7908 */ /* 0x000e220000001800 */
[----:B------:R-:W-:Y:S02]  /*57f0*/  HFMA2 R10, -RZ, RZ, 0, 5.9604644775390625e-08 ;  /* 0x00000001ff0a7431 */ /* 0x000fe400000001ff */
[----:B------:R-:W-:Y:S01]  /*5800*/  IMAD.MOV.U32 R22, RZ, RZ, 0x55555556 ;  /* 0x55555556ff167424 */ /* 0x000fe200078e00ff */
[----:B------:R-:W-:Y:S01]  /*5810*/  FSETP.GEU.AND P2, PT, |R13|, 6.5827683646048100446e-37, PT ;  /* 0x036000000d00780b */ /* 0x000fe20003f4e200 */
[----:B------:R-:W-:Y:S01]  /*5820*/  IMAD.MOV.U32 R23, RZ, RZ, 0x3fe55555 ;  /* 0x3fe55555ff177424 */ /* 0x000fe200078e00ff */
[----:B------:R-:W-:Y:S01]  /*5830*/  DFMA R20, R20, R24, R8 ;  /* 0x000000181414722b */ /* 0x000fe20000000008 */
[----:B------:R-:W-:Y:S07]  /*5840*/  BSSY.RECONVERGENT B1, `(.L_x_452) ;  /* 0x0000015000017945 */ /* 0x000fee0003800200 */
[----:B------:R-:W-:-:S02]  /*5850*/  DADD R122, RZ, R20 ;  /* 0x00000000ff7a7229 */ /* 0x000fc40000000014 */
        /* <DEDUP_REMOVED lines=16> */
[----:B-----5:R-:W-:Y:S05]  /*5960*/  CALL.REL.NOINC `($__internal_3_$__cuda_sm20_div_rn_f64_full) ;  /* 0x000000cc00487944 */ /* 0x020fea0003c00000 */
[----:B------:R-:W-:Y:S02]  /*5970*/  IMAD.MOV.U32 R10, RZ, RZ, R68 ;  /* 0x000000ffff0a7224 */ /* 0x000fe400078e0044 */
[----:B------:R-:W-:-:S07]  /*5980*/  IMAD.MOV.U32 R11, RZ, RZ, R69 ;  /* 0x000000ffff0b7224 */ /* 0x000fce00078e0045 */
.L_x_453:
[----:B------:R-:W-:Y:S05]  /*5990*/  BSYNC.RECONVERGENT B1 ;  /* 0x0000000000017941 */ /* 0x000fea0003800200 */
.L_x_452:
[----:B------:R-:W-:Y:S01]  /*59a0*/  DADD R32, -R116, R114 ;  /* 0x0000000074207229 */ /* 0x000fe20000000172 */
[----:B------:R-:W-:Y:S01]  /*59b0*/  IMAD.MOV.U32 R8, RZ, RZ, 0x1 ;  /* 0x00000001ff087424 */ /* 0x000fe200078e00ff */
[----:B------:R-:W-:Y:S01]  /*59c0*/  DMUL R22, RZ, R106 ;  /* 0x0000006aff167228 */ /* 0x000fe20000000000 */
[----:B------:R-:W-:Y:S01]  /*59d0*/  BSSY.RECONVERGENT B1, `(.L_x_454) ;  /* 0x0000036000017945 */ /* 0x000fe20003800200 */
[----:B------:R-:W-:Y:S02]  /*59e0*/  DFMA R14, R14, R26, R10 ;  /* 0x0000001a0e0e722b */ /* 0x000fe4000000000a */
[----:B------:R-:W0:Y:S01]  /*59f0*/  MUFU.RCP64H R9, R33 ;  /* 0x0000002100097308 */ /* 0x000e220000001800 */
[----:B------:R-:W-:Y:S02]  /*5a00*/  DADD R66, R120, R122 ;  /* 0x0000000078427229 */ /* 0x000fe4000000007a */
[----:B------:R-:W-:Y:S02]  /*5a10*/  DMUL R30, RZ, R108 ;  /* 0x0000006cff1e7228 */ /* 0x000fe40000000000 */
[----:B------:R-:W-:-:S02]  /*5a20*/  DFMA R126, RZ, R134, R22 ;  /* 0x00000086ff7e722b */ /* 0x000fc40000000016 */
[----:B------:R-:W-:Y:S02]  /*5a30*/  DADD R124, RZ, R14 ;  /* 0x00000000ff7c7229 */ /* 0x000fe4000000000e */
[----:B------:R-:W-:Y:S02]  /*5a40*/  DMUL R64, R106, R24 ;  /* 0x000000186a407228 */ /* 0x000fe40000000000 */
[----:B------:R-:W-:Y:S02]  /*5a50*/  DFMA R128, RZ, R138, R30 ;  /* 0x0000008aff80722b */ /* 0x000fe4000000001e */
[----:B------:R-:W-:Y:S02]  /*5a60*/  DFMA R126, RZ, R136, R126 ;  /* 0x00000088ff7e722b */ /* 0x000fe4000000007e */
[----:B------:R-:W-:Y:S02]  /*5a70*/  DADD R130, R118, R124 ;  /* 0x0000000076827229 */ /* 0x000fe4000000007c */
[----:B0-----:R-:W-:-:S02]  /*5a80*/  DFMA R12, -R32, R8, 1 ;  /* 0x3ff00000200c742b */ /* 0x001fc40000000108 */
[----:B------:R-:W-:Y:S02]  /*5a90*/  DFMA R128, RZ, R140, R128 ;  /* 0x0000008cff80722b */ /* 0x000fe40000000080 */
[----:B------:R-:W-:Y:S02]  /*5aa0*/  DMUL R132, R108, R26 ;  /* 0x0000001a6c847228 */ /* 0x000fe40000000000 */
[----:B------:R-:W-:Y:S02]  /*5ab0*/  DMUL R162, R134, R24 ;  /* 0x0000001886a27228 */ /* 0x000fe40000000000 */
[----:B------:R-:W-:Y:S02]  /*5ac0*/  DFMA R12, R12, R12, R12 ;  /* 0x0000000c0c0c722b */ /* 0x000fe4000000000c */
[----:B------:R-:W-:Y:S02]  /*5ad0*/  DMUL R10, RZ, R128 ;  /* 0x00000080ff0a7228 */ /* 0x000fe40000000000 */
[----:B------:R-:W-:-:S02]  /*5ae0*/  DMUL R166, R136, R24 ;  /* 0x0000001888a67228 */ /* 0x000fc40000000000 */
[----:B------:R-:W-:Y:S02]  /*5af0*/  DMUL R158, R138, R26 ;  /* 0x0000001a8a9e7228 */ /* 0x000fe40000000000 */
[----:B------:R-:W-:Y:S02]  /*5b00*/  DFMA R8, R8, R12, R8 ;  /* 0x0000000c0808722b */ /* 0x000fe40000000008 */
[----:B------:R-:W-:Y:S02]  /*5b10*/  DMUL R12, RZ, R116 ;  /* 0x00000074ff0c7228 */ /* 0x000fe40000000000 */
[----:B------:R-:W-:Y:S02]  /*5b20*/  DFMA R130, R108, R130, -R10 ;  /* 0x000000826c82722b */ /* 0x000fe4000000080a */
[----:B------:R-:W-:Y:S02]  /*5b30*/  DFMA R10, -RZ, R136, R22 ;  /* 0x00000088ff0a722b */ /* 0x000fe40000000116 */
[----:B------:R-:W-:-:S02]  /*5b40*/  DFMA R20, -R32, R8, 1 ;  /* 0x3ff000002014742b */ /* 0x000fc40000000108 */
[----:B------:R-:W-:Y:S02]  /*5b50*/  DFMA R12, RZ, R114, -R12 ;  /* 0x00000072ff0c722b */ /* 0x000fe4000000080c */
[----:B------:R-:W-:Y:S02]  /*5b60*/  DMUL R164, R140, R26 ;  /* 0x0000001a8ca47228 */ /* 0x000fe40000000000 */
[----:B------:R-:W-:Y:S02]  /*5b70*/  DMUL R136, R136, R64 ;  /* 0x0000004088887228 */ /* 0x000fe40000000000 */
[----:B------:R-:W-:Y:S02]  /*5b80*/  DFMA R20, R8, R20, R8 ;  /* 0x000000140814722b */ /* 0x000fe40000000008 */
[----:B------:R-:W-:Y:S02]  /*5b90*/  DADD R54, RZ, R12 ;  /* 0x00000000ff367229 */ /* 0x000fe4000000000c */
[----:B------:R-:W-:-:S02]  /*5ba0*/  DMUL R8, RZ, R126 ;  /* 0x0000007eff087228 */ /* 0x000fc40000000000 */
[----:B------:R-:W-:Y:S02]  /*5bb0*/  DFMA R142, R106, R64, R120 ;  /* 0x000000406a8e722b */ /* 0x000fe40000000078 */
[----:B------:R-:W-:Y:S02]  /*5bc0*/  DFMA R144, R108, R132, R118 ;  /* 0x000000846c90722b */ /* 0x000fe40000000076 */
[----:B------:R-:W-:Y:S02]  /*5bd0*/  DMUL R14, R54, R20 ;  /* 0x00000014360e7228 */ /* 0x000fe40000000000 */
[----:B------:R-:W-:Y:S01]  /*5be0*/  DFMA R66, R106, R66, -R8 ;  /* 0x000000426a42722b */ /* 0x000fe20000000808 */
[----:B------:R-:W-:-:S05]  /*5bf0*/  FSETP.GEU.AND P2, PT, |R55|, 6.5827683646048100446e-37, PT ;  /* 0x036000003700780b */ /* 0x000fca0003f4e200 */
[----:B------:R-:W-:-:S08]  /*5c00*/  DFMA R52, -R32, R14, R54 ;  /* 0x0000000e2034722b */ /* 0x000fd00000000136 */
[----:B------:R-:W-:Y:S02]  /*5c10*/  DFMA R8, R20, R52, R14 ;  /* 0x000000341408722b */ /* 0x000fe4000000000e */
[----:B------:R-:W-:Y:S02]  /*5c20*/  DFMA R20, -RZ, R134, R22 ;  /* 0x00000086ff14722b */ /* 0x000fe40000000116 */
[--C-:B------:R-:W-:Y:S02]  /*5c30*/  DFMA R22, -RZ, R138, R30.reuse ;  /* 0x0000008aff16722b */ /* 0x100fe4000000011e */
[----:B------:R-:W-:Y:S02]  /*5c40*/  DFMA R14, -RZ, R140, R30 ;  /* 0x0000008cff0e722b */ /* 0x000fe4000000011e */
[----:B------:R-:W-:Y:S02]  /*5c50*/  DMUL R134, R134, R64 ;  /* 0x0000004086867228 */ /* 0x000fe40000000000 */
[----:B------:R-:W-:Y:S01]  /*5c60*/  FFMA R0, RZ, R33, R9 ;  /* 0x00000021ff007223 */ /* 0x000fe20000000009 */
[----:B------:R-:W-:-:S02]  /*5c70*/  DMUL R138, R138, R132 ;  /* 0x000000848a8a7228 */ /* 0x000fc40000000000 */
[----:B------:R-:W-:Y:S02]  /*5c80*/  DMUL R140, R140, R132 ;  /* 0x000000848c8c7228 */ /* 0x000fe40000000000 */
        /* <DEDUP_REMOVED lines=8> */
[----:B------:R-:W-:Y:S01]  /*5d10*/  MOV R8, R68 ;  /* 0x0000004400087202 */ /* 0x000fe20000000f00 */
[----:B------:R-:W-:-:S07]  /*5d20*/  IMAD.MOV.U32 R9, RZ, RZ, R69 ;  /* 0x000000ffff097224 */ /* 0x000fce00078e0045 */
.L_x_455:
[----:B------:R-:W-:Y:S05]  /*5d30*/  BSYNC.RECONVERGENT B1 ;  /* 0x0000000000017941 */ /* 0x000fea0003800200 */
.L_x_454:
        /* <DEDUP_REMOVED lines=25> */
.L_x_457:
[----:B------:R-:W-:Y:S05]  /*5ed0*/  BSYNC.RECONVERGENT B1 ;  /* 0x0000000000017941 */ /* 0x000fea0003800200 */
.L_x_456:
[----:B------:R-:W0:Y:S01]  /*5ee0*/  MUFU.RCP64H R23, R33 ;  /* 0x0000002100177308 */ /* 0x000e220000001800 */
[----:B------:R-:W-:Y:S01]  /*5ef0*/  IMAD.MOV.U32 R22, RZ, RZ, 0x1 ;  /* 0x00000001ff167424 */ /* 0x000fe200078e00ff */
[----:B------:R-:W-:Y:S01]  /*5f00*/  DADD R10, R10, R12 ;  /* 0x000000000a0a7229 */ /* 0x000fe2000000000c */
[----:B------:R-:W-:Y:S07]  /*5f10*/  BSSY.RECONVERGENT B1, `(.L_x_458) ;  /* 0x0000016000017945 */ /* 0x000fee0003800200 */
[----:B------:R-:W-:-:S02]  /*5f20*/  DADD R14, -R14, R10 ;  /* 0x000000000e0e7229 */ /* 0x000fc4000000010a */
        /* <DEDUP_REMOVED lines=18> */
[----:B------:R-:W-:Y:S02]  /*6050*/  IMAD.MOV.U32 R22, RZ, RZ, R68 ;  /* 0x000000ffff167224 */ /* 0x000fe400078e0044 */
[----:B------:R-:W-:-:S07]  /*6060*/  IMAD.MOV.U32 R23, RZ, RZ, R69 ;  /* 0x000000ffff177224 */ /* 0x000fce00078e0045 */
.L_x_459:
[----:B------:R-:W-:Y:S05]  /*6070*/  BSYNC.RECONVERGENT B1 ;  /* 0x0000000000017941 */ /* 0x000fea0003800200 */
.L_x_458:
        /* <DEDUP_REMOVED lines=24> */
.L_x_461:
[----:B------:R-:W-:Y:S05]  /*6200*/  BSYNC.RECONVERGENT B1 ;  /* 0x0000000000017941 */ /* 0x000fea0003800200 */
.L_x_460:
        /* <DEDUP_REMOVED lines=24> */
.L_x_463:
[----:B------:R-:W-:Y:S05]  /*6390*/  BSYNC.RECONVERGENT B1 ;  /* 0x0000000000017941 */ /* 0x000fea0003800200 */
.L_x_462:
        /* <DEDUP_REMOVED lines=23> */
.L_x_465:
[----:B------:R-:W-:Y:S05]  /*6510*/  BSYNC.RECONVERGENT B1 ;  /* 0x0000000000017941 */ /* 0x000fea0003800200 */
.L_x_464:
        /* <DEDUP_REMOVED lines=23> */
.L_x_467:
[----:B------:R-:W-:Y:S05]  /*6690*/  BSYNC.RECONVERGENT B1 ;  /* 0x0000000000017941 */ /* 0x000fea0003800200 */
.L_x_466:
        /* <DEDUP_REMOVED lines=28> */
.L_x_469:
[----:B------:R-:W-:Y:S05]  /*6860*/  BSYNC.RECONVERGENT B1 ;  /* 0x0000000000017941 */ /* 0x000fea0003800200 */
.L_x_468:
        /* <DEDUP_REMOVED lines=28> */
.L_x_471:
[----:B------:R-:W-:Y:S05]  /*6a30*/  BSYNC.RECONVERGENT B1 ;  /* 0x0000000000017941 */ /* 0x000fea0003800200 */
.L_x_470:
[----:B------:R-:W0:Y:S01]  /*6a40*/  MUFU.RCP64H R29, R33 ;  /* 0x00000021001d7308 */ /* 0x000e220000001800 */
[----:B------:R-:W-:Y:S01]  /*6a50*/  IMAD.MOV.U32 R28, RZ, RZ, 0x1 ;  /* 0x00000001ff1c7424 */ /* 0x000fe200078e00ff */
[----:B------:R-:W-:Y:S01]  /*6a60*/  DMUL R158, R114, R158 ;  /* 0x0000009e729e7228 */ /* 0x000fe20000000000 */
[----:B------:R-:W-:Y:S01]  /*6a70*/  BSSY.RECONVERGENT B1, `(.L_x_472) ;  /* 0x0000019000017945 */ /* 0x000fe20003800200 */
[----:B------:R-:W-:-:S03]  /*6a80*/  DMUL R162, R116, R162 ;  /* 0x000000a274a27228 */ /* 0x000fc60000000000 */
[----:B0-----:R-:W-:-:S08]  /*6a90*/  DFMA R30, -R32, R28, 1 ;  /* 0x3ff00000201e742b */ /* 0x001fd0000000011c */
[----:B------:R-:W-:-:S08]  /*6aa0*/  DFMA R30, R30, R30, R30 ;  /* 0x0000001e1e1e722b */ /* 0x000fd0000000001e */
[----:B------:R-:W-:Y:S02]  /*6ab0*/  DFMA R30, R28, R30, R28 ;  /* 0x0000001e1c1e722b */ /* 0x000fe4000000001c */
[----:B------:R-:W-:-:S06]  /*6ac0*/  DADD R28, R158, -R162 ;  /* 0x000000009e1c7229 */ /* 0x000fcc00000008a2 */
[----:B------:R-:W-:Y:S02]  /*6ad0*/  DFMA R52, -R32, R30, 1 ;  /* 0x3ff000002034742b */ /* 0x000fe4000000011e */
[----:B------:R-:W-:-:S06]  /*6ae0*/  DADD R28, R134, R28 ;  /* 0x00000000861c7229 */ /* 0x000fcc000000001c */
[----:B------:R-:W-:Y:S02]  /*6af0*/  DFMA R54, R30, R52, R30 ;  /* 0x000000341e36722b */ /* 0x000fe4000000001e */
[----:B------:R-:W-:-:S08]  /*6b00*/  DADD R52, -R138, R28 ;  /* 0x000000008a347229 */ /* 0x000fd0000000011c */
        /* <DEDUP_REMOVED lines=13> */
[----:B------:R-:W-:Y:S01]  /*6be0*/  IMAD.MOV.U32 R28, RZ, RZ, R68 ;  /* 0x000000ffff1c7224 */ /* 0x000fe200078e0044 */
[----:B------:R-:W-:-:S07]  /*6bf0*/  MOV R29, R69 ;  /* 0x00000045001d7202 */ /* 0x000fce0000000f00 */
.L_x_473:
[----:B------:R-:W-:Y:S05]  /*6c00*/  BSYNC.RECONVERGENT B1 ;  /* 0x0000000000017941 */ /* 0x000fea0003800200 */
.L_x_472:
        /* <DEDUP_REMOVED lines=28> */
.L_x_475:
[----:B------:R-:W-:Y:S05]  /*6dd0*/  BSYNC.RECONVERGENT B1 ;  /* 0x0000000000017941 */ /* 0x000fea0003800200 */
.L_x_474:
        /* <DEDUP_REMOVED lines=12> */
[--C-:B------:R-:W-:Y:S02]  /*6ea0*/  DADD R52, -R108, R4.reuse ;  /* 0x000000006c347229 */ /* 0x100fe40000000104 */
[----:B------:R-:W-:-:S06]  /*6eb0*/  DADD R54, -R106, R4 ;  /* 0x000000006a367229 */ /* 0x000fcc0000000104 */
[----:B------:R-:W-:Y:S01]  /*6ec0*/  FFMA R0, RZ, R25, R33 ;  /* 0x00000019ff007223 */ /* 0x000fe20000000021 */
[----:B------:R-:W-:Y:S02]  /*6ed0*/  DFMA R52, R34, R52, R118 ;  /* 0x000000342234722b */ /* 0x000fe40000000076 */
[----:B------:R-:W-:Y:S02]  /*6ee0*/  DFMA R54, R160, R54, R120 ;  /* 0x00000036a036722b */ /* 0x000fe40000000078 */
[----:B------:R-:W-:-:S06]  /*6ef0*/  FSETP.GT.AND P1, PT, |R0|, 1.469367938527859385e-39, PT ;  /* 0x001000000000780b */ /* 0x000fcc0003f24200 */
[----:B------:R-:W-:-:S08]  /*6f00*/  DADD R52, R52, R54 ;  /* 0x0000000034347229 */ /* 0x000fd00000000036 */
[----:B------:R-:W-:Y:S01]  /*6f10*/  DMUL R160, R52, 0.5 ;  /* 0x3fe0000034a07828 */ /* 0x000fe20000000000 */
[----:B------:R-:W-:Y:S10]  /*6f20*/  @P1 BRA P2, `(.L_x_477) ;  /* 0x0000000000201947 */ /* 0x000ff40001000000 */
        /* <DEDUP_REMOVED lines=8> */
.L_x_477:
[----:B------:R-:W-:Y:S05]  /*6fb0*/  BSYNC.RECONVERGENT B1 ;  /* 0x0000000000017941 */ /* 0x000fea0003800200 */
.L_x_476:
        /* <DEDUP_REMOVED lines=23> */
.L_x_479:
[----:B------:R-:W-:Y:S05]  /*7130*/  BSYNC.RECONVERGENT B1 ;  /* 0x0000000000017941 */ /* 0x000fea0003800200 */
.L_x_478:
[----:B------:R-:W0:Y:S01]  /*7140*/  MUFU.RCP64H R53, R25 ;  /* 0x0000001900357308 */ /* 0x000e220000001800 */
[----:B------:R-:W-:Y:S01]  /*7150*/  IMAD.MOV.U32 R52, RZ, RZ, 0x1 ;  /* 0x00000001ff347424 */ /* 0x000fe200078e00ff */
[----:B------:R-:W-:Y:S01]  /*7160*/  DMUL R20, R28, R20 ;  /* 0x000000141c147228 */ /* 0x000fe20000000000 */
[----:B------:R-:W-:Y:S07]  /*7170*/  BSSY.RECONVERGENT B1, `(.L_x_480) ;  /* 0x0000017000017945 */ /* 0x000fee0003800200 */
[----:B------:R-:W-:-:S02]  /*7180*/  DFMA R20, R26, R8, R20 ;  /* 0x000000081a14722b */ /* 0x000fc40000000014 */
[----:B0-----:R-:W-:-:S06]  /*7190*/  DFMA R54, R52, -R24, 1 ;  /* 0x3ff000003436742b */ /* 0x001fcc0000000818 */
[----:B------:R-:W-:Y:S02]  /*71a0*/  DFMA R30, R30, R22, R20 ;  /* 0x000000161e1e722b */ /* 0x000fe40000000014 */
        /* <DEDUP_REMOVED lines=19> */
.L_x_481:
[----:B------:R-:W-:Y:S05]  /*72e0*/  BSYNC.RECONVERGENT B1 ;  /* 0x0000000000017941 */ /* 0x000fea0003800200 */
.L_x_480:
        /* <DEDUP_REMOVED lines=27> */
.L_x_483:
[----:B------:R-:W-:Y:S05]  /*74a0*/  BSYNC.RECONVERGENT B1 ;  /* 0x0000000000017941 */ /* 0x000fea0003800200 */
.L_x_482:
        /* <DEDUP_REMOVED lines=27> */
.L_x_485:
[----:B------:R-:W-:Y:S05]  /*7660*/  BSYNC.RECONVERGENT B1 ;  /* 0x0000000000017941 */ /* 0x000fea0003800200 */
.L_x_484:
        /* <DEDUP_REMOVED lines=21> */
.L_x_488:
        /* <DEDUP_REMOVED lines=26> */
.L_x_487:
[----:B------:R-:W-:Y:S05]  /*7960*/  BSYNC.RECONVERGENT B0 ;  /* 0x0000000000007941 */ /* 0x000fea0003800200 */
.L_x_486:
[----:B------:R-:W0:Y:S01]  /*7970*/  LDCU UR4, c[0x0][0x41c] ;  /* 0x00008380ff0477ac */ /* 0x000e220008000800 */
[----:B------:R-:W1:Y:S01]  /*7980*/  LDC.64 R12, c[0x0][0x418] ;  /* 0x00010600ff0c7b82 */ /* 0x000e620000000a00 */
[----:B------:R-:W-:Y:S01]  /*7990*/  IMAD.MOV.U32 R4, RZ, RZ, 0x1 ;  /* 0x00000001ff047424 */ /* 0x000fe200078e00ff */
[----:B------:R-:W-:Y:S01]  /*79a0*/  DFMA R108, RZ, R142, R134 ;  /* 0x0000008eff6c722b */ /* 0x000fe20000000086 */
[----:B------:R-:W-:Y:S01]  /*79b0*/  UMOV UR6, 0xeeb46cf3 ;  /* 0xeeb46cf300067882 */ /* 0x000fe20000000000 */
[----:B------:R-:W-:-:S06]  /*79c0*/  UMOV UR7, 0x3f13b6af ;  /* 0x3f13b6af00077882 */ /* 0x000fcc0000000000 */
[----:B------:R-:W-:Y:S01]  /*79d0*/  DFMA R108, RZ, R136, R108 ;  /* 0x00000088ff6c722b */ /* 0x000fe2000000006c */
[----:B0-----:R-:W1:Y:S02]  /*79e0*/  MUFU.RCP64H R5, UR4 ;  /* 0x0000000400057d08 */ /* 0x001e640008001800 */
[----:B-1----:R-:W-:-:S08]  /*79f0*/  DFMA R8, R4, -R12, 1 ;  /* 0x3ff000000408742b */ /* 0x002fd0000000080c */
[----:B------:R-:W-:-:S08]  /*7a00*/  DFMA R8, R8, R8, R8 ;  /* 0x000000080808722b */ /* 0x000fd00000000008 */
[----:B------:R-:W-:-:S08]  /*7a10*/  DFMA R8, R4, R8, R4 ;  /* 0x000000080408722b */ /* 0x000fd00000000004 */
[----:B------:R-:W-:-:S08]  /*7a20*/  DFMA R4, R8, -R12, 1 ;  /* 0x3ff000000804742b */ /* 0x000fd0000000080c */
[----:B------:R-:W-:Y:S02]  /*7a30*/  DFMA R4, R8, R4, R8 ;  /* 0x000000040804722b */ /* 0x000fe40000000008 */
[----:B------:R-:W-:-:S06]  /*7a40*/  DMUL R8, RZ, R134 ;  /* 0x00000086ff087228 */ /* 0x000fcc0000000000 */
[----:B------:R-:W-:Y:S02]  /*7a50*/  DMUL R10, R4, UR6 ;  /* 0x00000006040a7c28 */ /* 0x000fe40008000000 */
[----:B------:R-:W-:Y:S02]  /*7a60*/  DADD R106, R8, R142 ;  /* 0x00000000086a7229 */ /* 0x000fe4000000008e */
[----:B------:R-:W-:-:S04]  /*7a70*/  DFMA R8, RZ, R142, R8 ;  /* 0x0000008eff08722b */ /* 0x000fc80000000008 */
[----:B------:R-:W-:Y:S02]  /*7a80*/  DFMA R12, R10, -R12, UR6 ;  /* 0x000000060a0c7e2b */ /* 0x000fe4000800080c */
[----:B------:R-:W-:Y:S02]  /*7a90*/  DFMA R106, RZ, R136, R106 ;  /* 0x00000088ff6a722b */ /* 0x000fe4000000006a */
[----:B------:R-:W-:-:S04]  /*7aa0*/  DADD R136, R8, R136 ;  /* 0x0000000008887229 */ /* 0x000fc80000000088 */
[----:B------:R-:W-:-:S10]  /*7ab0*/  DFMA R4, R4, R12, R10 ;  /* 0x0000000c0404722b */ /* 0x000fd4000000000a */
[----:B------:R-:W-:-:S05]  /*7ac0*/  FFMA R0, RZ, UR4, R5 ;  /* 0x00000004ff007c23 */ /* 0x000fca0008000005 */
[----:B------:R-:W-:-:S13]  /*7ad0*/  FSETP.GT.AND P1, PT, |R0|, 1.469367938527859385e-39, PT ;  /* 0x001000000000780b */ /* 0x000fda0003f24200 */
[----:B------:R-:W-:Y:S05]  /*7ae0*/  @P1 BRA `(.L_x_489) ;  /* 0x0000000000241947 */ /* 0x000fea0003800000 */
[----:B------:R-:W0:Y:S01]  /*7af0*/  LDCU.64 UR4, c[0x0][0x418] ;  /* 0x00008300ff0477ac */ /* 0x000e220008000a00 */
[----:B------:R-:W-:Y:S01]  /*7b00*/  IMAD.MOV.U32 R56, RZ, RZ, -0x114b930d ;  /* 0xeeb46cf3ff387424 */ /* 0x000fe200078e00ff */
[----:B------:R-:W-:Y:S01]  /*7b10*/  MOV R0, 0x7b60 ;  /* 0x00007b6000007802 */ /* 0x000fe20000000f00 */
[----:B------:R-:W-:Y:S02]  /*7b20*/  IMAD.MOV.U32 R57, RZ, RZ, 0x3f13b6af ;  /* 0x3f13b6afff397424 */ /* 0x000fe400078e00ff */
[----:B0-----:R-:W-:Y:S01]  /*7b30*/  IMAD.U32 R54, RZ, RZ, UR4 ;  /* 0x00000004ff367e24 */ /* 0x001fe2000f8e00ff */
[----:B------:R-:W-:-:S07]  /*7b40*/  MOV R53, UR5 ;  /* 0x0000000500357c02 */ /* 0x000fce0008000f00 */
[----:B-----5:R-:W-:Y:S05]  /*7b50*/  CALL.REL.NOINC `($__internal_3_$__cuda_sm20_div_rn_f64_full) ;  /* 0x000000a800cc7944 */ /* 0x020fea0003c00000 */
[----:B------:R-:W-:Y:S02]  /*7b60*/  IMAD.MOV.U32 R4, RZ, RZ, R68 ;  /* 0x000000ffff047224 */ /* 0x000fe400078e0044 */
[----:B------:R-:W-:-:S07]  /*7b70*/  IMAD.MOV.U32 R5, RZ, RZ, R69 ;  /* 0x000000ffff057224 */ /* 0x000fce00078e0045 */
.L_x_489:
[----:B------:R-:W-:Y:S01]  /*7b80*/  UMOV UR4, 0xaaaaaaab ;  /* 0xaaaaaaab00047882 */ /* 0x000fe20000000000 */
[----:B------:R-:W-:Y:S01]  /*7b90*/  UMOV UR5, 0x401aaaaa ;  /* 0x401aaaaa00057882 */ /* 0x000fe20000000000 */
[----:B------:R-:W-:Y:S01]  /*7ba0*/  IMAD.MOV.U32 R10, RZ, RZ, 0x0 ;  /* 0x00000000ff0a7424 */ /* 0x000fe200078e00ff */
[C---:B------:R-:W-:Y:S01]  /*7bb0*/  DMUL R8, R98.reuse, UR4 ;  /* 0x0000000462087c28 */ /* 0x040fe20008000000 */
[----:B------:R-:W-:Y:S01]  /*7bc0*/  UMOV UR5, 0x3ffaaaaa ;  /* 0x3ffaaaaa00057882 */ /* 0x000fe20000000000 */
[----:B------:R-:W-:Y:S01]  /*7bd0*/  IMAD.MOV.U32 R11, RZ, RZ, 0x3fd80000 ;  /* 0x3fd80000ff0b7424 */ /* 0x000fe200078e00ff */
[----:B------:R-:W-:Y:S01]  /*7be0*/  DFMA R14, R98, UR4, RZ ;  /* 0x00000004620e7c2b */ /* 0x000fe200080000ff */
[----:B------:R-:W-:Y:S01]  /*7bf0*/  MOV R0, R4 ;  /* 0x0000000400007202 */ /* 0x000fe20000000f00 */
[----:B------:R-:W-:Y:S01]  /*7c00*/  DSETP.MIN.AND P1, P2, R4, R6, PT ;  /* 0x000000060400722a */ /* 0x000fe20003a20000 */
[----:B------:R-:W-:Y:S01]  /*7c10*/  IMAD.MOV.U32 R3, RZ, RZ, R5 ;  /* 0x000000ffff037224 */ /* 0x000fe200078e0005 */
[----:B------:R-:W-:Y:S01]  /*7c20*/  BSSY.RECONVERGENT B1, `(.L_x_490) ;  /* 0x0000024000017945 */ /* 0x000fe20003800200 */
[----:B------:R-:W-:Y:S01]  /*7c30*/  DMUL R8, RZ, R8 ;  /* 0x00000008ff087228 */ /* 0x000fe20000000000 */
[----:B------:R-:W-:-:S02]  /*7c40*/  IMAD.MOV.U32 R4, RZ, RZ, R6 ;  /* 0x000000ffff047224 */ /* 0x000fc400078e0006 */
[----:B------:R-:W-:-:S03]  /*7c50*/  IMAD.MOV.U32 R5, RZ, RZ, R7 ;  /* 0x000000ffff057224 */ /* 0x000fc600078e0007 */
[----:B------:R-:W-:Y:S02]  /*7c60*/  SEL R4, R0, R4, P1 ;  /* 0x0000000400047207 */ /* 0x000fe40000800000 */
[----:B------:R-:W-:Y:S01]  /*7c70*/  DFMA R18, R14, R14, -R8 ;  /* 0x0000000e0e12722b */ /* 0x000fe20000000808 */
[----:B------:R-:W-:Y:S02]  /*7c80*/  FSEL R3, R3, R5, P1 ;  /* 0x0000000503037208 */ /* 0x000fe40000800000 */
[----:B------:R-:W-:-:S03]  /*7c90*/  @P2 LOP3.LUT R3, R5, 0x80000, RZ, 0xfc, !PT ;  /* 0x0008000005032812 */ /* 0x000fc600078efcff */
[----:B------:R-:W0:Y:S01]  /*7ca0*/  MUFU.RSQ64H R13, R19 ;  /* 0x00000013000d7308 */ /* 0x000e220000001c00 */
[----:B------:R-:W-:-:S03]  /*7cb0*/  MOV R5, R3 ;  /* 0x0000000300057202 */ /* 0x000fc60000000f00 */
        /* <DEDUP_REMOVED lines=23> */
[----:B-----5:R-:W-:Y:S05]  /*7e30*/  CALL.REL.NOINC `($__internal_4_$__cuda_sm20_dsqrt_rn_f64_mediumpath_v1) ;  /* 0x000000ac00987944 */ /* 0x020fea0003c00000 */
[----:B------:R-:W-:Y:S02]  /*7e40*/  IMAD.MOV.U32 R6, RZ, RZ, R0 ;  /* 0x000000ffff067224 */ /* 0x000fe400078e0000 */
[----:B------:R-:W-:-:S07]  /*7e50*/  IMAD.MOV.U32 R7, RZ, RZ, R3 ;  /* 0x000000ffff077224 */ /* 0x000fce00078e0003 */
.L_x_491:
[----:B------:R-:W-:Y:S05]  /*7e60*/  BSYNC.RECONVERGENT B1 ;  /* 0x0000000000017941 */ /* 0x000fea0003800200 */
.L_x_490:
        /* <DEDUP_REMOVED lines=23> */
.L_x_493:
[----:B------:R-:W-:Y:S05]  /*7fe0*/  BSYNC.RECONVERGENT B1 ;  /* 0x0000000000017941 */ /* 0x000fea0003800200 */
.L_x_492:
        /* <DEDUP_REMOVED lines=27> */
[----:B------:R-:W-:Y:S01]  /*81a0*/  MOV R6, R0 ;  /* 0x0000000000067202 */ /* 0x000fe20000000f00 */
[----:B------:R-:W-:-:S07]  /*81b0*/  IMAD.MOV.U32 R7, RZ, RZ, R3 ;  /* 0x000000ffff077224 */ /* 0x000fce00078e0003 */
.L_x_495:
[----:B------:R-:W-:Y:S05]  /*81c0*/  BSYNC.RECONVERGENT B1 ;  /* 0x0000000000017941 */ /* 0x000fea0003800200 */
.L_x_494:
[----:B------:R-:W-:Y:S01]  /*81d0*/  UMOV UR4, 0xaaaaaaab ;  /* 0xaaaaaaab00047882 */ /* 0x000fe20000000000 */
[----:B------:R-:W-:Y:S01]  /*81e0*/  UMOV UR5, 0x401aaaaa ;  /* 0x401aaaaa00057882 */ /* 0x000fe20000000000 */
[----:B------:R-:W-:Y:S01]  /*81f0*/  MOV R10, 0x0 ;  /* 0x00000000000a7802 */ /* 0x000fe20000000f00 */
        /* <DEDUP_REMOVED lines=34> */
.L_x_497:
[----:B------:R-:W-:Y:S05]  /*8420*/  BSYNC.RECONVERGENT B1 ;  /* 0x0000000000017941 */ /* 0x000fea0003800200 */
.L_x_496:
        /* <DEDUP_REMOVED lines=23> */
.L_x_499:
[----:B------:R-:W-:Y:S05]  /*85a0*/  BSYNC.RECONVERGENT B1 ;  /* 0x0000000000017941 */ /* 0x000fea0003800200 */
.L_x_498:
        /* <DEDUP_REMOVED lines=29> */
.L_x_501:
[----:B------:R-:W-:Y:S05]  /*8780*/  BSYNC.RECONVERGENT B1 ;  /* 0x0000000000017941 */ /* 0x000fea0003800200 */
.L_x_500:
[----:B------:R-:W-:Y:S01]  /*8790*/  DSETP.MAX.AND P1, P2, R8, R6, PT ;  /* 0x000000060800722a */ /* 0x000fe20003a2f000 */
[----:B------:R-:W-:Y:S01]  /*87a0*/  IMAD.MOV.U32 R0, RZ, RZ, R9 ;  /* 0x000000ffff007224 */ /* 0x000fe200078e0009 */
[----:B------:R-:W-:Y:S01]  /*87b0*/  MOV R3, R7 ;  /* 0x0000000700037202 */ /* 0x000fe20000000f00 */
[----:B------:R-:W-:Y:S01]  /*87c0*/  UMOV UR4, 0xd2f1a9fc ;  /* 0xd2f1a9fc00047882 */ /* 0x000fe20000000000 */
[----:B------:R-:W-:Y:S01]  /*87d0*/  UMOV UR5, 0x3f30624d ;  /* 0x3f30624d00057882 */ /* 0x000fe20000000000 */
[----:B------:R-:W-:Y:S01]  /*87e0*/  BSSY.RECONVERGENT B1, `(.L_x_502) ;  /* 0x0000023000017945 */ /* 0x000fe20003800200 */
[----:B------:R-:W-:Y:S02]  /*87f0*/  FSEL R0, R0, R3, P1 ;  /* 0x0000000300007208 */ /* 0x000fe40000800000 */
[----:B------:R-:W-:-:S06]  /*8800*/  SEL R6, R8, R6, P1 ;  /* 0x0000000608067207 */ /* 0x000fcc0000800000 */
[----:B------:R-:W-:-:S05]  /*8810*/  @P2 LOP3.LUT R0, R3, 0x80000, RZ, 0xfc, !PT ;  /* 0x0008000003002812 */ /* 0x000fca00078efcff */
[----:B------:R-:W-:-:S06]  /*8820*/  IMAD.MOV.U32 R7, RZ, RZ, R0 ;  /* 0x000000ffff077224 */ /* 0x000fcc00078e0000 */
[--C-:B------:R-:W-:Y:S02]  /*8830*/  DADD R112, R112, -R6.reuse ;  /* 0x0000000070707229 */ /* 0x100fe40000000806 */
[----:B------:R-:W-:-:S08]  /*8840*/  DADD R6, R110, R6 ;  /* 0x000000006e067229 */ /* 0x000fd00000000006 */
[----:B------:R-:W-:Y:S01]  /*8850*/  DSETP.MAX.AND P1, P2, |R112|, |R6|, PT ;  /* 0x400000067000722a */ /* 0x000fe20003a2f200 */
[----:B------:R-:W-:Y:S01]  /*8860*/  IMAD.MOV.U32 R0, RZ, RZ, R113 ;  /* 0x000000ffff007224 */ /* 0x000fe200078e0071 */
[----:B------:R-:W-:Y:S01]  /*8870*/  MOV R3, R7 ;  /* 0x0000000700037202 */ /* 0x000fe20000000f00 */
[----:B------:R-:W-:Y:S02]  /*8880*/  IMAD.MOV.U32 R10, RZ, RZ, R112 ;  /* 0x000000ffff0a7224 */ /* 0x000fe400078e0070 */
[----:B------:R-:W-:Y:S01]  /*8890*/  IMAD.MOV.U32 R11, RZ, RZ, R6 ;  /* 0x000000ffff0b7224 */ /* 0x000fe200078e0006 */
[----:B------:R-:W-:Y:S01]  /*88a0*/  FSEL R0, |R0|, |R3|, P1 ;  /* 0x4000000300007208 */ /* 0x000fe20000800200 */
[----:B------:R-:W-:-:S03]  /*88b0*/  IMAD.MOV.U32 R6, RZ, RZ, 0x1 ;  /* 0x00000001ff067424 */ /* 0x000fc600078e00ff */
[----:B------:R-:W-:-:S04]  /*88c0*/  SEL R10, R10, R11, P1 ;  /* 0x0000000b0a0a7207 */ /* 0x000fc80000800000 */
[----:B------:R-:W-:-:S04]  /*88d0*/  @P2 LOP3.LUT R0, R3, 0x80000, RZ, 0xfc, !PT ;  /* 0x0008000003002812 */ /* 0x000fc800078efcff */
[----:B------:R-:W-:-:S04]  /*88e0*/  MOV R11, R0 ;  /* 0x00000000000b7202 */ /* 0x000fc80000000f00 */
        /* <DEDUP_REMOVED lines=18> */
.L_x_503:
[----:B------:R-:W-:Y:S05]  /*8a10*/  BSYNC.RECONVERGENT B1 ;  /* 0x0000000000017941 */ /* 0x000fea0003800200 */
.L_x_502:
[----:B------:R-:W-:Y:S01]  /*8a20*/  DSETP.MIN.AND P1, P2, R4, R68, PT ;  /* 0x000000440400722a */ /* 0x000fe20003a20000 */
[----:B------:R-:W-:Y:S01]  /*8a30*/  IMAD.MOV.U32 R0, RZ, RZ, R5 ;  /* 0x000000ffff007224 */ /* 0x000fe200078e0005 */
[----:B------:R-:W-:Y:S01]  /*8a40*/  MOV R98, R4 ;  /* 0x0000000400627202 */ /* 0x000fe20000000f00 */
[----:B------:R-:W-:Y:S01]  /*8a50*/  IMAD.MOV.U32 R3, RZ, RZ, R69 ;  /* 0x000000ffff037224 */ /* 0x000fe200078e0045 */
[----:B------:R-:W-:Y:S01]  /*8a60*/  MOV R99, R68 ;  /* 0x0000004400637202 */ /* 0x000fe20000000f00 */
[----:B------:R-:W-:Y:S01]  /*8a70*/  BSSY.RECONVERGENT B1, `(.L_x_504) ;  /* 0x00003ad000017945 */ /* 0x000fe20003800200 */
[----:B-----5:R-:W-:Y:S01]  /*8a80*/  IMAD.MOV.U32 R100, RZ, RZ, R78 ;  /* 0x000000ffff647224 */ /* 0x020fe200078e004e */
[----:B------:R-:W-:Y:S01]  /*8a90*/  MOV R102, R36 ;  /* 0x0000002400667202 */ /* 0x000fe20000000f00 */
[----:B------:R-:W-:Y:S01]  /*8aa0*/  IMAD.MOV.U32 R101, RZ, RZ, R79 ;  /* 0x000000ffff657224 */ /* 0x000fe200078e004f */
[----:B------:R-:W-:Y:S01]  /*8ab0*/  FSEL R0, R0, R3, P1 ;  /* 0x0000000300007208 */ /* 0x000fe20000800000 */
[----:B------:R-:W-:Y:S01]  /*8ac0*/  IMAD.MOV.U32 R103, RZ, RZ, R37 ;  /* 0x000000ffff677224 */ /* 0x000fe200078e0025 */
[----:B------:R-:W-:Y:S01]  /*8ad0*/  SEL R98, R98, R99, P1 ;  /* 0x0000006362627207 */ /* 0x000fe20000800000 */
[----:B------:R-:W-:Y:S01]  /*8ae0*/  IMAD.MOV.U32 R32, RZ, RZ, R38 ;  /* 0x000000ffff207224 */ /* 0x000fe200078e0026 */
[----:B------:R-:W-:Y:S01]  /*8af0*/  MOV R33, R39 ;  /* 0x0000002700217202 */ /* 0x000fe20000000f00 */
[----:B------:R-:W-:Y:S01]  /*8b00*/  IMAD.MOV.U32 R26, RZ, RZ, R40 ;  /* 0x000000ffff1a7224 */ /* 0x000fe200078e0028 */
[----:B------:R-:W-:Y:S01]  /*8b10*/  @P2 LOP3.LUT R0, R3, 0x80000, RZ, 0xfc, !PT ;  /* 0x0008000003002812 */ /* 0x000fe200078efcff */
[----:B------:R-:W-:Y:S01]  /*8b20*/  IMAD.MOV.U32 R27, RZ, RZ, R41 ;  /* 0x000000ffff1b7224 */ /* 0x000fe200078e0029 */
[----:B------:R-:W-:Y:S01]  /*8b30*/  MOV R22, R42 ;  /* 0x0000002a00167202 */ /* 0x000fe20000000f00 */
[----:B------:R-:W-:Y:S01]  /*8b40*/  IMAD.MOV.U32 R23, RZ, RZ, R43 ;  /* 0x000000ffff177224 */ /* 0x000fe200078e002b */
[----:B------:R-:W-:Y:S01]  /*8b50*/  MOV R25, R45 ;  /* 0x0000002d00197202 */ /* 0x000fe20000000f00 */
[----:B------:R-:W-:-:S02]  /*8b60*/  IMAD.MOV.U32 R24, RZ, RZ, R44 ;  /* 0x000000ffff187224 */ /* 0x000fc400078e002c */
        /* <DEDUP_REMOVED lines=39> */
[----:B------:R-:W-:Y:S01]  /*8de0*/  MOV R12, R68 ;  /* 0x00000044000c7202 */ /* 0x000fe20000000f00 */
[----:B------:R-:W-:-:S07]  /*8df0*/  IMAD.MOV.U32 R13, RZ, RZ, R69 ;  /* 0x000000ffff0d7224 */ /* 0x000fce00078e0045 */
.L_x_507:
[----:B------:R-:W-:Y:S05]  /*8e00*/  BSYNC.RECONVERGENT B2 ;  /* 0x0000000000027941 */ /* 0x000fea0003800200 */
.L_x_506:
        /* <DEDUP_REMOVED lines=22> */
[----:B------:R-:W-:Y:S05]  /*8f70*/  CALL.REL.NOINC `($__internal_3_$__cuda_sm20_div_rn_f64_full) ;  /* 0x0000009400c47944 */ /* 0x000fea0003c00000 */
[----:B------:R-:W-:Y:S02]  /*8f80*/  IMAD.MOV.U32 R4, RZ, RZ, R68 ;  /* 0x000000ffff047224 */ /* 0x000fe400078e0044 */
[----:B------:R-:W-:-:S07]  /*8f90*/  IMAD.MOV.U32 R5, RZ, RZ, R69 ;  /* 0x000000ffff057224 */ /* 0x000fce00078e0045 */
.L_x_509:
[----:B------:R-:W-:Y:S05]  /*8fa0*/  BSYNC.RECONVERGENT B2 ;  /* 0x0000000000027941 */ /* 0x000fea0003800200 */
.L_x_508:
        /* <DEDUP_REMOVED lines=27> */
[----:B------:R-:W-:Y:S02]  /*9160*/  MOV R0, R12 ;  /* 0x0000000c00007202 */ /* 0x000fe40000000f00 */
[----:B------:R-:W-:Y:S02]  /*9170*/  DFMA R4, -R20, R14, R18 ;  /* 0x0000000e1404722b */ /* 0x000fe40000000112 */
[----:B------:R-:W-:Y:S01]  /*9180*/  SEL R10, R10, R0, P0 ;  /* 0x000000000a0a7207 */ /* 0x000fe20000000000 */
[C---:B------:R-:W-:Y:S01]  /*9190*/  DMUL R8, R6.reuse, 0.5 ;  /* 0x3fe0000006087828 */ /* 0x040fe20000000000 */
[----:B------:R-:W-:Y:S01]  /*91a0*/  @P1 LOP3.LUT R11, R3, 0x80000, RZ, 0xfc, !PT ;  /* 0x00080000030b1812 */ /* 0x000fe200078efcff */
[----:B------:R-:W-:Y:S01]  /*91b0*/  DSETP.NEU.AND P0, PT, R6, RZ, PT ;  /* 0x000000ff0600722a */ /* 0x000fe20003f0d000 */
[----:B------:R-:W-:-:S02]  /*91c0*/  FSETP.GEU.AND P1, PT, |R19|, 6.5827683646048100446e-37, PT ;  /* 0x036000001300780b */ /* 0x000fc40003f2e200 */
        /* <DEDUP_REMOVED lines=16> */
.L_x_511:
[----:B------:R-:W-:Y:S05]  /*92d0*/  BSYNC.RECONVERGENT B2 ;  /* 0x0000000000027941 */ /* 0x000fea0003800200 */
.L_x_510:
        /* <DEDUP_REMOVED lines=24> */
.L_x_513:
[----:B------:R-:W-:Y:S05]  /*9460*/  BSYNC.RECONVERGENT B2 ;  /* 0x0000000000027941 */ /* 0x000fea0003800200 */
.L_x_512:
        /* <DEDUP_REMOVED lines=49> */
.L_x_515:
[----:B------:R-:W-:Y:S05]  /*9780*/  BSYNC.RECONVERGENT B2 ;  /* 0x0000000000027941 */ /* 0x000fea0003800200 */
.L_x_514:
[----:B------:R-:W0:Y:S01]  /*9790*/  MUFU.RCP64H R9, R25 ;  /* 0x0000001900097308 */ /* 0x000e220000001800 */
[----:B------:R-:W-:Y:S01]  /*97a0*/  MOV R8, 0x1 ;  /* 0x0000000100087802 */ /* 0x000fe20000000f00 */
        /* <DEDUP_REMOVED lines=22> */
.L_x_517:
[----:B------:R-:W-:Y:S05]  /*9910*/  BSYNC.RECONVERGENT B2 ;  /* 0x0000000000027941 */ /* 0x000fea0003800200 */
.L_x_516:
        /* <DEDUP_REMOVED lines=50> */
.L_x_519:
[----:B------:R-:W-:Y:S05]  /*9c40*/  BSYNC.RECONVERGENT B2 ;  /* 0x0000000000027941 */ /* 0x000fea0003800200 */
.L_x_518:
        /* <DEDUP_REMOVED lines=24> */
.L_x_521:
[----:B------:R-:W-:Y:S05]  /*9dd0*/  BSYNC.RECONVERGENT B2 ;  /* 0x0000000000027941 */ /* 0x000fea0003800200 */
.L_x_520:
        /* <DEDUP_REMOVED lines=45> */
[----:B------:R-:W-:Y:S02]  /*a0b0*/  MOV R53, R21 ;  /* 0x0000001500357202 */ /* 0x000fe40000000f00 */
[----:B------:R-:W-:-:S07]  /*a0c0*/  MOV R0, 0xa0e0 ;  /* 0x0000a0e000007802 */ /* 0x000fce0000000f00 */
[----:B------:R-:W-:Y:S05]  /*a0d0*/  CALL.REL.NOINC `($__internal_3_$__cuda_sm20_div_rn_f64_full) ;  /* 0x00000084006c7944 */ /* 0x000fea0003c00000 */
[----:B------:R-:W-:Y:S02]  /*a0e0*/  IMAD.MOV.U32 R8, RZ, RZ, R68 ;  /* 0x000000ffff087224 */ /* 0x000fe400078e0044 */
[----:B------:R-:W-:-:S07]  /*a0f0*/  IMAD.MOV.U32 R9, RZ, RZ, R69 ;  /* 0x000000ffff097224 */ /* 0x000fce00078e0045 */
.L_x_523:
[----:B------:R-:W-:Y:S05]  /*a100*/  BSYNC.RECONVERGENT B2 ;  /* 0x0000000000027941 */ /* 0x000fea0003800200 */
.L_x_522:
        /* <DEDUP_REMOVED lines=24> */
.L_x_525:
[----:B------:R-:W-:Y:S05]  /*a290*/  BSYNC.RECONVERGENT B2 ;  /* 0x0000000000027941 */ /* 0x000fea0003800200 */
.L_x_524:
        /* <DEDUP_REMOVED lines=50> */
.L_x_527:
[----:B------:R-:W-:Y:S05]  /*a5c0*/  BSYNC.RECONVERGENT B2 ;  /* 0x0000000000027941 */ /* 0x000fea0003800200 */
.L_x_526:
        /* <DEDUP_REMOVED lines=24> */
.L_x_529:
[----:B------:R-:W-:Y:S05]  /*a750*/  BSYNC.RECONVERGENT B2 ;  /* 0x0000000000027941 */ /* 0x000fea0003800200 */
.L_x_528:
        /* <DEDUP_REMOVED lines=50> */
.L_x_531:
[----:B------:R-:W-:Y:S05]  /*aa80*/  BSYNC.RECONVERGENT B2 ;  /* 0x0000000000027941 */ /* 0x000fea0003800200 */
.L_x_530:
        /* <DEDUP_REMOVED lines=24> */
.L_x_533:
[----:B------:R-:W-:Y:S05]  /*ac10*/  BSYNC.RECONVERGENT B2 ;  /* 0x0000000000027941 */ /* 0x000fea0003800200 */
.L_x_532:
        /* <DEDUP_REMOVED lines=9> */
[----:B------:R-:W-:Y:S01]  /*acb0*/  IMAD.MOV.U32 R3, RZ, RZ, R18 ;  /* 0x000000ffff037224 */ /* 0x000fe200078e0012 */
[----:B------:R-:W-:Y:S01]  /*acc0*/  DSETP.GEU.AND P3, PT, R20, RZ, PT ;  /* 0x000000ff1400722a */ /* 0x000fe20003f6e000 */
[----:B------:R-:W-:Y:S01]  /*acd0*/  IMAD.MOV.U32 R22, RZ, RZ, 0x1 ;  /* 0x00000001ff167424 */ /* 0x000fe200078e00ff */
[----:B------:R-:W-:Y:S01]  /*ace0*/  DSETP.GT.AND P0, PT, R18, RZ, PT ;  /* 0x000000ff1200722a */ /* 0x000fe20003f04000 */
[----:B------:R-:W-:Y:S01]  /*acf0*/  FSEL R114, RZ, -1.875, P2 ;  /* 0xbff00000ff727808 */ /* 0x000fe20001000000 */
[----:B------:R-:W-:Y:S01]  /*ad00*/  DSETP.GT.AND P1, PT, R20, RZ, PT ;  /* 0x000000ff1400722a */ /* 0x000fe20003f24000 */
[----:B------:R-:W-:Y:S01]  /*ad10*/  BSSY.RECONVERGENT B2, `(.L_x_534) ;  /* 0x0000037000027945 */ /* 0x000fe20003800200 */
[----:B------:R-:W-:Y:S01]  /*ad20*/  DADD R80, -R30, R80 ;  /* 0x000000001e507229 */ /* 0x000fe20000000150 */
[----:B------:R-:W-:-:S02]  /*ad30*/  FSEL R0, RZ, -1.875, P3 ;  /* 0xbff00000ff007808 */ /* 0x000fc40001800000 */
[----:B------:R-:W-:Y:S02]  /*ad40*/  FSEL R115, R114, 1.875, !P0 ;  /* 0x3ff0000072737808 */ /* 0x000fe40004000000 */
[----:B------:R-:W-:Y:S01]  /*ad50*/  MOV R114, RZ ;  /* 0x000000ff00727202 */ /* 0x000fe20000000f00 */
[----:B------:R-:W0:Y:S02]  /*ad60*/  MUFU.RCP64H R23, R81 ;  /* 0x0000005100177308 */ /* 0x000e240000001800 */
        /* <DEDUP_REMOVED lines=13> */
[----:B------:R-:W-:-:S06]  /*ae40*/  DSETP.GTU.AND P1, PT, R112, RZ, PT ;  /* 0x000000ff7000722a */ /* 0x000fcc0003f2c000 */
[----:B------:R-:W-:Y:S02]  /*ae50*/  FSEL R48, R112, R48, P1 ;  /* 0x0000003070307208 */ /* 0x000fe40000800000 */
[----:B------:R-:W-:Y:S01]  /*ae60*/  FSEL R49, R113, R49, P1 ;  /* 0x0000003171317208 */ /* 0x000fe20000800000 */
[----:B------:R-:W-:Y:S02]  /*ae70*/  DSETP.GTU.AND P1, PT, R104, RZ, PT ;  /* 0x000000ff6800722a */ /* 0x000fe40003f2c000 */
[----:B--2---:R-:W-:Y:S01]  /*ae80*/  DADD R58, -R60, R24 ;  /* 0x000000003c3a7229 */ /* 0x004fe20000000118 */
[----:B------:R-:W-:Y:S01]  /*ae90*/  IMAD.MOV.U32 R24, RZ, RZ, R20 ;  /* 0x000000ffff187224 */ /* 0x000fe200078e0014 */
[----:B------:R-:W-:Y:S01]  /*aea0*/  DMUL R20, R22, 0.5 ;  /* 0x3fe0000016147828 */ /* 0x000fe20000000000 */
[----:B------:R-:W-:-:S03]  /*aeb0*/  MOV R25, R0 ;  /* 0x0000000000197202 */ /* 0x000fc60000000f00 */
[----:B------:R-:W-:Y:S02]  /*aec0*/  SEL R24, R24, R3, P0 ;  /* 0x0000000318187207 */ /* 0x000fe40000000000 */
[----:B------:R-:W-:Y:S02]  /*aed0*/  DMUL R54, R58, R52 ;  /* 0x000000343a367228 */ /* 0x000fe40000000000 */
[----:B------:R-:W-:Y:S02]  /*aee0*/  DSETP.GTU.AND P0, PT, R110, RZ, PT ;  /* 0x000000ff6e00722a */ /* 0x000fe40003f0c000 */
[----:B------:R-:W-:-:S04]  /*aef0*/  DMUL R24, R20, R24 ;  /* 0x0000001814187228 */ /* 0x000fc80000000000 */
[----:B------:R-:W-:Y:S01]  /*af00*/  DFMA R56, -R80, R54, R58 ;  /* 0x000000365038722b */ /* 0x000fe2000000013a */
[----:B------:R-:W-:Y:S02]  /*af10*/  FSEL R50, R110, R50, P0 ;  /* 0x000000326e327208 */ /* 0x000fe40000000000 */
[----:B------:R-:W-:Y:S01]  /*af20*/  FSEL R51, R111, R51, P0 ;  /* 0x000000336f337208 */ /* 0x000fe20000000000 */
[----:B------:R-:W-:Y:S02]  /*af30*/  DSETP.GTU.AND P0, PT, R102, RZ, PT ;  /* 0x000000ff6600722a */ /* 0x000fe40003f0c000 */
[----:B------:R-:W-:Y:S02]  /*af40*/  FSEL R22, R24, RZ, P2 ;  /* 0x000000ff18167208 */ /* 0x000fe40001000000 */
[----:B------:R-:W-:Y:S01]  /*af50*/  DFMA R20, R52, R56, R54 ;  /* 0x000000383414722b */ /* 0x000fe20000000036 */
[----:B------:R-:W-:Y:S02]  /*af60*/  FSEL R23, R25, RZ, P2 ;  /* 0x000000ff19177208 */ /* 0x000fe40001000000 */
[----:B------:R-:W-:-:S02]  /*af70*/  FSEL R24, R102, R44, P0 ;  /* 0x0000002c66187208 */ /* 0x000fc40000000000 */
[----:B------:R-:W-:Y:S02]  /*af80*/  FSEL R25, R103, R45, P0 ;  /* 0x0000002d67197208 */ /* 0x000fe40000000000 */
[----:B------:R-:W-:Y:S01]  /*af90*/  FSETP.GEU.AND P2, PT, |R59|, 6.5827683646048100446e-37, PT ;  /* 0x036000003b00780b */ /* 0x000fe20003f4e200 */
[----:B------:R-:W-:Y:S02]  /*afa0*/  DFMA R102, R96, R22, R36 ;  /* 0x000000166066722b */ /* 0x000fe40000000024 */
[----:B------:R-:W-:Y:S01]  /*afb0*/  FFMA R0, RZ, R81, R21 ;  /* 0x00000051ff007223 */ /* 0x000fe20000000015 */
[----:B------:R-:W-:Y:S02]  /*afc0*/  FSEL R22, R104, R42, P1 ;  /* 0x0000002a68167208 */ /* 0x000fe40000800000 */
[----:B------:R-:W-:Y:S02]  /*afd0*/  FSEL R23, R105, R43, P1 ;  /* 0x0000002b69177208 */ /* 0x000fe40000800000 */
        /* <DEDUP_REMOVED lines=10> */
.L_x_535:
[----:B------:R-:W-:Y:S05]  /*b080*/  BSYNC.RECONVERGENT B2 ;  /* 0x0000000000027941 */ /* 0x000fea0003800200 */
.L_x_534:
        /* <DEDUP_REMOVED lines=23> */
[----:B------:R-:W-:Y:S02]  /*b200*/  FSEL R0, |R0|, |R3|, P0 ;  /* 0x4000000300007208 */ /* 0x000fe40000000200 */
[----:B------:R-:W-:Y:S02]  /*b210*/  MOV R52, R20 ;  /* 0x0000001400347202 */ /* 0x000fe40000000f00 */
[----:B------:R-:W-:Y:S01]  /*b220*/  MOV R53, R12 ;  /* 0x0000000c00357202 */ /* 0x000fe20000000f00 */
[----:B------:R-:W-:Y:S01]  /*b230*/  DFMA R56, -R80, R54, R58 ;  /* 0x000000365038722b */ /* 0x000fe2000000013a */
[----:B------:R-:W-:Y:S01]  /*b240*/  @P1 LOP3.LUT R0, R3, 0x80000, RZ, 0xfc, !PT ;  /* 0x0008000003001812 */ /* 0x000fe200078efcff */
[C---:B------:R-:W-:Y:S01]  /*b250*/  DMUL R20, R34.reuse, 0.5 ;  /* 0x3fe0000022147828 */ /* 0x040fe20000000000 */
[----:B------:R-:W-:Y:S01]  /*b260*/  SEL R52, R52, R53, P0 ;  /* 0x0000003534347207 */ /* 0x000fe20000000000 */
[----:B------:R-:W-:Y:S01]  /*b270*/  DSETP.NEU.AND P0, PT, R34, RZ, PT ;  /* 0x000000ff2200722a */ /* 0x000fe20003f0d000 */
[----:B------:R-:W-:Y:S01]  /*b280*/  FSETP.GEU.AND P1, PT, |R59|, 6.5827683646048100446e-37, PT ;  /* 0x036000003b00780b */ /* 0x000fe20003f2e200 */
[----:B------:R-:W-:-:S02]  /*b290*/  IMAD.MOV.U32 R53, RZ, RZ, R0 ;  /* 0x000000ffff357224 */ /* 0x000fc400078e0000 */
        /* <DEDUP_REMOVED lines=16> */
.L_x_537:
[----:B------:R-:W-:Y:S05]  /*b3a0*/  BSYNC.RECONVERGENT B2 ;  /* 0x0000000000027941 */ /* 0x000fea0003800200 */
.L_x_536:
[----:B------:R-:W0:Y:S02]  /*b3b0*/  LDC.64 R30, c[0x0][0x3d0] ;  /* 0x0000f400ff1e7b82 */ /* 0x000e240000000a00 */
[----:B0-----:R-:W-:-:S06]  /*b3c0*/  IMAD.WIDE.U32 R30, R116, 0x8, R30 ;  /* 0x00000008741e7825 */ /* 0x001fcc00078e001e */
[----:B------:R-:W2:Y:S01]  /*b3d0*/  LDG.E.64 R30, desc[UR36][R30.64] ;  /* 0x000000241e1e7981 */ /* 0x000ea2000c1e1b00 */
[----:B------:R-:W0:Y:S01]  /*b3e0*/  MUFU.RCP64H R35, R81 ;  /* 0x0000005100237308 */ /* 0x000e220000001800 */
[----:B------:R-:W-:Y:S01]  /*b3f0*/  IMAD.MOV.U32 R34, RZ, RZ, 0x1 ;  /* 0x00000001ff227424 */ /* 0x000fe200078e00ff */
        /* <DEDUP_REMOVED lines=18> */
[----:B------:R-:W-:Y:S02]  /*b520*/  IMAD.MOV.U32 R30, RZ, RZ, R12 ;  /* 0x000000ffff1e7224 */ /* 0x000fe400078e000c */
[----:B------:R-:W-:Y:S02]  /*b530*/  IMAD.MOV.U32 R31, RZ, RZ, R4 ;  /* 0x000000ffff1f7224 */ /* 0x000fe400078e0004 */
        /* <DEDUP_REMOVED lines=23> */
.L_x_539:
[----:B------:R-:W-:Y:S05]  /*b6b0*/  BSYNC.RECONVERGENT B2 ;  /* 0x0000000000027941 */ /* 0x000fea0003800200 */
.L_x_538:
        /* <DEDUP_REMOVED lines=48> */
.L_x_541:
[----:B------:R-:W-:Y:S05]  /*b9c0*/  BSYNC.RECONVERGENT B2 ;  /* 0x0000000000027941 */ /* 0x000fea0003800200 */
.L_x_540:
        /* <DEDUP_REMOVED lines=48> */
.L_x_543:
[----:B------:R-:W-:Y:S05]  /*bcd0*/  BSYNC.RECONVERGENT B2 ;  /* 0x0000000000027941 */ /* 0x000fea0003800200 */
.L_x_542:
        /* <DEDUP_REMOVED lines=48> */
.L_x_545:
[----:B------:R-:W-:Y:S05]  /*bfe0*/  BSYNC.RECONVERGENT B2 ;  /* 0x0000000000027941 */ /* 0x000fea0003800200 */
.L_x_544:
        /* <DEDUP_REMOVED lines=15> */
[----:B------:R-:W-:Y:S01]  /*c0e0*/  FSEL R8, RZ, -1.875, P1 ;  /* 0xbff00000ff087808 */ /* 0x000fe20000800000 */
[----:B------:R-:W-:Y:S02]  /*c0f0*/  IMAD.MOV.U32 R10, RZ, RZ, R4 ;  /* 0x000000ffff0a7224 */ /* 0x000fe400078e0004 */
[----:B------:R-:W-:Y:S01]  /*c100*/  IMAD.MOV.U32 R11, RZ, RZ, R14 ;  /* 0x000000ffff0b7224 */ /* 0x000fe200078e000e */
[----:B------:R-:W-:Y:S01]  /*c110*/  FSEL R9, R8, 1.875, !P0 ;  /* 0x3ff0000008097808 */ /* 0x000fe20004000000 */
[----:B------:R-:W-:Y:S01]  /*c120*/  DSETP.MIN.AND P0, P1, |R4|, |R14|, PT ;  /* 0x4000000e0400722a */ /* 0x000fe20003900200 */
[----:B------:R-:W-:-:S05]  /*c130*/  IMAD.MOV.U32 R8, RZ, RZ, RZ ;  /* 0x000000ffff087224 */ /* 0x000fca00078e00ff */
[----:B------:R-:W-:Y:S01]  /*c140*/  FSEL R0, |R0|, |R3|, P0 ;  /* 0x4000000300007208 */ /* 0x000fe20000000200 */
[----:B------:R-:W-:Y:S01]  /*c150*/  DADD R82, R82, R8 ;  /* 0x0000000052527229 */ /* 0x000fe20000000008 */
[----:B------:R-:W-:-:S06]  /*c160*/  SEL R10, R10, R11, P0 ;  /* 0x0000000b0a0a7207 */ /* 0x000fcc0000000000 */
[----:B------:R-:W-:Y:S01]  /*c170*/  @P1 LOP3.LUT R0, R3, 0x80000, RZ, 0xfc, !PT ;  /* 0x0008000003001812 */ /* 0x000fe200078efcff */
[C---:B------:R-:W-:Y:S02]  /*c180*/  DMUL R8, R82.reuse, 0.5 ;  /* 0x3fe0000052087828 */ /* 0x040fe40000000000 */
        /* <DEDUP_REMOVED lines=22> */
.L_x_547:
[----:B------:R-:W-:Y:S05]  /*c2f0*/  BSYNC.RECONVERGENT B2 ;  /* 0x0000000000027941 */ /* 0x000fea0003800200 */
.L_x_546:
        /* <DEDUP_REMOVED lines=14> */
[----:B------:R-:W-:Y:S02]  /*c3e0*/  @!P3 IMAD.MOV.U32 R100, RZ, RZ, R78 ;  /* 0x000000ffff64b224 */ /* 0x000fe400078e004e */
[----:B------:R-:W-:-:S02]  /*c3f0*/  IMAD.MOV.U32 R8, RZ, RZ, R4 ;  /* 0x000000ffff087224 */ /* 0x000fc400078e0004 */
[----:B------:R-:W-:Y:S02]  /*c400*/  IMAD.MOV.U32 R9, RZ, RZ, R18 ;  /* 0x000000ffff097224 */ /* 0x000fe400078e0012 */
[----:B------:R-:W-:Y:S01]  /*c410*/  @P1 LOP3.LUT R0, R3, 0x80000, RZ, 0xfc, !PT ;  /* 0x0008000003001812 */ /* 0x000fe200078efcff */
[C---:B------:R-:W-:Y:S01]  /*c420*/  DMUL R4, R114.reuse, 0.5 ;  /* 0x3fe0000072047828 */ /* 0x040fe20000000000 */
[----:B------:R-:W-:Y:S01]  /*c430*/  @!P3 IMAD.MOV.U32 R101, RZ, RZ, R79 ;  /* 0x000000ffff65b224 */ /* 0x000fe200078e004f */
[----:B------:R-:W-:Y:S01]  /*c440*/  SEL R8, R8, R9, P0 ;  /* 0x0000000908087207 */ /* 0x000fe20000000000 */
[----:B------:R-:W-:Y:S01]  /*c450*/  DSETP.NEU.AND P1, PT, R114, RZ, PT ;  /* 0x000000ff7200722a */ /* 0x000fe20003f2d000 */
[----:B------:R-:W-:Y:S01]  /*c460*/  MOV R9, R0 ;  /* 0x0000000000097202 */ /* 0x000fe20000000f00 */
[----:B------:R-:W-:Y:S01]  /*c470*/  DSETP.GTU.AND P0, PT, R20, RZ, PT ;  /* 0x000000ff1400722a */ /* 0x000fe20003f0c000 */
[----:B------:R-:W-:-:S04]  /*c480*/  IMAD.MOV.U32 R47, RZ, RZ, R6 ;  /* 0x000000ffff2f7224 */ /* 0x000fc800078e0006 */
[----:B------:R-:W-:Y:S01]  /*c490*/  DMUL R4, R4, R8 ;  /* 0x0000000804047228 */ /* 0x000fe20000000000 */
[----:B------:R-:W-:Y:S02]  /*c4a0*/  FSEL R60, R20, R60, P0 ;  /* 0x0000003c143c7208 */ /* 0x000fe40000000000 */
[----:B------:R-:W-:-:S04]  /*c4b0*/  FSEL R20, R21, R61, P0 ;  /* 0x0000003d15147208 */ /* 0x000fc80000000000 */
[----:B------:R-:W-:-:S03]  /*c4c0*/  MOV R61, R20 ;  /* 0x00000014003d7202 */ /* 0x000fc60000000f00 */
[----:B------:R-:W-:Y:S02]  /*c4d0*/  FSEL R4, R4, RZ, P1 ;  /* 0x000000ff04047208 */ /* 0x000fe40000800000 */
[----:B------:R-:W-:Y:S01]  /*c4e0*/  FSEL R5, R5, RZ, P1 ;  /* 0x000000ff05057208 */ /* 0x000fe20000800000 */
[----:B------:R-:W-:-:S05]  /*c4f0*/  DSETP.GTU.AND P1, PT, R12, RZ, PT ;  /* 0x000000ff0c00722a */ /* 0x000fca0003f2c000 */
[----:B------:R-:W-:Y:S01]  /*c500*/  DFMA R72, R28, R4, R72 ;  /* 0x000000041c48722b */ /* 0x000fe20000000048 */
[----:B------:R-:W-:Y:S02]  /*c510*/  FSEL R70, R12, R70, P1 ;  /* 0x000000460c467208 */ /* 0x000fe40000800000 */
[----:B------:R-:W-:-:S05]  /*c520*/  FSEL R12, R13, R71, P1 ;  /* 0x000000470d0c7208 */ /* 0x000fca0000800000 */
[----:B------:R-:W-:-:S07]  /*c530*/  IMAD.MOV.U32 R71, RZ, RZ, R12 ;  /* 0x000000ffff477224 */ /* 0x000fce00078e000c */
.L_x_505:
[----:B------:R-:W-:Y:S05]  /*c540*/  BSYNC.RECONVERGENT B1 ;  /* 0x0000000000017941 */ /* 0x000fea0003800200 */
.L_x_504:
        /* <DEDUP_REMOVED lines=11> */
[----:B------:R-:W-:Y:S02]  /*c600*/  DMUL R6, RZ, R26 ;  /* 0x0000001aff067228 */ /* 0x000fe40000000000 */
[----:B------:R-:W-:Y:S02]  /*c610*/  DMUL R8, RZ, R76 ;  /* 0x0000004cff087228 */ /* 0x000fe40000000000 */
[----:B------:R-:W-:Y:S02]  /*c620*/  DFMA R10, R32, R32, R10 ;  /* 0x00000020200a722b */ /* 0x000fe4000000000a */
[----:B------:R-:W-:Y:S02]  /*c630*/  DFMA R28, R30, R30, -R4 ;  /* 0x0000001e1e1c722b */ /* 0x000fe40000000804 */
[----:B------:R-:W-:-:S02]  /*c640*/  DFMA R12, R74, R74, R12 ;  /* 0x0000004a4a0c722b */ /* 0x000fc4000000000c */
[----:B------:R-:W-:Y:S02]  /*c650*/  DFMA R112, RZ, R32, R6 ;  /* 0x00000020ff70722b */ /* 0x000fe40000000006 */
[----:B------:R-:W0:Y:S01]  /*c660*/  MUFU.RSQ64H R19, R29 ;  /* 0x0000001d00137308 */ /* 0x000e220000001c00 */
[----:B------:R-:W-:Y:S02]  /*c670*/  DADD R110, R6, -R32 ;  /* 0x00000000066e7229 */ /* 0x000fe40000000820 */
[-C--:B------:R-:W-:Y:S01]  /*c680*/  DFMA R104, RZ, R74.reuse, R8 ;  /* 0x0000004aff68722b */ /* 0x080fe20000000008 */
[----:B------:R-:W-:Y:S01]  /*c690*/  IADD3 R18, PT, PT, R29, -0x3500000, RZ ;  /* 0xfcb000001d127810 */ /* 0x000fe20007ffe0ff */
[----:B------:R-:W-:Y:S02]  /*c6a0*/  DFMA R78, RZ, R74, -R76 ;  /* 0x0000004aff4e722b */ /* 0x000fe4000000084c */
[----:B------:R-:W-:Y:S01]  /*c6b0*/  DADD R8, R8, -R74 ;  /* 0x0000000008087229 */ /* 0x000fe2000000084a */
[----:B------:R-:W-:Y:S01]  /*c6c0*/  ISETP.GE.U32.AND P0, PT, R18, 0x7ca00000, PT ;  /* 0x7ca000001200780c */ /* 0x000fe20003f06070 */
[----:B------:R-:W-:-:S02]  /*c6d0*/  DFMA R10, R102, R102, R10 ;  /* 0x00000066660a722b */ /* 0x000fc4000000000a */
[----:B------:R-:W-:Y:S02]  /*c6e0*/  DFMA R12, R72, R72, R12 ;  /* 0x00000048480c722b */ /* 0x000fe4000000000c */
[----:B------:R-:W-:Y:S02]  /*c6f0*/  DADD R112, R112, -R102 ;  /* 0x0000000070707229 */ /* 0x000fe40000000866 */
[----:B------:R-:W-:Y:S02]  /*c700*/  DFMA R110, RZ, R102, R110 ;  /* 0x00000066ff6e722b */ /* 0x000fe4000000006e */
[----:B0-----:R-:W-:Y:S02]  /*c710*/  DMUL R4, R18, R18 ;  /* 0x0000001212047228 */ /* 0x001fe40000000000 */
[----:B------:R-:W-:Y:S02]  /*c720*/  DFMA R78, RZ, R72, R78 ;  /* 0x00000048ff4e722b */ /* 0x000fe4000000004e */
[----:B------:R-:W-:-:S02]  /*c730*/  DADD R104, R104, -R72 ;  /* 0x0000000068687229 */ /* 0x000fc40000000848 */
[----:B------:R-:W-:Y:S02]  /*c740*/  DMUL R12, R12, 0.5 ;  /* 0x3fe000000c0c7828 */ /* 0x000fe40000000000 */
[----:B------:R-:W-:-:S08]  /*c750*/  DFMA R4, R28, -R4, 1 ;  /* 0x3ff000001c04742b */ /* 0x000fd00000000804 */
[----:B------:R-:W-:Y:S02]  /*c760*/  DFMA R14, R4, R14, 0.5 ;  /* 0x3fe00000040e742b */ /* 0x000fe4000000000e */
[----:B------:R-:W-:Y:S02]  /*c770*/  DMUL R20, R18, R4 ;  /* 0x0000000412147228 */ /* 0x000fe40000000000 */
[----:B------:R-:W-:-:S06]  /*c780*/  DFMA R4, RZ, R32, -R26 ;  /* 0x00000020ff04722b */ /* 0x000fcc000000081a */
[----:B------:R-:W-:Y:S02]  /*c790*/  DFMA R20, R14, R20, R18 ;  /* 0x000000140e14722b */ /* 0x000fe40000000012 */
[----:B------:R-:W-:Y:S02]  /*c7a0*/  DFMA R76, RZ, R102, R4 ;  /* 0x00000066ff4c722b */ /* 0x000fe40000000004 */
[----:B------:R-:W-:Y:S02]  /*c7b0*/  DFMA R102, RZ, R72, R8 ;  /* 0x00000048ff66722b */ /* 0x000fe40000000008 */
[----:B------:R-:W-:Y:S02]  /*c7c0*/  DMUL R14, R10, 0.5 ;  /* 0x3fe000000a0e7828 */ /* 0x000fe40000000000 */
[----:B------:R-:W-:Y:S02]  /*c7d0*/  DMUL R26, R28, R20 ;  /* 0x000000141c1a7228 */ /* 0x000fe40000000000 */
[----:B------:R-:W-:Y:S01]  /*c7e0*/  IADD3 R7, PT, PT, R21, -0x100000, RZ ;  /* 0xfff0000015077810 */ /* 0x000fe20007ffe0ff */
[----:B------:R-:W-:-:S05]  /*c7f0*/  IMAD.MOV.U32 R6, RZ, RZ, R20 ;  /* 0x000000ffff067224 */ /* 0x000fca00078e0014 */
[----:B------:R-:W-:-:S08]  /*c800*/  DFMA R32, R26, -R26, R28 ;  /* 0x8000001a1a20722b */ /* 0x000fd0000000001c */
[----:B------:R-:W-:Y:S01]  /*c810*/  DFMA R4, R32, R6, R26 ;  /* 0x000000062004722b */ /* 0x000fe2000000001a */
[----:B------:R-:W-:Y:S10]  /*c820*/  @!P0 BRA `(.L_x_549) ;  /* 0x0000000000308947 */ /* 0x000ff40003800000 */
        /* <DEDUP_REMOVED lines=9> */
[----:B------:R-:W-:Y:S05]  /*c8c0*/  CALL.REL.NOINC `($__internal_4_$__cuda_sm20_dsqrt_rn_f64_mediumpath_v1) ;  /* 0x0000006000f47944 */ /* 0x000fea0003c00000 */
[----:B------:R-:W-:Y:S02]  /*c8d0*/  IMAD.MOV.U32 R4, RZ, RZ, R0 ;  /* 0x000000ffff047224 */ /* 0x000fe400078e0000 */
[----:B------:R-:W-:-:S07]  /*c8e0*/  IMAD.MOV.U32 R5, RZ, RZ, R3 ;  /* 0x000000ffff057224 */ /* 0x000fce00078e0003 */
.L_x_549:
[----:B------:R-:W-:Y:S05]  /*c8f0*/  BSYNC.RECONVERGENT B1 ;  /* 0x0000000000017941 */ /* 0x000fea0003800200 */
.L_x_548:
        /* <DEDUP_REMOVED lines=23> */
.L_x_551:
[----:B------:R-:W-:Y:S05]  /*ca70*/  BSYNC.RECONVERGENT B1 ;  /* 0x0000000000017941 */ /* 0x000fea0003800200 */
.L_x_550:
        /* <DEDUP_REMOVED lines=26> */
[----:B------:R-:W-:Y:S05]  /*cc20*/  CALL.REL.NOINC `($__internal_4_$__cuda_sm20_dsqrt_rn_f64_mediumpath_v1) ;  /* 0x00000060001c7944 */ /* 0x000fea0003c00000 */
[----:B------:R-:W-:Y:S01]  /*cc30*/  MOV R4, R0 ;  /* 0x0000000000047202 */ /* 0x000fe20000000f00 */
[----:B------:R-:W-:-:S07]  /*cc40*/  IMAD.MOV.U32 R5, RZ, RZ, R3 ;  /* 0x000000ffff057224 */ /* 0x000fce00078e0003 */
.L_x_553:
[----:B------:R-:W-:Y:S05]  /*cc50*/  BSYNC.RECONVERGENT B1 ;  /* 0x0000000000017941 */ /* 0x000fea0003800200 */
.L_x_552:
        /* <DEDUP_REMOVED lines=37> */
.L_x_555:
[----:B------:R-:W-:Y:S05]  /*ceb0*/  BSYNC.RECONVERGENT B1 ;  /* 0x0000000000017941 */ /* 0x000fea0003800200 */
.L_x_554:
        /* <DEDUP_REMOVED lines=23> */
.L_x_557:
[----:B------:R-:W-:Y:S05]  /*d030*/  BSYNC.RECONVERGENT B1 ;  /* 0x0000000000017941 */ /* 0x000fea0003800200 */
.L_x_556:
        /* <DEDUP_REMOVED lines=29> */
.L_x_559:
[----:B------:R-:W-:Y:S05]  /*d210*/  BSYNC.RECONVERGENT B1 ;  /* 0x0000000000017941 */ /* 0x000fea0003800200 */
.L_x_558:
        /* <DEDUP_REMOVED lines=10> */
[----:B------:R-:W-:Y:S01]  /*d2c0*/  MOV R0, R78 ;  /* 0x0000004e00007202 */ /* 0x000fe20000000f00 */
[----:B------:R-:W-:Y:S01]  /*d2d0*/  IMAD.MOV.U32 R80, RZ, RZ, R8 ;  /* 0x000000ffff507224 */ /* 0x000fe200078e0008 */
[----:B------:R-:W-:Y:S01]  /*d2e0*/  DADD R88, RZ, R70 ;  /* 0x00000000ff587229 */ /* 0x000fe20000000046 */
[----:B------:R-:W-:Y:S01]  /*d2f0*/  BSSY.RECONVERGENT B1, `(.L_x_560) ;  /* 0x0000032000017945 */ /* 0x000fe20003800200 */
[----:B------:R-:W-:Y:S01]  /*d300*/  SEL R74, R4, R0, P4 ;  /* 0x00000000044a7207 */ /* 0x000fe20002000000 */
[----:B------:R-:W-:Y:S01]  /*d310*/  IMAD.MOV.U32 R0, RZ, RZ, R77 ;  /* 0x000000ffff007224 */ /* 0x000fe200078e004d */
[----:B------:R-:W-:Y:S01]  /*d320*/  FSEL R8, R5, R7, P4 ;  /* 0x0000000705087208 */ /* 0x000fe20002000000 */
[----:B------:R-:W-:Y:S01]  /*d330*/  IMAD.MOV.U32 R4, RZ, RZ, R79 ;  /* 0x000000ffff047224 */ /* 0x000fe200078e004f */
[----:B------:R-:W-:Y:S01]  /*d340*/  @P3 LOP3.LUT R6, R3, 0x80000, RZ, 0xfc, !PT ;  /* 0x0008000003063812 */ /* 0x000fe200078efcff */
[----:B------:R-:W-:Y:S01]  /*d350*/  IMAD.MOV.U32 R3, RZ, RZ, R78 ;  /* 0x000000ffff037224 */ /* 0x000fe200078e004e */
[----:B------:R-:W-:Y:S01]  /*d360*/  @P5 LOP3.LUT R8, R7, 0x80000, RZ, 0xfc, !PT ;  /* 0x0008000007085812 */ /* 0x000fe200078efcff */
[----:B------:R-:W-:Y:S01]  /*d370*/  DADD R86, RZ, R22 ;  /* 0x00000000ff567229 */ /* 0x000fe20000000016 */
[----:B------:R-:W-:-:S02]  /*d380*/  FSEL R5, R0, R4, P0 ;  /* 0x0000000400057208 */ /* 0x000fc40000000000 */
[----:B------:R-:W-:Y:S02]  /*d390*/  @P1 LOP3.LUT R5, R4, 0x80000, RZ, 0xfc, !PT ;  /* 0x0008000004051812 */ /* 0x000fe400078efcff */
[----:B------:R-:W-:Y:S02]  /*d3a0*/  MOV R0, R76 ;  /* 0x0000004c00007202 */ /* 0x000fe40000000f00 */
        /* <DEDUP_REMOVED lines=38> */
.L_x_561:
[----:B------:R-:W-:Y:S05]  /*d610*/  BSYNC.RECONVERGENT B1 ;  /* 0x0000000000017941 */ /* 0x000fea0003800200 */
.L_x_560:
[----:B------:R-:W-:Y:S01]  /*d620*/  DSETP.MAX.AND P0, P1, |R80|, |R82|, PT ;  /* 0x400000525000722a */ /* 0x000fe2000390f200 */
[----:B------:R-:W-:Y:S01]  /*d630*/  IMAD.MOV.U32 R4, RZ, RZ, R83 ;  /* 0x000000ffff047224 */ /* 0x000fe200078e0053 */
[----:B------:R-:W-:Y:S01]  /*d640*/  MOV R0, R81 ;  /* 0x0000005100007202 */ /* 0x000fe20000000f00 */
[----:B------:R-:W-:Y:S01]  /*d650*/  UMOV UR4, 0xd2f1a9fc ;  /* 0xd2f1a9fc00047882 */ /* 0x000fe20000000000 */
[----:B------:R-:W-:Y:S01]  /*d660*/  MOV R3, R82 ;  /* 0x0000005200037202 */ /* 0x000fe20000000f00 */
[----:B------:R-:W-:Y:S01]  /*d670*/  UMOV UR5, 0x3f30624d ;  /* 0x3f30624d00057882 */ /* 0x000fe20000000000 */
[----:B------:R-:W-:Y:S01]  /*d680*/  FSEL R5, |R0|, |R4|, P0 ;  /* 0x4000000400057208 */ /* 0x000fe20000000200 */
[----:B------:R-:W-:Y:S01]  /*d690*/  IMAD.MOV.U32 R0, RZ, RZ, R80 ;  /* 0x000000ffff007224 */ /* 0x000fe200078e0050 */
[----:B------:R-:W-:Y:S04]  /*d6a0*/  BSSY.RECONVERGENT B1, `(.L_x_562) ;  /* 0x0000019000017945 */ /* 0x000fe80003800200 */
[----:B------:R-:W-:-:S02]  /*d6b0*/  SEL R18, R0, R3, P0 ;  /* 0x0000000300127207 */ /* 0x000fc40000000000 */
[----:B------:R-:W-:Y:S01]  /*d6c0*/  @P1 LOP3.LUT R5, R4, 0x80000, RZ, 0xfc, !PT ;  /* 0x0008000004051812 */ /* 0x000fe200078efcff */
[----:B------:R-:W-:-:S04]  /*d6d0*/  IMAD.MOV.U32 R4, RZ, RZ, 0x1 ;  /* 0x00000001ff047424 */ /* 0x000fc800078e00ff */
        /* <DEDUP_REMOVED lines=14> */
[----:B------:R-:W-:Y:S01]  /*d7c0*/  IMAD.MOV.U32 R53, RZ, RZ, R19 ;  /* 0x000000ffff357224 */ /* 0x000fe200078e0013 */
[----:B------:R-:W-:Y:S01]  /*d7d0*/  MOV R57, 0x3f30624d ;  /* 0x3f30624d00397802 */ /* 0x000fe20000000f00 */
[----:B------:R-:W-:Y:S01]  /*d7e0*/  IMAD.MOV.U32 R56, RZ, RZ, -0x2d0e5604 ;  /* 0xd2f1a9fcff387424 */ /* 0x000fe200078e00ff */
[----:B------:R-:W-:-:S07]  /*d7f0*/  MOV R0, 0xd810 ;  /* 0x0000d81000007802 */ /* 0x000fce0000000f00 */
[----:B------:R-:W-:Y:S05]  /*d800*/  CALL.REL.NOINC `($__internal_3_$__cuda_sm20_div_rn_f64_full) ;  /* 0x0000004c00a07944 */ /* 0x000fea0003c00000 */
[----:B------:R-:W-:Y:S02]  /*d810*/  IMAD.MOV.U32 R4, RZ, RZ, R68 ;  /* 0x000000ffff047224 */ /* 0x000fe400078e0044 */
[----:B------:R-:W-:-:S07]  /*d820*/  IMAD.MOV.U32 R5, RZ, RZ, R69 ;  /* 0x000000ffff057224 */ /* 0x000fce00078e0045 */
.L_x_563:
[----:B------:R-:W-:Y:S05]  /*d830*/  BSYNC.RECONVERGENT B1 ;  /* 0x0000000000017941 */ /* 0x000fea0003800200 */
.L_x_562:
        /* <DEDUP_REMOVED lines=22> */
[----:B------:R-:W-:Y:S05]  /*d9a0*/  CALL.REL.NOINC `($__internal_3_$__cuda_sm20_div_rn_f64_full) ;  /* 0x0000004c00387944 */ /* 0x000fea0003c00000 */
[----:B------:R-:W-:Y:S02]  /*d9b0*/  IMAD.MOV.U32 R8, RZ, RZ, R68 ;  /* 0x000000ffff087224 */ /* 0x000fe400078e0044 */
[----:B------:R-:W-:-:S07]  /*d9c0*/  IMAD.MOV.U32 R9, RZ, RZ, R69 ;  /* 0x000000ffff097224 */ /* 0x000fce00078e0045 */
.L_x_565:
[----:B------:R-:W-:Y:S05]  /*d9d0*/  BSYNC.RECONVERGENT B1 ;  /* 0x0000000000017941 */ /* 0x000fea0003800200 */
.L_x_564:
[----:B------:R-:W0:Y:S01]  /*d9e0*/  MUFU.RCP64H R11, 0.66666650772094726562 ;  /* 0x3fe55555000b7908 */ /* 0x000e220000001800 */
[----:B------:R-:W-:Y:S01]  /*d9f0*/  MOV R18, 0x55555556 ;  /* 0x5555555600127802 */ /* 0x000fe20000000f00 */
        /* <DEDUP_REMOVED lines=25> */
.L_x_567:
[----:B------:R-:W-:Y:S05]  /*db90*/  BSYNC.RECONVERGENT B1 ;  /* 0x0000000000017941 */ /* 0x000fea0003800200 */
.L_x_566:
[----:B------:R-:W-:Y:S01]  /*dba0*/  DADD R146, -R80, R82 ;  /* 0x0000000050927229 */ /* 0x000fe20000000152 */
[----:B------:R-:W-:Y:S01]  /*dbb0*/  MOV R8, 0x1 ;  /* 0x0000000100087802 */ /* 0x000fe20000000f00 */
[----:B------:R-:W-:Y:S01]  /*dbc0*/  DMUL R20, RZ, R76 ;  /* 0x0000004cff147228 */ /* 0x000fe20000000000 */
[----:B------:R-:W-:Y:S01]  /*dbd0*/  BSSY.RECONVERGENT B1, `(.L_x_568) ;  /* 0x0000036000017945 */ /* 0x000fe20003800200 */
[----:B------:R-:W-:Y:S02]  /*dbe0*/  DMUL R22, RZ, R78 ;  /* 0x0000004eff167228 */ /* 0x000fe40000000000 */
[----:B------:R-:W0:Y:S01]  /*dbf0*/  MUFU.RCP64H R9, R147 ;  /* 0x0000009300097308 */ /* 0x000e220000001800 */
[----:B------:R-:W-:Y:S02]  /*dc00*/  DFMA R12, R12, R60, R10 ;  /* 0x0000003c0c0c722b */ /* 0x000fe4000000000a */
[----:B------:R-:W-:Y:S02]  /*dc10*/  DADD R120, R86, R84 ;  /* 0x0000000056787229 */ /* 0x000fe40000000054 */
[----:B------:R-:W-:-:S02]  /*dc20*/  DFMA R126, RZ, R112, R20 ;  /* 0x00000070ff7e722b */ /* 0x000fc40000000014 */
[----:B------:R-:W-:Y:S02]  /*dc30*/  DFMA R128, RZ, R104, R22 ;  /* 0x00000068ff80722b */ /* 0x000fe40000000016 */
[----:B------:R-:W-:Y:S02]  /*dc40*/  DADD R122, RZ, R12 ;  /* 0x00000000ff7a7229 */ /* 0x000fe4000000000c */
[----:B------:R-:W-:Y:S02]  /*dc50*/  DMUL R116, R76, R24 ;  /* 0x000000184c747228 */ /* 0x000fe40000000000 */
[----:B------:R-:W-:Y:S02]  /*dc60*/  DFMA R126, RZ, R110, R126 ;  /* 0x0000006eff7e722b */ /* 0x000fe4000000007e */
[----:B------:R-:W-:Y:S02]  /*dc70*/  DFMA R128, RZ, R102, R128 ;  /* 0x00000066ff80722b */ /* 0x000fe40000000080 */
[----:B0-----:R-:W-:-:S02]  /*dc80*/  DFMA R14, -R146, R8, 1 ;  /* 0x3ff00000920e742b */ /* 0x001fc40000000108 */
[----:B------:R-:W-:Y:S02]  /*dc90*/  DADD R118, R88, R122 ;  /* 0x0000000058767229 */ /* 0x000fe4000000007a */
[----:B------:R-:W-:Y:S02]  /*dca0*/  DMUL R10, RZ, R126 ;  /* 0x0000007eff0a7228 */ /* 0x000fe40000000000 */
[----:B------:R-:W-:Y:S02]  /*dcb0*/  DMUL R12, RZ, R128 ;  /* 0x00000080ff0c7228 */ /* 0x000fe40000000000 */
[----:B------:R-:W-:Y:S02]  /*dcc0*/  DFMA R14, R14, R14, R14 ;  /* 0x0000000e0e0e722b */ /* 0x000fe4000000000e */
[----:B------:R-:W-:Y:S02]  /*dcd0*/  DMUL R114, R78, R60 ;  /* 0x0000003c4e727228 */ /* 0x000fe40000000000 */
[----:B------:R-:W-:-:S02]  /*dce0*/  DFMA R120, R76, R120, -R10 ;  /* 0x000000784c78722b */ /* 0x000fc4000000080a */
[----:B------:R-:W-:Y:S02]  /*dcf0*/  DFMA R118, R78, R118, -R12 ;  /* 0x000000764e76722b */ /* 0x000fe4000000080c */
[----:B------:R-:W-:Y:S02]  /*dd00*/  DFMA R14, R8, R14, R8 ;  /* 0x0000000e080e722b */ /* 0x000fe40000000008 */
[----:B------:R-:W-:Y:S02]  /*dd10*/  DMUL R8, RZ, R80 ;  /* 0x00000050ff087228 */ /* 0x000fe40000000000 */
[----:B------:R-:W-:Y:S02]  /*dd20*/  DFMA R10, -RZ, R110, R20 ;  /* 0x0000006eff0a722b */ /* 0x000fe40000000114 */
[----:B------:R-:W-:Y:S02]  /*dd30*/  DMUL R140, R112, R24 ;  /* 0x00000018708c7228 */ /* 0x000fe40000000000 */
[----:B------:R-:W-:-:S02]  /*dd40*/  DFMA R18, -R146, R14, 1 ;  /* 0x3ff000009212742b */ /* 0x000fc4000000010e */
[----:B------:R-:W-:Y:S02]  /*dd50*/  DFMA R8, RZ, R82, -R8 ;  /* 0x00000052ff08722b */ /* 0x000fe40000000808 */
[----:B------:R-:W-:Y:S02]  /*dd60*/  DMUL R144, R110, R24 ;  /* 0x000000186e907228 */ /* 0x000fe40000000000 */
[----:B------:R-:W-:Y:S02]  /*dd70*/  DMUL R138, R104, R60 ;  /* 0x0000003c688a7228 */ /* 0x000fe40000000000 */
[----:B------:R-:W-:Y:S02]  /*dd80*/  DFMA R18, R14, R18, R14 ;  /* 0x000000120e12722b */ /* 0x000fe4000000000e */
[----:B------:R-:W-:Y:S02]  /*dd90*/  DADD R52, RZ, R8 ;  /* 0x00000000ff347229 */ /* 0x000fe40000000008 */
[----:B------:R-:W-:-:S02]  /*dda0*/  DMUL R142, R102, R60 ;  /* 0x0000003c668e7228 */ /* 0x000fc40000000000 */
[----:B------:R-:W-:Y:S02]  /*ddb0*/  DFMA R12, -RZ, R102, R22 ;  /* 0x00000066ff0c722b */ /* 0x000fe40000000116 */
[----:B------:R-:W-:Y:S02]  /*ddc0*/  DMUL R110, R110, R116 ;  /* 0x000000746e6e7228 */ /* 0x000fe40000000000 */
[----:B------:R-:W-:Y:S02]  /*ddd0*/  DMUL R14, R52, R18 ;  /* 0x00000012340e7228 */ /* 0x000fe40000000000 */
[----:B------:R-:W-:Y:S01]  /*dde0*/  FSETP.GEU.AND P1, PT, |R53|, 6.5827683646048100446e-37, PT ;  /* 0x036000003500780b */ /* 0x000fe20003f2e200 */
[----:B------:R-:W-:Y:S02]  /*ddf0*/  DMUL R102, R102, R114 ;  /* 0x0000007266667228 */ /* 0x000fe40000000000 */
[----:B------:R-:W-:Y:S02]  /*de00*/  DFMA R96, R76, R116, R86 ;  /* 0x000000744c60722b */ /* 0x000fe40000000056 */
[----:B------:R-:W-:-:S02]  /*de10*/  DFMA R94, R78, R114, R88 ;  /* 0x000000724e5e722b */ /* 0x000fc40000000058 */
[----:B------:R-:W-:-:S08]  /*de20*/  DFMA R32, -R146, R14, R52 ;  /* 0x0000000e9220722b */ /* 0x000fd00000000134 */
[----:B------:R-:W-:Y:S02]  /*de30*/  DFMA R18, R18, R32, R14 ;  /* 0x000000201212722b */ /* 0x000fe4000000000e */
[----:B------:R-:W-:Y:S02]  /*de40*/  DFMA R14, -RZ, R112, R20 ;  /* 0x00000070ff0e722b */ /* 0x000fe40000000114 */
[----:B------:R-:W-:Y:S02]  /*de50*/  DFMA R20, -RZ, R104, R22 ;  /* 0x00000068ff14722b */ /* 0x000fe40000000116 */
[----:B------:R-:W-:Y:S02]  /*de60*/  DMUL R112, R112, R116 ;  /* 0x0000007470707228 */ /* 0x000fe40000000000 */
[----:B------:R-:W-:Y:S02]  /*de70*/  DMUL R104, R104, R114 ;  /* 0x0000007268687228 */ /* 0x000fe40000000000 */
        /* <DEDUP_REMOVED lines=11> */
.L_x_569:
[----:B------:R-:W-:Y:S05]  /*df30*/  BSYNC.RECONVERGENT B1 ;  /* 0x0000000000017941 */ /* 0x000fea0003800200 */
.L_x_568:
        /* <DEDUP_REMOVED lines=25> */
.L_x_571:
[----:B------:R-:W-:Y:S05]  /*e0d0*/  BSYNC.RECONVERGENT B1 ;  /* 0x0000000000017941 */ /* 0x000fea0003800200 */
.L_x_570:
        /* <DEDUP_REMOVED lines=25> */
.L_x_573:
[----:B------:R-:W-:Y:S05]  /*e270*/  BSYNC.RECONVERGENT B1 ;  /* 0x0000000000017941 */ /* 0x000fea0003800200 */
.L_x_572:
        /* <DEDUP_REMOVED lines=24> */
.L_x_575:
[----:B------:R-:W-:Y:S05]  /*e400*/  BSYNC.RECONVERGENT B1 ;  /* 0x0000000000017941 */ /* 0x000fea0003800200 */
.L_x_574:
        /* <DEDUP_REMOVED lines=24> */
.L_x_577:
[----:B------:R-:W-:Y:S05]  /*e590*/  BSYNC.RECONVERGENT B1 ;  /* 0x0000000000017941 */ /* 0x000fea0003800200 */
.L_x_576:
        /* <DEDUP_REMOVED lines=23> */
.L_x_579:
[----:B------:R-:W-:Y:S05]  /*e710*/  BSYNC.RECONVERGENT B1 ;  /* 0x0000000000017941 */ /* 0x000fea0003800200 */
.L_x_578:
        /* <DEDUP_REMOVED lines=23> */
.L_x_581:
[----:B------:R-:W-:Y:S05]  /*e890*/  BSYNC.RECONVERGENT B1 ;  /* 0x0000000000017941 */ /* 0x000fea0003800200 */
.L_x_580:
        /* <DEDUP_REMOVED lines=28> */
.L_x_583:
[----:B------:R-:W-:Y:S05]  /*ea60*/  BSYNC.RECONVERGENT B1 ;  /* 0x0000000000017941 */ /* 0x000fea0003800200 */
.L_x_582:
        /* <DEDUP_REMOVED lines=28> */
.L_x_585:
[----:B------:R-:W-:Y:S05]  /*ec30*/  BSYNC.RECONVERGENT B1 ;  /* 0x0000000000017941 */ /* 0x000fea0003800200 */
.L_x_584:
        /* <DEDUP_REMOVED lines=28> */
.L_x_587:
[----:B------:R-:W-:Y:S05]  /*ee00*/  BSYNC.RECONVERGENT B1 ;  /* 0x0000000000017941 */ /* 0x000fea0003800200 */
.L_x_586:
        /* <DEDUP_REMOVED lines=28> */
.L_x_589:
[----:B------:R-:W-:Y:S05]  /*efd0*/  BSYNC.RECONVERGENT B1 ;  /* 0x0000000000017941 */ /* 0x000fea0003800200 */
.L_x_588:
        /* <DEDUP_REMOVED lines=29> */
.L_x_591:
[----:B------:R-:W-:Y:S05]  /*f1b0*/  BSYNC.RECONVERGENT B1 ;  /* 0x0000000000017941 */ /* 0x000fea0003800200 */
.L_x_590:
        /* <DEDUP_REMOVED lines=23> */
.L_x_593:
[----:B------:R-:W-:Y:S05]  /*f330*/  BSYNC.RECONVERGENT B1 ;  /* 0x0000000000017941 */ /* 0x000fea0003800200 */
.L_x_592:
        /* <DEDUP_REMOVED lines=26> */
.L_x_595:
[----:B------:R-:W-:Y:S05]  /*f4e0*/  BSYNC.RECONVERGENT B1 ;  /* 0x0000000000017941 */ /* 0x000fea0003800200 */
.L_x_594:
        /* <DEDUP_REMOVED lines=27> */
.L_x_597:
[----:B------:R-:W-:Y:S05]  /*f6a0*/  BSYNC.RECONVERGENT B1 ;  /* 0x0000000000017941 */ /* 0x000fea0003800200 */
.L_x_596:
        /* <DEDUP_REMOVED lines=27> */
.L_x_599:
[----:B------:R-:W-:Y:S05]  /*f860*/  BSYNC.RECONVERGENT B1 ;  /* 0x0000000000017941 */ /* 0x000fea0003800200 */
.L_x_598:
        /* <DEDUP_REMOVED lines=21> */
.L_x_602:
        /* <DEDUP_REMOVED lines=26> */
.L_x_601:
[----:B------:R-:W-:Y:S05]  /*fb60*/  BSYNC.RECONVERGENT B0 ;  /* 0x0000000000007941 */ /* 0x000fea0003800200 */
.L_x_600:
[----:B------:R-:W-:Y:S01]  /*fb70*/  UMOV UR4, 0xaaaaaaab ;  /* 0xaaaaaaab00047882 */ /* 0x000fe20000000000 */
[----:B------:R-:W-:Y:S01]  /*fb80*/  UMOV UR5, 0x401aaaaa ;  /* 0x401aaaaa00057882 */ /* 0x000fe20000000000 */
[----:B------:R-:W-:Y:S01]  /*fb90*/  MOV R10, 0x0 ;  /* 0x00000000000a7802 */ /* 0x000fe20000000f00 */
[C---:B------:R-:W-:Y:S01]  /*fba0*/  DMUL R6, R48.reuse, UR4 ;  /* 0x0000000430067c28 */ /* 0x040fe20008000000 */
[----:B------:R-:W-:Y:S01]  /*fbb0*/  UMOV UR5, 0x3ffaaaaa ;  /* 0x3ffaaaaa00057882 */ /* 0x000fe20000000000 */
[----:B------:R-:W-:Y:S01]  /*fbc0*/  IMAD.MOV.U32 R11, RZ, RZ, 0x3fd80000 ;  /* 0x3fd80000ff0b7424 */ /* 0x000fe200078e00ff */
[----:B------:R-:W-:Y:S01]  /*fbd0*/  DFMA R48, R48, UR4, RZ ;  /* 0x0000000430307c2b */ /* 0x000fe200080000ff */
[----:B------:R-:W0:Y:S01]  /*fbe0*/  S2R R0, SR_TID.X ;  /* 0x0000000000007919 */ /* 0x000e220000002100 */
[----:B------:R-:W-:Y:S01]  /*fbf0*/  DFMA R8, RZ, R112, -R96 ;  /* 0x00000070ff08722b */ /* 0x000fe20000000860 */
[----:B------:R-:W0:Y:S01]  /*fc00*/  S2UR UR4, SR_CTAID.X ;  /* 0x00000000000479c3 */ /* 0x000e220000002500 */
[----:B------:R-:W-:Y:S01]  /*fc10*/  DSETP.MIN.AND P0, P1, R98, R4, PT ;  /* 0x000000046200722a */ /* 0x000fe20003900000 */
[----:B------:R-:W-:Y:S01]  /*fc20*/  IMAD.MOV.U32 R3, RZ, RZ, R98 ;  /* 0x000000ffff037224 */ /* 0x000fe200078e0062 */
[----:B------:R-:W-:Y:S01]  /*fc30*/  DMUL R6, RZ, R6 ;  /* 0x00000006ff067228 */ /* 0x000fe20000000000 */
[----:B------:R-:W-:Y:S01]  /*fc40*/  BSSY.RECONVERGENT B1, `(.L_x_603) ;  /* 0x000002f000017945 */ /* 0x000fe20003800200 */
[----:B------:R-:W-:-:S02]  /*fc50*/  DADD R64, R116, R64 ;  /* 0x0000000074407229 */ /* 0x000fc40000000040 */
[----:B------:R-:W-:Y:S02]  /*fc60*/  DFMA R8, RZ, R110, R8 ;  /* 0x0000006eff08722b */ /* 0x000fe40000000008 */
[----:B------:R-:W-:Y:S02]  /*fc70*/  DADD R66, R120, R66 ;  /* 0x0000000078427229 */ /* 0x000fe40000000042 */
[----:B------:R-:W-:-:S04]  /*fc80*/  DFMA R18, R48, R48, -R6 ;  /* 0x000000303012722b */ /* 0x000fc80000000806 */
[----:B------:R-:W-:Y:S02]  /*fc90*/  DADD R106, R106, R8 ;  /* 0x000000006a6a7229 */ /* 0x000fe40000000008 */
[----:B------:R-:W1:Y:S04]  /*fca0*/  MUFU.RSQ64H R15, R19 ;  /* 0x00000013000f7308 */ /* 0x000e680000001c00 */
[----:B------:R-:W-:-:S06]  /*fcb0*/  VIADD R14, R19, 0xfcb00000 ;  /* 0xfcb00000130e7836 */ /* 0x000fcc0000000000 */
[----:B-1----:R-:W-:-:S08]  /*fcc0*/  DMUL R6, R14, R14 ;  /* 0x0000000e0e067228 */ /* 0x002fd00000000000 */
[----:B------:R-:W-:-:S08]  /*fcd0*/  DFMA R6, R18, -R6, 1 ;  /* 0x3ff000001206742b */ /* 0x000fd00000000806 */
[----:B------:R-:W-:Y:S02]  /*fce0*/  DMUL R12, R14, R6 ;  /* 0x000000060e0c7228 */ /* 0x000fe40000000000 */
[----:B------:R-:W-:Y:S02]  /*fcf0*/  DFMA R10, R6, R10, 0.5 ;  /* 0x3fe00000060a742b */ /* 0x000fe4000000000a */
[----:B------:R-:W-:Y:S02]  /*fd00*/  DMUL R6, RZ, R112 ;  /* 0x00000070ff067228 */ /* 0x000fe40000000000 */
[----:B------:R-:W-:-:S04]  /*fd10*/  DFMA R112, RZ, R96, -R112 ;  /* 0x00000060ff70722b */ /* 0x000fc80000000870 */
[----:B------:R-:W-:Y:S01]  /*fd20*/  DFMA R20, R10, R12, R14 ;  /* 0x0000000c0a14722b */ /* 0x000fe2000000000e */
[----:B------:R-:W0:Y:S01]  /*fd30*/  LDC R12, c[0x0][0x360] ;  /* 0x0000d800ff0c7b82 */ /* 0x000e220000000800 */
[----:B------:R-:W-:Y:S01]  /*fd40*/  IMAD.MOV.U32 R13, RZ, RZ, R4 ;  /* 0x000000ffff0d7224 */ /* 0x000fe200078e0004 */
[----:B------:R-:W-:Y:S01]  /*fd50*/  MOV R10, R99 ;  /* 0x00000063000a7202 */ /* 0x000fe20000000f00 */
[----:B------:R-:W-:Y:S02]  /*fd60*/  DFMA R6, RZ, R96, R6 ;  /* 0x00000060ff06722b */ /* 0x000fe40000000006 */
[----:B------:R-:W-:Y:S01]  /*fd70*/  DFMA R112, RZ, R110, R112 ;  /* 0x0000006eff70722b */ /* 0x000fe20000000070 */
[----:B------:R-:W-:Y:S01]  /*fd80*/  SEL R4, R3, R13, P0 ;  /* 0x0000000d03047207 */ /* 0x000fe20000000000 */
[----:B------:R-:W-:Y:S01]  /*fd90*/  DMUL R22, R18, R20 ;  /* 0x0000001412167228 */ /* 0x000fe20000000000 */
[----:B------:R-:W-:Y:S01]  /*fda0*/  FSEL R3, R10, R5, P0 ;  /* 0x000000050a037208 */ /* 0x000fe20000000000 */
[----:B------:R-:W-:Y:S01]  /*fdb0*/  VIADD R11, R21, 0xfff00000 ;  /* 0xfff00000150b7836 */ /* 0x000fe20000000000 */
[----:B------:R-:W-:Y:S01]  /*fdc0*/  ISETP.GE.U32.AND P0, PT, R14, 0x7ca00000, PT ;  /* 0x7ca000000e00780c */ /* 0x000fe20003f06070 */
[----:B------:R-:W-:Y:S01]  /*fdd0*/  DADD R6, R6, -R110 ;  /* 0x0000000006067229 */ /* 0x000fe2000000086e */
[----:B------:R-:W-:Y:S01]  /*fde0*/  MOV R10, R20 ;  /* 0x00000014000a7202 */ /* 0x000fe20000000f00 */
[----:B------:R-:W-:Y:S01]  /*fdf0*/  DADD R136, R136, R112 ;  /* 0x0000000088887229 */ /* 0x000fe20000000070 */
[----:B------:R-:W-:Y:S01]  /*fe00*/  @P1 LOP3.LUT R3, R5, 0x80000, RZ, 0xfc, !PT ;  /* 0x0008000005031812 */ /* 0x000fe200078efcff */
[----:B------:R-:W-:-:S04]  /*fe10*/  DFMA R8, R22, -R22, R18 ;  /* 0x800000161608722b */ /* 0x000fc80000000012 */
[----:B------:R-:W-:Y:S01]  /*fe20*/  DADD R108, R108, R6 ;  /* 0x000000006c6c7229 */ /* 0x000fe20000000006 */
[----:B------:R-:W-:-:S03]  /*fe30*/  IMAD.MOV.U32 R5, RZ, RZ, R3 ;  /* 0x000000ffff057224 */ /* 0x000fc600078e0003 */
[----:B------:R-:W-:Y:S01]  /*fe40*/  DFMA R6, R8, R10, R22 ;  /* 0x0000000a0806722b */ /* 0x000fe20000000016 */
[----:B0-----:R-:W-:Y:S01]  /*fe50*/  IMAD R12, R12, UR4, R0 ;  /* 0x000000040c0c7c24 */ /* 0x001fe2000f8e0200 */
[----:B------:R-:W-:Y:S09]  /*fe60*/  @!P0 BRA `(.L_x_604) ;  /* 0x0000000000308947 */ /* 0x000ff20003800000 */
        /* <DEDUP_REMOVED lines=12> */
.L_x_604:
[----:B------:R-:W-:Y:S05]  /*ff30*/  BSYNC.RECONVERGENT B1 ;  /* 0x0000000000017941 */ /* 0x000fea0003800200 */
.L_x_603:
        /* <DEDUP_REMOVED lines=23> */
.L_x_606:
[----:B------:R-:W-:Y:S05]  /*100b0*/  BSYNC.RECONVERGENT B1 ;  /* 0x0000000000017941 */ /* 0x000fea0003800200 */
.L_x_605:
        /* <DEDUP_REMOVED lines=29> */
.L_x_608:
[----:B------:R-:W-:Y:S05]  /*10290*/  BSYNC.RECONVERGENT B1 ;  /* 0x0000000000017941 */ /* 0x000fea0003800200 */
.L_x_607:
        /* <DEDUP_REMOVED lines=37> */
.L_x_610:
[----:B------:R-:W-:Y:S05]  /*104f0*/  BSYNC.RECONVERGENT B1 ;  /* 0x0000000000017941 */ /* 0x000fea0003800200 */
.L_x_609:
        /* <DEDUP_REMOVED lines=23> */
.L_x_612:
[----:B------:R-:W-:Y:S05]  /*10670*/  BSYNC.RECONVERGENT B1 ;  /* 0x0000000000017941 */ /* 0x000fea0003800200 */
.L_x_611:
        /* <DEDUP_REMOVED lines=29> */
.L_x_614:
[----:B------:R-:W-:Y:S05]  /*10850*/  BSYNC.RECONVERGENT B1 ;  /* 0x0000000000017941 */ /* 0x000fea0003800200 */
.L_x_613:
        /* <DEDUP_REMOVED lines=39> */
[----:B------:R-:W-:Y:S05]  /*10ad0*/  CALL.REL.NOINC `($__internal_3_$__cuda_sm20_div_rn_f64_full) ;  /* 0x0000001800ec7944 */ /* 0x000fea0003c00000 */
.L_x_616:
[----:B------:R-:W-:Y:S05]  /*10ae0*/  BSYNC.RECONVERGENT B1 ;  /* 0x0000000000017941 */ /* 0x000fea0003800200 */
.L_x_615:
[----:B------:R-:W0:Y:S01]  /*10af0*/  LDC.64 R6, c[0x0][0x3f8] ;  /* 0x0000fe00ff067b82 */ /* 0x000e220000000a00 */
[----:B------:R-:W-:Y:S02]  /*10b00*/  HFMA2 R14, -RZ, RZ, 7.6796875, 0.00109386444091796875 ;  /* 0x47ae147bff0e7431 */ /* 0x000fe400000001ff */
[----:B------:R-:W-:Y:S01]  /*10b10*/  IMAD.MOV.U32 R15, RZ, RZ, 0x3f547ae1 ;  /* 0x3f547ae1ff0f7424 */ /* 0x000fe200078e00ff */
[----:B0-----:R0:W5:Y:S01]  /*10b20*/  LDG.E.64 R8, desc[UR36][R6.64] ;  /* 0x0000002406087981 */ /* 0x001162000c1e1b00 */
[----:B------:R-:W-:Y:S01]  /*10b30*/  DSETP.MIN.AND P2, P3, R4, R68, PT ;  /* 0x000000440400722a */ /* 0x000fe20003b40000 */
[----:B------:R-:W-:Y:S01]  /*10b40*/  FSETP.GEU.AND P1, PT, |R65|, 6.5827683646048100446e-37, PT ;  /* 0x036000004100780b */ /* 0x000fe20003f2e200 */
[----:B------:R-:W-:Y:S01]  /*10b50*/  IMAD.MOV.U32 R0, RZ, RZ, R5 ;  /* 0x000000ffff007224 */ /* 0x000fe200078e0005 */
[----:B------:R-:W-:Y:S01]  /*10b60*/  MOV R22, R4 ;  /* 0x0000000400167202 */ /* 0x000fe20000000f00 */
[----:B------:R-:W-:Y:S01]  /*10b70*/  BSSY.RECONVERGENT B1, `(.L_x_617) ;  /* 0x000001c000017945 */ /* 0x000fe20003800200 */
[----:B------:R-:W-:Y:S01]  /*10b80*/  MOV R23, R68 ;  /* 0x0000004400177202 */ /* 0x000fe20000000f00 */
[----:B0-----:R-:W0:Y:S01]  /*10b90*/  MUFU.RCP64H R7, 0.0012499997392296791077 ;  /* 0x3f547ae100077908 */ /* 0x001e220000001800 */
[----:B------:R-:W-:-:S02]  /*10ba0*/  IMAD.MOV.U32 R6, RZ, RZ, 0x1 ;  /* 0x00000001ff067424 */ /* 0x000fc400078e00ff */
[----:B------:R-:W-:-:S04]  /*10bb0*/  SEL R22, R22, R23, P2 ;  /* 0x0000001716167207 */ /* 0x000fc80001000000 */
        /* <DEDUP_REMOVED lines=9> */
[----:B------:R-:W-:Y:S01]  /*10c50*/  FSETP.GT.AND P0, PT, |R3|, 1.469367938527859385e-39, PT ;  /* 0x001000000300780b */ /* 0x000fe20003f04200 */
[----:B------:R-:W-:-:S05]  /*10c60*/  IMAD.MOV.U32 R3, RZ, RZ, R69 ;  /* 0x000000ffff037224 */ /* 0x000fca00078e0045 */
[----:B------:R-:W-:Y:S02]  /*10c70*/  FSEL R0, R0, R3, P2 ;  /* 0x0000000300007208 */ /* 0x000fe40001000000 */
[----:B------:R-:W-:-:S05]  /*10c80*/  @P3 LOP3.LUT R0, R3, 0x80000, RZ, 0xfc, !PT ;  /* 0x0008000003003812 */ /* 0x000fca00078efcff */
[----:B------:R-:W-:Y:S01]  /*10c90*/  IMAD.MOV.U32 R23, RZ, RZ, R0 ;  /* 0x000000ffff177224 */ /* 0x000fe200078e0000 */
[----:B------:R-:W-:Y:S06]  /*10ca0*/  @P0 BRA P1, `(.L_x_618) ;  /* 0x0000000000200947 */ /* 0x000fec0000800000 */
[----:B------:R-:W-:Y:S01]  /*10cb0*/  IMAD.MOV.U32 R56, RZ, RZ, R64 ;  /* 0x000000ffff387224 */ /* 0x000fe200078e0040 */
[----:B------:R-:W-:Y:S01]  /*10cc0*/  MOV R57, R65 ;  /* 0x0000004100397202 */ /* 0x000fe20000000f00 */
[----:B------:R-:W-:Y:S01]  /*10cd0*/  IMAD.MOV.U32 R54, RZ, RZ, 0x47ae147b ;  /* 0x47ae147bff367424 */ /* 0x000fe200078e00ff */
[----:B------:R-:W-:Y:S01]  /*10ce0*/  MOV R0, 0x10d10 ;  /* 0x00010d1000007802 */ /* 0x000fe20000000f00 */
[----:B------:R-:W-:-:S07]  /*10cf0*/  IMAD.MOV.U32 R53, RZ, RZ, 0x3f547ae1 ;  /* 0x3f547ae1ff357424 */ /* 0x000fce00078e00ff */
[----:B-----5:R-:W-:Y:S05]  /*10d00*/  CALL.REL.NOINC `($__internal_3_$__cuda_sm20_div_rn_f64_full) ;  /* 0x0000001800607944 */ /* 0x020fea0003c00000 */
[----:B------:R-:W-:Y:S01]  /*10d10*/  MOV R6, R68 ;  /* 0x0000004400067202 */ /* 0x000fe20000000f00 */
[----:B------:R-:W-:-:S07]  /*10d20*/  IMAD.MOV.U32 R7, RZ, RZ, R69 ;  /* 0x000000ffff077224 */ /* 0x000fce00078e0045 */
.L_x_618:
[----:B------:R-:W-:Y:S05]  /*10d30*/  BSYNC.RECONVERGENT B1 ;  /* 0x0000000000017941 */ /* 0x000fea0003800200 */
.L_x_617:
[----:B------:R-:W0:Y:S01]  /*10d40*/  I2F.F64 R18, R12 ;  /* 0x0000000c00127312 */ /* 0x000e220000201c00 */
[----:B------:R-:W-:Y:S02]  /*10d50*/  HFMA2 R5, -RZ, RZ, 1.83203125, 56352 ;  /* 0x3f547ae1ff057431 */ /* 0x000fe400000001ff */
[----:B------:R-:W-:Y:S01]  /*10d60*/  IMAD.MOV.U32 R4, RZ, RZ, 0x47ae147b ;  /* 0x47ae147bff047424 */ /* 0x000fe200078e00ff */
[----:B------:R-:W-:Y:S05]  /*10d70*/  BSSY.RECONVERGENT B1, `(.L_x_619) ;  /* 0x0000017000017945 */ /* 0x000fea0003800200 */
[----:B0-----:R-:W-:Y:S01]  /*10d80*/  DFMA R18, R18, R4, 1 ;  /* 0x3ff000001212742b */ /* 0x001fe20000000004 */
[----:B------:R-:W-:-:S05]  /*10d90*/  IMAD.MOV.U32 R4, RZ, RZ, 0x1 ;  /* 0x00000001ff047424 */ /* 0x000fca00078e00ff */
[----:B------:R-:W0:Y:S02]  /*10da0*/  MUFU.RCP64H R5, R19 ;  /* 0x0000001300057308 */ /* 0x000e240000001800 */
        /* <DEDUP_REMOVED lines=11> */
[----:B------:R-:W-:Y:S01]  /*10e60*/  IMAD.MOV.U32 R56, RZ, RZ, RZ ;  /* 0x000000ffff387224 */ /* 0x000fe200078e00ff */
[----:B------:R-:W-:Y:S01]  /*10e70*/  MOV R57, 0x40000000 ;  /* 0x4000000000397802 */ /* 0x000fe20000000f00 */
[----:B------:R-:W-:Y:S01]  /*10e80*/  IMAD.MOV.U32 R54, RZ, RZ, R18 ;  /* 0x000000ffff367224 */ /* 0x000fe200078e0012 */
[----:B------:R-:W-:Y:S01]  /*10e90*/  MOV R0, 0x10ec0 ;  /* 0x00010ec000007802 */ /* 0x000fe20000000f00 */
[----:B------:R-:W-:-:S07]  /*10ea0*/  IMAD.MOV.U32 R53, RZ, RZ, R19 ;  /* 0x000000ffff357224 */ /* 0x000fce00078e0013 */
[----:B-----5:R-:W-:Y:S05]  /*10eb0*/  CALL.REL.NOINC `($__internal_3_$__cuda_sm20_div_rn_f64_full) ;  /* 0x0000001400f47944 */ /* 0x020fea0003c00000 */
[----:B------:R-:W-:Y:S01]  /*10ec0*/  MOV R4, R68 ;  /* 0x0000004400047202 */ /* 0x000fe20000000f00 */
[----:B------:R-:W-:-:S07]  /*10ed0*/  IMAD.MOV.U32 R5, RZ, RZ, R69 ;  /* 0x000000ffff057224 */ /* 0x000fce00078e0045 */
.L_x_620:
[----:B------:R-:W-:Y:S05]  /*10ee0*/  BSYNC.RECONVERGENT B1 ;  /* 0x0000000000017941 */ /* 0x000fea0003800200 */
.L_x_619:
[----:B------:R-:W0:Y:S01]  /*10ef0*/  LDC.64 R24, c[0x0][0x3a8] ;  /* 0x0000ea00ff187b82 */ /* 0x000e220000000a00 */
[----:B------:R-:W-:-:S07]  /*10f00*/  DMUL R10, R44, -R40 ;  /* 0x800000282c0a7228 */ /* 0x000fce0000000000 */
[----:B------:R-:W1:Y:S01]  /*10f10*/  LDC.64 R14, c[0x0][0x3f8] ;  /* 0x0000fe00ff0e7b82 */ /* 0x000e620000000a00 */
[----:B------:R-:W-:-:S08]  /*10f20*/  DFMA R6, R10, -R4, R6 ;  /* 0x800000040a06722b */ /* 0x000fd00000000006 */
[----:B-----5:R-:W-:Y:S02]  /*10f30*/  DFMA R32, R8, -R6, R44 ;  /* 0x800000060820722b */ /* 0x020fe4000000002c */
[----:B------:R-:W2:Y:S01]  /*10f40*/  MUFU.RCP64H R7, 0.0012499997392296791077 ;  /* 0x3f547ae100077908 */ /* 0x000ea20000001800 */
[----:B0-----:R-:W-:-:S05]  /*10f50*/  IMAD.WIDE R24, R12, 0x8, R24 ;  /* 0x000000080c187825 */ /* 0x001fca00078e0218 */
[----:B------:R0:W-:Y:S01]  /*10f60*/  STG.E.64 desc[UR36][R24.64], R32 ;  /* 0x0000002018007986 */ /* 0x0001e2000c101b24 */
[----:B------:R-:W-:-:S03]  /*10f70*/  IMAD.MOV.U32 R6, RZ, RZ, 0x1 ;  /* 0x00000001ff067424 */ /* 0x000fc600078e00ff */
[----:B-1----:R1:W5:Y:S01]  /*10f80*/  LDG.E.64 R8, desc[UR36][R14.64] ;  /* 0x000000240e087981 */ /* 0x002362000c1e1b00 */
[----:B------:R-:W-:Y:S01]  /*10f90*/  FSETP.GEU.AND P1, PT, |R107|, 6.5827683646048100446e-37, PT ;  /* 0x036000006b00780b */ /* 0x000fe20003f2e200 */
[----:B------:R-:W-:Y:S01]  /*10fa0*/  BSSY.RECONVERGENT B1, `(.L_x_621) ;  /* 0x0000016000017945 */ /* 0x000fe20003800200 */
[----:B-1----:R-:W-:Y:S01]  /*10fb0*/  IMAD.MOV.U32 R14, RZ, RZ, 0x47ae147b ;  /* 0x47ae147bff0e7424 */ /* 0x002fe200078e00ff */
[----:B------:R-:W-:-:S06]  /*10fc0*/  MOV R15, 0x3f547ae1 ;  /* 0x3f547ae1000f7802 */ /* 0x000fcc0000000f00 */
[----:B--2---:R-:W-:-:S08]  /*10fd0*/  DFMA R20, R6, -R14, 1 ;  /* 0x3ff000000614742b */ /* 0x004fd0000000080e */
        /* <DEDUP_REMOVED lines=9> */
[----:B0-----:R-:W-:Y:S05]  /*11070*/  @P0 BRA P1, `(.L_x_622) ;  /* 0x0000000000200947 */ /* 0x001fea0000800000 */
        /* <DEDUP_REMOVED lines=8> */
.L_x_622:
[----:B------:R-:W-:Y:S05]  /*11100*/  BSYNC.RECONVERGENT B1 ;  /* 0x0000000000017941 */ /* 0x000fea0003800200 */
.L_x_621:
[----:B------:R-:W0:Y:S01]  /*11110*/  MUFU.RCP64H R29, R33 ;  /* 0x00000021001d7308 */ /* 0x000e220000001800 */
[----:B------:R-:W-:Y:S01]  /*11120*/  DMUL R14, R38, R38 ;  /* 0x00000026260e7228 */ /* 0x000fe20000000000 */
[----:B------:R-:W-:Y:S01]  /*11130*/  IMAD.MOV.U32 R28, RZ, RZ, 0x1 ;  /* 0x00000001ff1c7424 */ /* 0x000fe200078e00ff */
[----:B------:R-:W-:Y:S01]  /*11140*/  DMUL R20, R44, 0.5 ;  /* 0x3fe000002c147828 */ /* 0x000fe20000000000 */
[----:B------:R-:W-:Y:S05]  /*11150*/  BSSY.RECONVERGENT B1, `(.L_x_623) ;  /* 0x000001b000017945 */ /* 0x000fea0003800200 */
[----:B------:R-:W-:Y:S02]  /*11160*/  DFMA R26, R36, R36, R14 ;  /* 0x00000024241a722b */ /* 0x000fe4000000000e */
[----:B0-----:R-:W-:-:S06]  /*11170*/  DFMA R30, -R32, R28, 1 ;  /* 0x3ff00000201e742b */ /* 0x001fcc000000011c */
[----:B------:R-:W-:Y:S02]  /*11180*/  DMUL R20, R20, R26 ;  /* 0x0000001a14147228 */ /* 0x000fe40000000000 */
[----:B------:R-:W-:-:S06]  /*11190*/  DFMA R30, R30, R30, R30 ;  /* 0x0000001e1e1e722b */ /* 0x000fcc000000001e */
[----:B------:R-:W-:Y:S02]  /*111a0*/  DFMA R20, R40, R10, R20 ;  /* 0x0000000a2814722b */ /* 0x000fe40000000014 */
[----:B------:R-:W-:-:S06]  /*111b0*/  DFMA R30, R28, R30, R28 ;  /* 0x0000001e1c1e722b */ /* 0x000fcc000000001c */
[----:B------:R-:W-:Y:S02]  /*111c0*/  DFMA R20, R20, -R4, R6 ;  /* 0x800000041414722b */ /* 0x000fe40000000006 */
[----:B------:R-:W-:-:S06]  /*111d0*/  DFMA R6, -R32, R30, 1 ;  /* 0x3ff000002006742b */ /* 0x000fcc000000011e */
[----:B-----5:R-:W-:Y:S02]  /*111e0*/  DMUL R8, R8, R20 ;  /* 0x0000001408087228 */ /* 0x020fe40000000000 */
[----:B------:R-:W-:-:S06]  /*111f0*/  DFMA R6, R30, R6, R30 ;  /* 0x000000061e06722b */ /* 0x000fcc000000001e */
[----:B------:R-:W-:-:S08]  /*11200*/  DFMA R26, R44, R40, -R8 ;  /* 0x000000282c1a722b */ /* 0x000fd00000000808 */
        /* <DEDUP_REMOVED lines=15> */
.L_x_624:
[----:B------:R-:W-:Y:S05]  /*11300*/  BSYNC.RECONVERGENT B1 ;  /* 0x0000000000017941 */ /* 0x000fea0003800200 */
.L_x_623:
[----:B------:R-:W0:Y:S08]  /*11310*/  LDC.64 R20, c[0x0][0x3b0] ;  /* 0x0000ec00ff147b82 */ /* 0x000e300000000a00 */
[----:B------:R-:W1:Y:S01]  /*11320*/  LDC.64 R26, c[0x0][0x3f8] ;  /* 0x0000fe00ff1a7b82 */ /* 0x000e620000000a00 */
[----:B0-----:R-:W-:-:S05]  /*11330*/  IMAD.WIDE R20, R12, 0x8, R20 ;  /* 0x000000080c147825 */ /* 0x001fca00078e0214 */
[----:B------:R0:W-:Y:S04]  /*11340*/  STG.E.64 desc[UR36][R20.64], R6 ;  /* 0x0000000614007986 */ /* 0x0001e8000c101b24 */
[----:B-1----:R-:W5:Y:S01]  /*11350*/  LDG.E.64 R26, desc[UR36][R26.64] ;  /* 0x000000241a1a7981 */ /* 0x002f62000c1e1b00 */
[----:B------:R-:W-:Y:S02]  /*11360*/  HFMA2 R8, -RZ, RZ, 7.6796875, 0.00109386444091796875 ;  /* 0x47ae147bff087431 */ /* 0x000fe400000001ff */
[----:B------:R-:W-:Y:S01]  /*11370*/  IMAD.MOV.U32 R9, RZ, RZ, 0x3f547ae1 ;  /* 0x3f547ae1ff097424 */ /* 0x000fe200078e00ff */
[----:B------:R-:W-:Y:S01]  /*11380*/  FSETP.GEU.AND P1, PT, |R109|, 6.5827683646048100446e-37, PT ;  /* 0x036000006d00780b */ /* 0x000fe20003f2e200 */
[----:B------:R-:W-:Y:S01]  /*11390*/  BSSY.RECONVERGENT B1, `(.L_x_625) ;  /* 0x0000016000017945 */ /* 0x000fe20003800200 */
[----:B0-----:R-:W0:Y:S01]  /*113a0*/  MUFU.RCP64H R7, 0.0012499997392296791077 ;  /* 0x3f547ae100077908 */ /* 0x001e220000001800 */
        /* <DEDUP_REMOVED lines=17> */
[----:B-----5:R-:W-:Y:S05]  /*114c0*/  CALL.REL.NOINC `($__internal_3_$__cuda_sm20_div_rn_f64_full) ;  /* 0x0000001000707944 */ /* 0x020fea0003c00000 */
[----:B------:R-:W-:Y:S02]  /*114d0*/  IMAD.MOV.U32 R6, RZ, RZ, R68 ;  /* 0x000000ffff067224 */ /* 0x000fe400078e0044 */
[----:B------:R-:W-:-:S07]  /*114e0*/  IMAD.MOV.U32 R7, RZ, RZ, R69 ;  /* 0x000000ffff077224 */ /* 0x000fce00078e0045 */
.L_x_626:
[----:B------:R-:W-:Y:S05]  /*114f0*/  BSYNC.RECONVERGENT B1 ;  /* 0x0000000000017941 */ /* 0x000fea0003800200 */
.L_x_625:
[----:B------:R-:W0:Y:S01]  /*11500*/  MUFU.RCP64H R9, R19 ;  /* 0x0000001300097308 */ /* 0x000e220000001800 */
[----:B------:R-:W-:Y:S01]  /*11510*/  MOV R8, 0x1 ;  /* 0x0000000100087802 */ /* 0x000fe20000000f00 */
        /* <DEDUP_REMOVED lines=13> */
[----:B------:R-:W-:Y:S01]  /*115f0*/  MOV R54, R18 ;  /* 0x0000001200367202 */ /* 0x000fe20000000f00 */
[----:B------:R-:W-:Y:S01]  /*11600*/  IMAD.MOV.U32 R57, RZ, RZ, 0x40080000 ;  /* 0x40080000ff397424 */ /* 0x000fe200078e00ff */
[----:B------:R-:W-:Y:S01]  /*11610*/  MOV R0, 0x11640 ;  /* 0x0001164000007802 */ /* 0x000fe20000000f00 */
[----:B------:R-:W-:-:S07]  /*11620*/  IMAD.MOV.U32 R53, RZ, RZ, R19 ;  /* 0x000000ffff357224 */ /* 0x000fce00078e0013 */
[----:B-----5:R-:W-:Y:S05]  /*11630*/  CALL.REL.NOINC `($__internal_3_$__cuda_sm20_div_rn_f64_full) ;  /* 0x0000001000147944 */ /* 0x020fea0003c00000 */
[----:B------:R-:W-:Y:S01]  /*11640*/  IMAD.MOV.U32 R8, RZ, RZ, R68 ;  /* 0x000000ffff087224 */ /* 0x000fe200078e0044 */
[----:B------:R-:W-:-:S07]  /*11650*/  MOV R9, R69 ;  /* 0x0000004500097202 */ /* 0x000fce0000000f00 */
.L_x_628:
[----:B------:R-:W-:Y:S05]  /*11660*/  BSYNC.RECONVERGENT B1 ;  /* 0x0000000000017941 */ /* 0x000fea0003800200 */
.L_x_627:
[----:B------:R-:W2:Y:S01]  /*11670*/  LDG.E.64 R30, desc[UR36][R24.64] ;  /* 0x00000024181e7981 */ /* 0x000ea2000c1e1b00 */
[----:B------:R-:W-:Y:S01]  /*11680*/  IMAD.MOV.U32 R32, RZ, RZ, 0x1 ;  /* 0x00000001ff207424 */ /* 0x000fe200078e00ff */
[----:B------:R-:W-:Y:S01]  /*11690*/  DMUL R28, R38, R10 ;  /* 0x0000000a261c7228 */ /* 0x000fe20000000000 */
[----:B------:R-:W-:Y:S07]  /*116a0*/  BSSY.RECONVERGENT B1, `(.L_x_629) ;  /* 0x0000019000017945 */ /* 0x000fee0003800200 */
[----:B------:R-:W-:-:S08]  /*116b0*/  DFMA R28, R28, -R8, R6 ;  /* 0x800000081c1c722b */ /* 0x000fd00000000006 */
[----:B-----5:R-:W-:-:S08]  /*116c0*/  DMUL R26, R26, R28 ;  /* 0x0000001c1a1a7228 */ /* 0x020fd00000000000 */
[----:B------:R-:W-:-:S10]  /*116d0*/  DFMA R38, R44, R38, -R26 ;  /* 0x000000262c26722b */ /* 0x000fd4000000081a */
[----:B------:R-:W-:Y:S01]  /*116e0*/  FSETP.GEU.AND P1, PT, |R39|, 6.5827683646048100446e-37, PT ;  /* 0x036000002700780b */ /* 0x000fe20003f2e200 */
[----:B--2---:R-:W0:Y:S02]  /*116f0*/  MUFU.RCP64H R33, R31 ;  /* 0x0000001f00217308 */ /* 0x004e240000001800 */
        /* <DEDUP_REMOVED lines=19> */
.L_x_630:
[----:B------:R-:W-:Y:S05]  /*11830*/  BSYNC.RECONVERGENT B1 ;  /* 0x0000000000017941 */ /* 0x000fea0003800200 */
.L_x_629:
[----:B------:R-:W0:Y:S08]  /*11840*/  LDC.64 R26, c[0x0][0x3b8] ;  /* 0x0000ee00ff1a7b82 */ /* 0x000e300000000a00 */
[----:B------:R-:W1:Y:S01]  /*11850*/  LDC.64 R28, c[0x0][0x3f8] ;  /* 0x0000fe00ff1c7b82 */ /* 0x000e620000000a00 */
[----:B0-----:R-:W-:-:S05]  /*11860*/  IMAD.WIDE R26, R12, 0x8, R26 ;  /* 0x000000080c1a7825 */ /* 0x001fca00078e021a */
[----:B------:R0:W-:Y:S04]  /*11870*/  STG.E.64 desc[UR36][R26.64], R6 ;  /* 0x000000061a007986 */ /* 0x0001e8000c101b24 */
[----:B-1----:R-:W5:Y:S01]  /*11880*/  LDG.E.64 R28, desc[UR36][R28.64] ;  /* 0x000000241c1c7981 */ /* 0x002f62000c1e1b00 */
[----:B------:R-:W-:Y:S02]  /*11890*/  HFMA2 R31, -RZ, RZ, 1.83203125, 56352 ;  /* 0x3f547ae1ff1f7431 */ /* 0x000fe400000001ff */
        /* <DEDUP_REMOVED lines=24> */
.L_x_632:
[----:B------:R-:W-:Y:S05]  /*11a20*/  BSYNC.RECONVERGENT B1 ;  /* 0x0000000000017941 */ /* 0x000fea0003800200 */
.L_x_631:
        /* <DEDUP_REMOVED lines=28> */
.L_x_634:
[----:B------:R-:W-:Y:S05]  /*11bf0*/  BSYNC.RECONVERGENT B1 ;  /* 0x0000000000017941 */ /* 0x000fea0003800200 */
.L_x_633:
        /* <DEDUP_REMOVED lines=30> */
.L_x_636:
[----:B------:R-:W-:Y:S05]  /*11de0*/  BSYNC.RECONVERGENT B1 ;  /* 0x0000000000017941 */ /* 0x000fea0003800200 */
.L_x_635:
[----:B------:R-:W0:Y:S01]  /*11df0*/  MUFU.RCP64H R11, 0.66666650772094726562 ;  /* 0x3fe55555000b7908 */ /* 0x000e220000001800 */
[----:B------:R-:W-:Y:S01]  /*11e00*/  MOV R32, 0x55555556 ;  /* 0x5555555600207802 */ /* 0x000fe20000000f00 */
[----:B------:R-:W-:Y:S01]  /*11e10*/  IMAD.MOV.U32 R33, RZ, RZ, 0x3fe55555 ;  /* 0x3fe55555ff217424 */ /* 0x000fe200078e00ff */
[----:B------:R-:W-:Y:S01]  /*11e20*/  UMOV UR4, 0xaaaaaaab ;  /* 0xaaaaaaab00047882 */ /* 0x000fe20000000000 */
[----:B------:R-:W-:Y:S01]  /*11e30*/  IMAD.MOV.U32 R10, RZ, RZ, 0x1 ;  /* 0x00000001ff0a7424 */ /* 0x000fe200078e00ff */
[----:B------:R-:W-:Y:S01]  /*11e40*/  UMOV UR5, 0x3ffaaaaa ;  /* 0x3ffaaaaa00057882 */ /* 0x000fe20000000000 */
[----:B------:R-:W-:Y:S04]  /*11e50*/  BSSY.RECONVERGENT B1, `(.L_x_637) ;  /* 0x0000017000017945 */ /* 0x000fe80003800200 */
[----:B0-----:R-:W-:-:S08]  /*11e60*/  DFMA R30, R10, -R32, 1 ;  /* 0x3ff000000a1e742b */ /* 0x001fd00000000820 */
[----:B------:R-:W-:-:S08]  /*11e70*/  DFMA R30, R30, R30, R30 ;  /* 0x0000001e1e1e722b */ /* 0x000fd0000000001e */
[----:B------:R-:W-:Y:S02]  /*11e80*/  DFMA R34, R10, R30, R10 ;  /* 0x0000001e0a22722b */ /* 0x000fe4000000000a */
[----:B------:R-:W-:-:S06]  /*11e90*/  DMUL R10, R42, UR4 ;  /* 0x000000042a0a7c28 */ /* 0x000fcc0008000000 */
[----:B------:R-:W-:Y:S02]  /*11ea0*/  DFMA R38, R34, -R32, 1 ;  /* 0x3ff000002226742b */ /* 0x000fe40000000820 */
[----:B------:R-:W-:-:S06]  /*11eb0*/  DMUL R30, R40, -R10 ;  /* 0x8000000a281e7228 */ /* 0x000fcc0000000000 */
        /* <DEDUP_REMOVED lines=16> */
.L_x_638:
[----:B------:R-:W-:Y:S05]  /*11fc0*/  BSYNC.RECONVERGENT B1 ;  /* 0x0000000000017941 */ /* 0x000fea0003800200 */
.L_x_637:
[----:B------:R-:W2:Y:S04]  /*11fd0*/  LDG.E.64 R30, desc[UR36][R26.64] ;  /* 0x000000241a1e7981 */ /* 0x000ea8000c1e1b00 */
[----:B------:R-:W3:Y:S04]  /*11fe0*/  LDG.E.64 R26, desc[UR36][R20.64] ;  /* 0x00000024141a7981 */ /* 0x000ee8000c1e1b00 */
[----:B------:R-:W4:Y:S01]  /*11ff0*/  LDG.E.64 R20, desc[UR36][R24.64] ;  /* 0x0000002418147981 */ /* 0x000f22000c1e1b00 */
[----:B------:R-:W0:Y:S01]  /*12000*/  MUFU.RCP64H R33, 0.66666650772094726562 ;  /* 0x3fe5555500217908 */ /* 0x000e220000001800 */
[----:B------:R-:W-:Y:S01]  /*12010*/  MOV R34, 0x55555556 ;  /* 0x5555555600227802 */ /* 0x000fe20000000f00 */
[----:B------:R-:W-:Y:S01]  /*12020*/  IMAD.MOV.U32 R35, RZ, RZ, 0x3fe55555 ;  /* 0x3fe55555ff237424 */ /* 0x000fe200078e00ff */
[----:B------:R-:W-:Y:S01]  /*12030*/  DFMA R14, R40, R40, R14 ;  /* 0x00000028280e722b */ /* 0x000fe2000000000e */
[----:B------:R-:W-:Y:S01]  /*12040*/  IMAD.MOV.U32 R32, RZ, RZ, 0x1 ;  /* 0x00000001ff207424 */ /* 0x000fe200078e00ff */
[----:B------:R-:W-:Y:S01]  /*12050*/  FSETP.GEU.AND P1, PT, |R43|, 6.5827683646048100446e-37, PT ;  /* 0x036000002b00780b */ /* 0x000fe20003f2e200 */
[----:B------:R-:W-:Y:S05]  /*12060*/  BSSY.RECONVERGENT B1, `(.L_x_639) ;  /* 0x000001e000017945 */ /* 0x000fea0003800200 */
[----:B------:R-:W-:-:S02]  /*12070*/  DFMA R14, R36, R36, R14 ;  /* 0x00000024240e722b */ /* 0x000fc4000000000e */
[----:B0-----:R-:W-:-:S06]  /*12080*/  DFMA R38, R32, -R34, 1 ;  /* 0x3ff000002026742b */ /* 0x001fcc0000000822 */
[----:B------:R-:W-:Y:S02]  /*12090*/  DMUL R14, R44, R14 ;  /* 0x0000000e2c0e7228 */ /* 0x000fe40000000000 */
[----:B------:R-:W-:-:S06]  /*120a0*/  DFMA R38, R38, R38, R38 ;  /* 0x000000262626722b */ /* 0x000fcc0000000026 */
[----:B------:R-:W-:Y:S02]  /*120b0*/  DMUL R40, R40, R14 ;  /* 0x0000000e28287228 */ /* 0x000fe40000000000 */
[----:B------:R-:W-:-:S06]  /*120c0*/  DFMA R38, R32, R38, R32 ;  /* 0x000000262026722b */ /* 0x000fcc0000000020 */
[----:B------:R-:W-:Y:S02]  /*120d0*/  DFMA R40, R40, -0.5, R10 ;  /* 0xbfe000002828782b */ /* 0x000fe4000000000a */
[----:B------:R-:W-:-:S06]  /*120e0*/  DFMA R32, R38, -R34, 1 ;  /* 0x3ff000002620742b */ /* 0x000fcc0000000822 */
[----:B------:R-:W-:Y:S02]  /*120f0*/  DFMA R40, R40, -R4, R8 ;  /* 0x800000042828722b */ /* 0x000fe40000000008 */
[----:B------:R-:W-:-:S08]  /*12100*/  DFMA R32, R38, R32, R38 ;  /* 0x000000202620722b */ /* 0x000fd00000000026 */
[----:B------:R-:W-:Y:S02]  /*12110*/  DMUL R68, R42, R32 ;  /* 0x000000202a447228 */ /* 0x000fe40000000000 */
[----:B--2---:R-:W-:-:S08]  /*12120*/  DMUL R30, R30, R30 ;  /* 0x0000001e1e1e7228 */ /* 0x004fd00000000000 */
[----:B---3--:R-:W-:-:S08]  /*12130*/  DFMA R30, R26, R26, R30 ;  /* 0x0000001a1a1e722b */ /* 0x008fd0000000001e */
[----:B------:R-:W-:Y:S02]  /*12140*/  DFMA R30, R6, R6, R30 ;  /* 0x00000006061e722b */ /* 0x000fe4000000001e */
[----:B------:R-:W-:-:S06]  /*12150*/  DFMA R6, R68, -R34, R42 ;  /* 0x800000224406722b */ /* 0x000fcc000000002a */
[----:B----4-:R-:W-:Y:S02]  /*12160*/  DMUL R20, R20, R30 ;  /* 0x0000001e14147228 */ /* 0x010fe40000000000 */
[----:B------:R-:W-:-:S06]  /*12170*/  DFMA R68, R32, R6, R68 ;  /* 0x000000062044722b */ /* 0x000fcc0000000044 */
[----:B------:R-:W-:-:S04]  /*12180*/  DMUL R20, R20, 0.5 ;  /* 0x3fe0000014147828 */ /* 0x000fc80000000000 */
[----:B------:R-:W-:-:S04]  /*12190*/  FFMA R0, RZ, 1.7916666269302368164, R69 ;  /* 0x3fe55555ff007823 */ /* 0x000fc80000000045 */
[----:B------:R-:W-:Y:S01]  /*121a0*/  DFMA R20, R14, 0.5, -R20 ;  /* 0x3fe000000e14782b */ /* 0x000fe20000000814 */
[----:B------:R-:W-:-:S07]  /*121b0*/  FSETP.GT.AND P0, PT, |R0|, 1.469367938527859385e-39, PT ;  /* 0x001000000000780b */ /* 0x000fce0003f04200 */
[----:B-----5:R-:W-:-:S06]  /*121c0*/  DFMA R20, R28, -R40, R20 ;  /* 0x800000281c14722b */ /* 0x020fcc0000000014 */
[----:B------:R-:W-:Y:S05]  /*121d0*/  @P0 BRA P1, `(.L_x_640) ;  /* 0x0000000000180947 */ /* 0x000fea0000800000 */
[----:B------:R-:W-:Y:S01]  /*121e0*/  MOV R56, R42 ;  /* 0x0000002a00387202 */ /* 0x000fe20000000f00 */
[----:B------:R-:W-:Y:S01]  /*121f0*/  IMAD.MOV.U32 R57, RZ, RZ, R43 ;  /* 0x000000ffff397224 */ /* 0x000fe200078e002b */
[----:B------:R-:W-:Y:S01]  /*12200*/  MOV R53, 0x3fe55555 ;  /* 0x3fe5555500357802 */ /* 0x000fe20000000f00 */
[----:B------:R-:W-:Y:S01]  /*12210*/  IMAD.MOV.U32 R54, RZ, RZ, 0x55555556 ;  /* 0x55555556ff367424 */ /* 0x000fe200078e00ff */
[----:B------:R-:W-:-:S07]  /*12220*/  MOV R0, 0x12240 ;  /* 0x0001224000007802 */ /* 0x000fce0000000f00 */
[----:B------:R-:W-:Y:S05]  /*12230*/  CALL.REL.NOINC `($__internal_3_$__cuda_sm20_div_rn_f64_full) ;  /* 0x0000000400147944 */ /* 0x000fea0003c00000 */
.L_x_640:
[----:B------:R-:W-:Y:S05]  /*12240*/  BSYNC.RECONVERGENT B1 ;  /* 0x0000000000017941 */ /* 0x000fea0003800200 */
.L_x_639:
[----:B------:R-:W0:Y:S01]  /*12250*/  LDC.64 R26, c[0x0][0x3c8] ;  /* 0x0000f200ff1a7b82 */ /* 0x000e220000000a00 */
[----:B------:R-:W-:Y:S01]  /*12260*/  DADD R68, R20, R68 ;  /* 0x0000000014447229 */ /* 0x000fe20000000044 */
[----:B------:R-:W-:Y:S01]  /*12270*/  UMOV UR4, 0x55555556 ;  /* 0x5555555600047882 */ /* 0x000fe20000000000 */
[----:B------:R-:W-:-:S05]  /*12280*/  UMOV UR5, 0x3fe55555 ;  /* 0x3fe5555500057882 */ /* 0x000fca0000000000 */
[----:B------:R-:W1:Y:S01]  /*12290*/  LDC.64 R28, c[0x0][0x3d8] ;  /* 0x0000f600ff1c7b82 */ /* 0x000e620000000a00 */
[----:B------:R-:W-:-:S07]  /*122a0*/  DMUL R68, R68, UR4 ;  /* 0x0000000444447c28 */ /* 0x000fce0008000000 */
[----:B------:R-:W2:Y:S01]  /*122b0*/  LDC.64 R30, c[0x0][0x3e8] ;  /* 0x0000fa00ff1e7b82 */ /* 0x000ea20000000a00 */
[----:B0-----:R-:W-:-:S05]  /*122c0*/  IMAD.WIDE R26, R12, 0x8, R26 ;  /* 0x000000080c1a7825 */ /* 0x001fca00078e021a */
[----:B------:R-:W-:Y:S04]  /*122d0*/  STG.E.64 desc[UR36][R26.64], R68 ;  /* 0x000000441a007986 */ /* 0x000fe8000c101b24 */
[----:B------:R-:W3:Y:S01]  /*122e0*/  LDG.E.64 R4, desc[UR36][R24.64] ;  /* 0x0000002418047981 */ /* 0x000ee2000c1e1b00 */
[----:B-1----:R-:W-:-:S05]  /*122f0*/  IMAD.WIDE R28, R12, 0x8, R28 ;  /* 0x000000080c1c7825 */ /* 0x002fca00078e021c */
[----:B---3--:R0:W-:Y:S04]  /*12300*/  STG.E.64 desc[UR36][R28.64], R4 ;  /* 0x000000041c007986 */ /* 0x0081e8000c101b24 */
[----:B0-----:R-:W3:Y:S01]  /*12310*/  LDG.E.64 R4, desc[UR36][R26.64] ;  /* 0x000000241a047981 */ /* 0x001ee2000c1e1b00 */
[----:B--2---:R-:W-:Y:S01]  /*12320*/  IMAD.WIDE R30, R12, 0x8, R30 ;  /* 0x000000080c1e7825 */ /* 0x004fe200078e021e */
[----:B------:R-:W-:Y:S04]  /*12330*/  BSSY.RECONVERGENT B6, `(.L_x_641) ;  /* 0x000001d000067945 */ /* 0x000fe80003800200 */
[----:B---3--:R0:W-:Y:S01]  /*12340*/  STG.E.64 desc[UR36][R30.64], R4 ;  /* 0x000000041e007986 */ /* 0x0081e2000c101b24 */
[----:B------:R-:W-:-:S14]  /*12350*/  DSETP.GEU.AND P0, PT, R4, RZ, PT ;  /* 0x000000ff0400722a */ /* 0x000fdc0003f0e000 */
[----:B0-----:R-:W-:Y:S05]  /*12360*/  @P0 BRA `(.L_x_642) ;  /* 0x0000000000640947 */ /* 0x001fea0003800000 */
[----:B------:R-:W0:Y:S01]  /*12370*/  LDC.64 R6, c[0x0][0x3f8] ;  /* 0x0000fe00ff067b82 */ /* 0x000e220000000a00 */
[----:B------:R-:W-:Y:S01]  /*12380*/  MOV R0, 0x0 ;  /* 0x0000000000007802 */ /* 0x000fe20000000f00 */
[----:B------:R-:W1:Y:S01]  /*12390*/  LDCU.64 UR4, c[0x4][0x20] ;  /* 0x01000400ff0477ac */ /* 0x000e620008000a00 */
[----:B0-----:R-:W2:Y:S05]  /*123a0*/  LDG.E.64 R6, desc[UR36][R6.64] ;  /* 0x0000002406067981 */ /* 0x001eaa000c1e1b00 */
[----:B------:R0:W3:Y:S01]  /*123b0*/  LDC.64 R8, c[0x4][R0] ;  /* 0x0100000000087b82 */ /* 0x0000e20000000a00 */
[----:B------:R-:W-:Y:S04]  /*123c0*/  STL.64 [R1], R18 ;  /* 0x0000001201007387 */ /* 0x000fe80000100a00 */
[----:B------:R1:W-:Y:S02]  /*123d0*/  STL.64 [R1+0x8], R4 ;  /* 0x0000080401007387 */ /* 0x0003e40000100a00 */
[----:B-1----:R-:W-:-:S02]  /*123e0*/  IMAD.U32 R4, RZ, RZ, UR4 ;  /* 0x00000004ff047e24 */ /* 0x002fc4000f8e00ff */
[----:B------:R-:W-:Y:S01]  /*123f0*/  IMAD.U32 R5, RZ, RZ, UR5 ;  /* 0x00000005ff057e24 */ /* 0x000fe2000f8e00ff */
[----:B--2---:R1:W-:Y:S02]  /*12400*/  STL.64 [R1+0x10], R6 ;  /* 0x0000100601007387 */ /* 0x0043e40000100a00 */
[----:B-1----:R-:W-:Y:S01]  /*12410*/  MOV R6, R16 ;  /* 0x0000001000067202 */ /* 0x002fe20000000f00 */
[----:B0--3--:R-:W-:-:S07]  /*12420*/  IMAD.MOV.U32 R7, RZ, RZ, R2 ;  /* 0x000000ffff077224 */ /* 0x009fce00078e0002 */
[----:B------:R-:W-:-:S07]  /*12430*/  LEPC R20, `(.L_x_643) ;  /* 0x000000001014794e */ /* 0x000fce0000000000 */
[----:B------:R-:W-:Y:S05]  /*12440*/  CALL.ABS.NOINC R8 ;  /* 0x0000000008007343 */ /* 0x000fea0003c00000 */
.L_x_643:
[----:B------:R-:W0:Y:S01]  /*12450*/  LDC.64 R4, c[0x0][0x418] ;  /* 0x00010600ff047b82 */ /* 0x000e220000000a00 */
[----:B------:R-:W-:Y:S02]  /*12460*/  HFMA2 R7, -RZ, RZ, 1.619140625, -127.125 ;  /* 0x3e7ad7f2ff077431 */ /* 0x000fe400000001ff */
[----:B------:R-:W-:Y:S01]  /*12470*/  IMAD.MOV.U32 R6, RZ, RZ, -0x654350b8 ;  /* 0x9abcaf48ff067424 */ /* 0x000fe200078e00ff */
[----:B------:R-:W-:Y:S01]  /*12480*/  UMOV UR4, 0x9999999a ;  /* 0x9999999a00047882 */ /* 0x000fe20000000000 */
[----:B------:R-:W-:Y:S02]  /*12490*/  UMOV UR5, 0x3fb99999 ;  /* 0x3fb9999900057882 */ /* 0x000fe40000000000 */
[----:B------:R-:W-:Y:S01]  /*124a0*/  DMUL R22, R22, UR4 ;  /* 0x0000000416167c28 */ /* 0x000fe20008000000 */
[----:B------:R1:W-:Y:S04]  /*124b0*/  STG.E.64 desc[UR36][R26.64], R6 ;  /* 0x000000061a007986 */ /* 0x0003e8000c101b24 */
[----:B------:R1:W-:Y:S01]  /*124c0*/  STG.E.64 desc[UR36][R30.64], R6 ;  /* 0x000000061e007986 */ /* 0x0003e2000c101b24 */
[----:B0-----:R-:W-:-:S14]  /*124d0*/  DSETP.GEU.AND P0, PT, R4, 30, PT ;  /* 0x403e00000400742a */ /* 0x001fdc0003f0e000 */
[----:B------:R-:W0:Y:S02]  /*124e0*/  @!P0 LDC.64 R4, c[0x0][0x410] ;  /* 0x00010400ff048b82 */ /* 0x000e240000000a00 */
[----:B0-----:R1:W-:Y:S02]  /*124f0*/  @!P0 STG.E.U8 desc[UR36][R4.64], RZ ;  /* 0x000000ff04008986 */ /* 0x0013e4000c101124 */
.L_x_642:
[----:B------:R-:W-:Y:S05]  /*12500*/  BSYNC.RECONVERGENT B6 ;  /* 0x0000000000067941 */ /* 0x000fea0003800200 */
.L_x_641:
[----:B-1----:R-:W2:Y:S01]  /*12510*/  LDG.E.64 R4, desc[UR36][R28.64] ;  /* 0x000000241c047981 */ /* 0x002ea2000c1e1b00 */
[----:B------:R-:W-:Y:S01]  /*12520*/  BSSY.RECONVERGENT B6, `(.L_x_644) ;  /* 0x0000010000067945 */ /* 0x000fe20003800200 */
[----:B--2---:R-:W-:-:S14]  /*12530*/  DSETP.GEU.AND P0, PT, R4, RZ, PT ;  /* 0x000000ff0400722a */ /* 0x004fdc0003f0e000 */
[----:B------:R-:W-:Y:S05]  /*12540*/  @P0 BRA `(.L_x_645) ;  /* 0x0000000000340947 */ /* 0x000fea0003800000 */
[----:B------:R-:W-:Y:S01]  /*12550*/  MOV R0, 0x0 ;  /* 0x0000000000007802 */ /* 0x000fe20000000f00 */
[----:B------:R-:W-:Y:S01]  /*12560*/  STL.64 [R1], R18 ;  /* 0x0000001201007387 */ /* 0x000fe20000100a00 */
[----:B------:R-:W0:Y:S01]  /*12570*/  LDCU.64 UR4, c[0x4][0x18] ;  /* 0x01000300ff0477ac */ /* 0x000e220008000a00 */
[----:B------:R-:W-:Y:S01]  /*12580*/  MOV R6, R16 ;  /* 0x0000001000067202 */ /* 0x000fe20000000f00 */
[----:B------:R1:W2:Y:S01]  /*12590*/  LDC.64 R8, c[0x4][R0] ;  /* 0x0100000000087b82 */ /* 0x0002a20000000a00 */
[----:B------:R0:W-:Y:S01]  /*125a0*/  STL.64 [R1+0x8], R4 ;  /* 0x0000080401007387 */ /* 0x0001e20000100a00 */
[----:B------:R-:W-:Y:S02]  /*125b0*/  IMAD.MOV.U32 R7, RZ, RZ, R2 ;  /* 0x000000ffff077224 */ /* 0x000fe400078e0002 */
[----:B0-----:R-:W-:Y:S02]  /*125c0*/  IMAD.U32 R4, RZ, RZ, UR4 ;  /* 0x00000004ff047e24 */ /* 0x001fe4000f8e00ff */
[----:B-1----:R-:W-:-:S07]  /*125d0*/  IMAD.U32 R5, RZ, RZ, UR5 ;  /* 0x00000005ff057e24 */ /* 0x002fce000f8e00ff */
[----:B------:R-:W-:-:S07]  /*125e0*/  LEPC R20, `(.L_x_646) ;  /* 0x000000001014794e */ /* 0x000fce0000000000 */
[----:B--2---:R-:W-:Y:S05]  /*125f0*/  CALL.ABS.NOINC R8 ;  /* 0x0000000008007343 */ /* 0x004fea0003c00000 */
.L_x_646:
[----:B------:R-:W2:Y:S04]  /*12600*/  LDG.E.64 R24, desc[UR36][R24.64] ;  /* 0x0000002418187981 */ /* 0x000ea8000c1e1b00 */
[----:B--2---:R0:W-:Y:S02]  /*12610*/  STG.E.64 desc[UR36][R28.64], R24 ;  /* 0x000000181c007986 */ /* 0x0041e4000c101b24 */
.L_x_645:
[----:B------:R-:W-:Y:S05]  /*12620*/  BSYNC.RECONVERGENT B6 ;  /* 0x0000000000067941 */ /* 0x000fea0003800200 */
.L_x_644:
[----:B------:R-:W1:Y:S02]  /*12630*/  LDC.64 R2, c[0x0][0x3f0] ;  /* 0x0000fc00ff027b82 */ /* 0x000e640000000a00 */
[----:B-1----:R-:W2:Y:S02]  /*12640*/  LDG.E.64 R4, desc[UR36][R2.64] ;  /* 0x0000002402047981 */ /* 0x002ea4000c1e1b00 */
[----:B--2---:R-:W-:-:S14]  /*12650*/  DSETP.GEU.AND P0, PT, R22, R4, PT ;  /* 0x000000041600722a */ /* 0x004fdc0003f0e000 */
[----:B------:R-:W-:Y:S05]  /*12660*/  @P0 EXIT ;  /* 0x000000000000094d */ /* 0x000fea0003800000 */
[----:B------:R-:W-:Y:S01]  /*12670*/  STG.E.64 desc[UR36][R2.64], R22 ;  /* 0x0000001602007986 */ /* 0x000fe2000c101b24 */
[----:B------:R-:W-:Y:S05]  /*12680*/  EXIT ;  /* 0x000000000000794d */ /* 0x000fea0003800000 */
        .weak           $__internal_3_$__cuda_sm20_div_rn_f64_full
        .type           $__internal_3_$__cuda_sm20_div_rn_f64_full,@function
        .size           $__internal_3_$__cuda_sm20_div_rn_f64_full,($__internal_4_$__cuda_sm20_dsqrt_rn_f64_mediumpath_v1 - $__internal_3_$__cuda_sm20_div_rn_f64_full)
$__internal_3_$__cuda_sm20_div_rn_f64_full:
[----:B------:R-:W-:Y:S01]  /*12690*/  FSETP.GEU.AND P3, PT, |R57|, 1.469367938527859385e-39, PT ;  /* 0x001000003900780b */ /* 0x000fe20003f6e200 */
[----:B------:R-:W-:Y:S01]  /*126a0*/  IMAD.MOV.U32 R52, RZ, RZ, R54 ;  /* 0x000000ffff347224 */ /* 0x000fe200078e0036 */
[C---:B------:R-:W-:Y:S01]  /*126b0*/  FSETP.GEU.AND P1, PT, |R53|.reuse, 1.469367938527859385e-39, PT ;  /* 0x001000003500780b */ /* 0x040fe20003f2e200 */
[----:B------:R-:W-:Y:S01]  /*126c0*/  BSSY.RECONVERGENT B0, `(.L_x_647) ;  /* 0x000005a000007945 */ /* 0x000fe20003800200 */
[----:B------:R-:W-:Y:S02]  /*126d0*/  LOP3.LUT R55, R53, 0x800fffff, RZ, 0xc0, !PT ;  /* 0x800fffff35377812 */ /* 0x000fe400078ec0ff */
[----:B------:R-:W-:Y:S02]  /*126e0*/  LOP3.LUT R3, R57, 0x7ff00000, RZ, 0xc0, !PT ;  /* 0x7ff0000039037812 */ /* 0x000fe400078ec0ff */
[----:B------:R-:W-:Y:S02]  /*126f0*/  LOP3.LUT R55, R55, 0x3ff00000, RZ, 0xfc, !PT ;  /* 0x3ff0000037377812 */ /* 0x000fe400078efcff */
[----:B------:R-:W-:-:S02]  /*12700*/  LOP3.LUT R68, R53, 0x7ff00000, RZ, 0xc0, !PT ;  /* 0x7ff0000035447812 */ /* 0x000fc400078ec0ff */
[----:B------:R-:W-:Y:S02]  /*12710*/  MOV R62, 0x1 ;  /* 0x00000001003e7802 */ /* 0x000fe40000000f00 */
[----:B------:R-:W-:Y:S01]  /*12720*/  @!P3 LOP3.LUT R17, R53, 0x7ff00000, RZ, 0xc0, !PT ;  /* 0x7ff000003511b812 */ /* 0x000fe200078ec0ff */
[----:B------:R-:W-:Y:S01]  /*12730*/  @!P1 DMUL R54, R52, 8.98846567431157953865e+307 ;  /* 0x7fe0000034369828 */ /* 0x000fe20000000000 */
[C---:B------:R-:W-:Y:S02]  /*12740*/  ISETP.GE.U32.AND P2, PT, R3.reuse, R68, PT ;  /* 0x000000440300720c */ /* 0x040fe40003f46070 */
[----:B------:R-:W-:Y:S02]  /*12750*/  @!P3 ISETP.GE.U32.AND P4, PT, R3, R17, PT ;  /* 0x000000110300b20c */ /* 0x000fe40003f86070 */
[----:B------:R-:W-:Y:S01]  /*12760*/  MOV R17, 0x1ca00000 ;  /* 0x1ca0000000117802 */ /* 0x000fe20000000f00 */
[----:B------:R-:W0:Y:S03]  /*12770*/  MUFU.RCP64H R63, R55 ;  /* 0x00000037003f7308 */ /* 0x000e260000001800 */
[----:B------:R-:W-:-:S02]  /*12780*/  @!P3 SEL R90, R17, 0x63400000, !P4 ;  /* 0x63400000115ab807 */ /* 0x000fc40006000000 */
[----:B------:R-:W-:Y:S02]  /*12790*/  SEL R58, R17, 0x63400000, !P2 ;  /* 0x63400000113a7807 */ /* 0x000fe40005000000 */
[--C-:B------:R-:W-:Y:S02]  /*127a0*/  @!P3 LOP3.LUT R90, R90, 0x80000000, R57.reuse, 0xf8, !PT ;  /* 0x800000005a5ab812 */ /* 0x100fe400078ef839 */
[----:B------:R-:W-:Y:S01]  /*127b0*/  LOP3.LUT R59, R58, 0x800fffff, R57, 0xf8, !PT ;  /* 0x800fffff3a3b7812 */ /* 0x000fe200078ef839 */
[----:B------:R-:W-:Y:S01]  /*127c0*/  IMAD.MOV.U32 R58, RZ, RZ, R56 ;  /* 0x000000ffff3a7224 */ /* 0x000fe200078e0038 */
[----:B------:R-:W-:Y:S01]  /*127d0*/  @!P3 LOP3.LUT R91, R90, 0x100000, RZ, 0xfc, !PT ;  /* 0x001000005a5bb812 */ /* 0x000fe200078efcff */
[----:B------:R-:W-:-:S06]  /*127e0*/  @!P3 IMAD.MOV.U32 R90, RZ, RZ, RZ ;  /* 0x000000ffff5ab224 */ /* 0x000fcc00078e00ff */
[----:B------:R-:W-:Y:S02]  /*127f0*/  @!P3 DFMA R58, R58, 2, -R90 ;  /* 0x400000003a3ab82b */ /* 0x000fe4000000085a */
        /* <DEDUP_REMOVED lines=8> */
[----:B------:R-:W-:Y:S01]  /*12880*/  IMAD.MOV.U32 R90, RZ, RZ, R3 ;  /* 0x000000ffff5a7224 */ /* 0x000fe200078e0003 */
[----:B------:R-:W-:Y:S01]  /*12890*/  @!P3 LOP3.LUT R90, R59, 0x7ff00000, RZ, 0xc0, !PT ;  /* 0x7ff000003b5ab812 */ /* 0x000fe200078ec0ff */
[----:B------:R-:W-:Y:S01]  /*128a0*/  IMAD.MOV.U32 R91, RZ, RZ, R68 ;  /* 0x000000ffff5b7224 */ /* 0x000fe200078e0044 */
[----:B------:R-:W-:Y:S02]  /*128b0*/  @!P1 LOP3.LUT R91, R55, 0x7ff00000, RZ, 0xc0, !PT ;  /* 0x7ff00000375b9812 */ /* 0x000fe400078ec0ff */
[----:B------:R-:W-:-:S04]  /*128c0*/  IADD3 R68, PT, PT, R90, -0x1, RZ ;  /* 0xffffffff5a447810 */ /* 0x000fc80007ffe0ff */
[----:B------:R-:W-:Y:S01]  /*128d0*/  ISETP.GT.U32.AND P1, PT, R68, 0x7feffffe, PT ;  /* 0x7feffffe4400780c */ /* 0x000fe20003f24070 */
[----:B------:R-:W-:-:S05]  /*128e0*/  VIADD R68, R91, 0xffffffff ;  /* 0xffffffff5b447836 */ /* 0x000fca0000000000 */
[----:B------:R-:W-:-:S13]  /*128f0*/  ISETP.GT.U32.OR P1, PT, R68, 0x7feffffe, P1 ;  /* 0x7feffffe4400780c */ /* 0x000fda0000f24470 */
[----:B------:R-:W-:Y:S05]  /*12900*/  @P1 BRA `(.L_x_648) ;  /* 0x0000000000741947 */ /* 0x000fea0003800000 */
[----:B------:R-:W-:-:S04]  /*12910*/  LOP3.LUT R56, R53, 0x7ff00000, RZ, 0xc0, !PT ;  /* 0x7ff0000035387812 */ /* 0x000fc800078ec0ff */
[CC--:B------:R-:W-:Y:S02]  /*12920*/  ISETP.GE.U32.AND P1, PT, R3.reuse, R56.reuse, PT ;  /* 0x000000380300720c */ /* 0x0c0fe40003f26070 */
[----:B------:R-:W-:Y:S01]  /*12930*/  VIADDMNMX R3, R3, -R56, 0xb9600000, !PT ;  /* 0xb960000003037446 */ /* 0x000fe20007800938 */
[----:B------:R-:W-:Y:S01]  /*12940*/  IMAD.MOV.U32 R56, RZ, RZ, RZ ;  /* 0x000000ffff387224 */ /* 0x000fe200078e00ff */
[----:B------:R-:W-:Y:S02]  /*12950*/  SEL R17, R17, 0x63400000, !P1 ;  /* 0x6340000011117807 */ /* 0x000fe40004800000 */
[----:B------:R-:W-:-:S05]  /*12960*/  VIMNMX R3, PT, PT, R3, 0x46a00000, PT ;  /* 0x46a0000003037848 */ /* 0x000fca0003fe0100 */
        /* <DEDUP_REMOVED lines=23> */
.L_x_648:
        /* <DEDUP_REMOVED lines=17> */
.L_x_651:
[----:B------:R-:W-:-:S05]  /*12bf0*/  LOP3.LUT R68, R53, 0x80000, RZ, 0xfc, !PT ;  /* 0x0008000035447812 */ /* 0x000fca00078efcff */
[----:B------:R-:W-:Y:S02]  /*12c00*/  IMAD.MOV.U32 R69, RZ, RZ, R68 ;  /* 0x000000ffff457224 */ /* 0x000fe400078e0044 */
[----:B------:R-:W-:Y:S01]  /*12c10*/  IMAD.MOV.U32 R68, RZ, RZ, R52 ;  /* 0x000000ffff447224 */ /* 0x000fe200078e0034 */
[----:B------:R-:W-:Y:S06]  /*12c20*/  BRA `(.L_x_649) ;  /* 0x00000000000c7947 */ /* 0x000fec0003800000 */
.L_x_650:
[----:B------:R-:W-:-:S04]  /*12c30*/  LOP3.LUT R68, R57, 0x80000, RZ, 0xfc, !PT ;  /* 0x0008000039447812 */ /* 0x000fc800078efcff */
[----:B------:R-:W-:Y:S01]  /*12c40*/  MOV R69, R68 ;  /* 0x0000004400457202 */ /* 0x000fe20000000f00 */
[----:B------:R-:W-:-:S07]  /*12c50*/  IMAD.MOV.U32 R68, RZ, RZ, R56 ;  /* 0x000000ffff447224 */ /* 0x000fce00078e0038 */
.L_x_649:
[----:B------:R-:W-:Y:S05]  /*12c60*/  BSYNC.RECONVERGENT B0 ;  /* 0x0000000000007941 */ /* 0x000fea0003800200 */
.L_x_647:
[----:B------:R-:W-:Y:S02]  /*12c70*/  HFMA2 R53, -RZ, RZ, 0, 0 ;  /* 0x00000000ff357431 */ /* 0x000fe400000001ff */
[----:B------:R-:W-:-:S04]  /*12c80*/  IMAD.MOV.U32 R52, RZ, RZ, R0 ;  /* 0x000000ffff347224 */ /* 0x000fc800078e0000 */
[----:B------:R-:W-:Y:S05]  /*12c90*/  RET.REL.NODEC R52 `(_Z18calcul_component_2PdS_S_S_S_S_S_S_S_S_S_S_S_S_S_S_PiS0_Pbd) ;  /* 0xfffffed034d87950 */ /* 0x000fea0003c3ffff */
        .weak           $__internal_4_$__cuda_sm20_dsqrt_rn_f64_mediumpath_v1
        .type           $__internal_4_$__cuda_sm20_dsqrt_rn_f64_mediumpath_v1,@function
        .size           $__internal_4_$__cuda_sm20_dsqrt_rn_f64_mediumpath_v1,(.L_x_1117 - $__internal_4_$__cuda_sm20_dsqrt_rn_f64_mediumpath_v1)
$__internal_4_$__cuda_sm20_dsqrt_rn_f64_mediumpath_v1:
[----:B------:R-:W-:Y:S01]  /*12ca0*/  ISETP.GE.U32.AND P1, PT, R18, -0x3400000, PT ;  /* 0xfcc000001200780c */ /* 0x000fe20003f26070 */
[----:B------:R-:W-:Y:S01]  /*12cb0*/  BSSY.RECONVERGENT B0, `(.L_x_652) ;  /* 0x000002a000007945 */ /* 0x000fe20003800200 */
[----:B------:R-:W-:Y:S01]  /*12cc0*/  MOV R11, R10 ;  /* 0x0000000a000b7202 */ /* 0x000fe20000000f00 */
[----:B------:R-:W-:Y:S01]  /*12cd0*/  IMAD.MOV.U32 R10, RZ, RZ, R8 ;  /* 0x000000ffff0a7224 */ /* 0x000fe200078e0008 */
[----:B------:R-:W-:Y:S01]  /*12ce0*/  MOV R8, R9 ;  /* 0x0000000900087202 */ /* 0x000fe20000000f00 */
[----:B------:R-:W-:Y:S02]  /*12cf0*/  IMAD.MOV.U32 R28, RZ, RZ, R0 ;  /* 0x000000ffff1c7224 */ /* 0x000fe400078e0000 */
[----:B------:R-:W-:Y:S02]  /*12d00*/  IMAD.MOV.U32 R29, RZ, RZ, R69 ;  /* 0x000000ffff1d7224 */ /* 0x000fe400078e0045 */
[----:B------:R-:W-:Y:S02]  /*12d10*/  IMAD.MOV.U32 R18, RZ, RZ, R3 ;  /* 0x000000ffff127224 */ /* 0x000fe400078e0003 */
[----:B------:R-:W-:-:S02]  /*12d20*/  IMAD.MOV.U32 R9, RZ, RZ, R33 ;  /* 0x000000ffff097224 */ /* 0x000fc400078e0021 */
        /* <DEDUP_REMOVED lines=9> */
.L_x_653:
        /* <DEDUP_REMOVED lines=24> */
.L_x_655:
[----:B------:R-:W-:-:S11]  /*12f40*/  DADD R8, R28, R28 ;  /* 0x000000001c087229 */ /* 0x000fd6000000001c */
.L_x_654:
[----:B------:R-:W-:Y:S05]  /*12f50*/  BSYNC.RECONVERGENT B0 ;  /* 0x0000000000007941 */ /* 0x000fea0003800200 */
.L_x_652:
[----:B------:R-:W-:Y:S01]  /*12f60*/  IMAD.MOV.U32 R0, RZ, RZ, R8 ;  /* 0x000000ffff007224 */ /* 0x000fe200078e0008 */
[----:B------:R-:W-:Y:S01]  /*12f70*/  MOV R8, R17 ;  /* 0x0000001100087202 */ /* 0x000fe20000000f00 */
[----:B------:R-:W-:Y:S02]  /*12f80*/  IMAD.MOV.U32 R3, RZ, RZ, R9 ;  /* 0x000000ffff037224 */ /* 0x000fe400078e0009 */
[----:B------:R-:W-:-:S04]  /*12f90*/  IMAD.MOV.U32 R9, RZ, RZ, 0x0 ;  /* 0x00000000ff097424 */ /* 0x000fc800078e00ff */
[----:B------:R-:W-:Y:S05]  /*12fa0*/  RET.REL.NODEC R8 `(_Z18calcul_component_2PdS_S_S_S_S_S_S_S_S_S_S_S_S_S_S_PiS0_Pbd) ;  /* 0xfffffed008147950 */ /* 0x000fea0003c3ffff */
.L_x_656:
        /* <DEDUP_REMOVED lines=13> */
.L_x_1117:


//--------------------- .text._Z16calcul_componentPdS_S_S_S_S_S_S_S_S_S_S_Pi --------------------------
	.section	.text._Z16calcul_componentPdS_S_S_S_S_S_S_S_S_S_S_Pi,"ax",@progbits
	.align	128
        .global         _Z16calcul_componentPdS_S_S_S_S_S_S_S_S_S_S_Pi
        .type           _Z16calcul_componentPdS_S_S_S_S_S_S_S_S_S_S_Pi,@function
        .size           _Z16calcul_componentPdS_S_S_S_S_S_S_S_S_S_S_Pi,(.L_x_1119 - _Z16calcul_componentPdS_S_S_S_S_S_S_S_S_S_S_Pi)
        .other          _Z16calcul_componentPdS_S_S_S_S_S_S_S_S_S_S_Pi,@"STO_CUDA_ENTRY STV_DEFAULT"
_Z16calcul_componentPdS_S_S_S_S_S_S_S_S_S_S_Pi:
.text._Z16calcul_componentPdS_S_S_S_S_S_S_S_S_S_S_Pi:
        /* <DEDUP_REMOVED lines=38> */
.L_x_657:
[----:B------:R-:W-:-:S05]  /*0260*/  VIADD R3, R6, 0xffffffff ;  /* 0xffffffff06037836 */ /* 0x000fca0000000000 */
[----:B------:R-:W-:-:S13]  /*0270*/  ISETP.NE.AND P0, PT, R0, R3, PT ;  /* 0x000000030000720c */ /* 0x000fda0003f05270 */
[----:B------:R-:W-:Y:S05]  /*0280*/  @P0 BRA `(.L_x_658) ;  /* 0x00000000008c0947 */ /* 0x000fea0003800000 */
[----:B------:R-:W0:Y:S02]  /*0290*/  LDC.64 R2, c[0x0][0x380] ;  /* 0x0000e000ff027b82 */ /* 0x000e240000000a00 */
[----:B0-----:R-:W-:-:S06]  /*02a0*/  IMAD.WIDE R2, R6, 0x8, R2 ;  /* 0x0000000806027825 */ /* 0x001fcc00078e0202 */
[----:B------:R-:W0:Y:S01]  /*02b0*/  LDC.64 R6, c[0x0][0x398] ;  /* 0x0000e600ff067b82 */ /* 0x000e220000000a00 */
        /* <DEDUP_REMOVED lines=32> */
.L_x_658:
        /* <DEDUP_REMOVED lines=23> */
[----:B------:R-:W5:Y:S04]  /*0630*/  LDG.E.64 R42, desc[UR36][R42.64+-0x8] ;  /* 0xfffff8242a2a7981 */ /* 0x000f68000c1e1b00 */
[----:B------:R-:W5:Y:S01]  /*0640*/  LDG.E.64 R40, desc[UR36][R40.64+-0x8] ;  /* 0xfffff82428287981 */ /* 0x000f62000c1e1b00 */
[----:B------:R-:W-:Y:S01]  /*0650*/  IADD3 R6, PT, PT, R6, -0x2, RZ ;  /* 0xfffffffe06067810 */ /* 0x000fe20007ffe0ff */
[----:B------:R-:W0:Y:S03]  /*0660*/  I2F.F64 R16, R0 ;  /* 0x0000000000107312 */ /* 0x000e260000201c00 */
[----:B------:R-:W-:-:S04]  /*0670*/  ISETP.GE.AND P0, PT, R0, R6, PT ;  /* 0x000000060000720c */ /* 0x000fc80003f06270 */
[----:B------:R-:W-:Y:S01]  /*0680*/  ISETP.GT.AND P0, PT, R0, 0x1, !P0 ;  /* 0x000000010000780c */ /* 0x000fe20004704270 */
[----:B------:R-:W-:Y:S02]  /*0690*/  IMAD.MOV.U32 R10, RZ, RZ, 0x47ae147b ;  /* 0x47ae147bff0a7424 */ /* 0x000fe400078e00ff */
[----:B------:R-:W-:Y:S01]  /*06a0*/  IMAD.MOV.U32 R11, RZ, RZ, 0x3f547ae1 ;  /* 0x3f547ae1ff0b7424 */ /* 0x000fe200078e00ff */
[----:B------:R-:W-:Y:S05]  /*06b0*/  BSSY.RECONVERGENT B1, `(.L_x_659) ;  /* 0x00002ad000017945 */ /* 0x000fea0003800200 */
[----:B0-----:R-:W-:Y:S01]  /*06c0*/  DFMA R16, R16, R10, 1 ;  /* 0x3ff000001010742b */ /* 0x001fe2000000000a */
[----:B----4-:R-:W-:Y:S01]  /*06d0*/  IMAD.MOV.U32 R20, RZ, RZ, R32 ;  /* 0x000000ffff147224 */ /* 0x010fe200078e0020 */
[----:B------:R-:W-:Y:S01]  /*06e0*/  MOV R21, R33 ;  /* 0x0000002100157202 */ /* 0x000fe20000000f00 */
[----:B------:R-:W-:-:S02]  /*06f0*/  IMAD.MOV.U32 R104, RZ, RZ, R62 ;  /* 0x000000ffff687224 */ /* 0x000fc400078e003e */
[----:B------:R-:W-:Y:S02]  /*0700*/  IMAD.MOV.U32 R105, RZ, RZ, R63 ;  /* 0x000000ffff697224 */ /* 0x000fe400078e003f */
[----:B------:R-:W-:Y:S01]  /*0710*/  IMAD.MOV.U32 R50, RZ, RZ, R30 ;  /* 0x000000ffff327224 */ /* 0x000fe200078e001e */
[----:B------:R-:W-:Y:S01]  /*0720*/  MOV R51, R31 ;  /* 0x0000001f00337202 */ /* 0x000fe20000000f00 */
[----:B--2---:R-:W-:Y:S02]  /*0730*/  IMAD.MOV.U32 R14, RZ, RZ, R60 ;  /* 0x000000ffff0e7224 */ /* 0x004fe400078e003c */
[----:B------:R-:W-:Y:S02]  /*0740*/  IMAD.MOV.U32 R15, RZ, RZ, R61 ;  /* 0x000000ffff0f7224 */ /* 0x000fe400078e003d */
[----:B------:R-:W-:Y:S01]  /*0750*/  IMAD.MOV.U32 R64, RZ, RZ, R28 ;  /* 0x000000ffff407224 */ /* 0x000fe200078e001c */
[----:B------:R-:W-:Y:S01]  /*0760*/  MOV R65, R29 ;  /* 0x0000001d00417202 */ /* 0x000fe20000000f00 */
[----:B---3--:R-:W-:-:S02]  /*0770*/  IMAD.MOV.U32 R88, RZ, RZ, R56 ;  /* 0x000000ffff587224 */ /* 0x008fc400078e0038 */
[----:B------:R-:W-:Y:S02]  /*0780*/  IMAD.MOV.U32 R89, RZ, RZ, R57 ;  /* 0x000000ffff597224 */ /* 0x000fe400078e0039 */
[----:B------:R-:W-:Y:S01]  /*0790*/  IMAD.MOV.U32 R66, RZ, RZ, R26 ;  /* 0x000000ffff427224 */ /* 0x000fe200078e001a */
[----:B------:R-:W-:Y:S01]  /*07a0*/  MOV R67, R27 ;  /* 0x0000001b00437202 */ /* 0x000fe20000000f00 */
[----:B------:R-:W-:Y:S02]  /*07b0*/  IMAD.MOV.U32 R82, RZ, RZ, R54 ;  /* 0x000000ffff527224 */ /* 0x000fe400078e0036 */
[----:B------:R-:W-:Y:S02]  /*07c0*/  IMAD.MOV.U32 R83, RZ, RZ, R55 ;  /* 0x000000ffff537224 */ /* 0x000fe400078e0037 */
[----:B------:R-:W-:Y:S01]  /*07d0*/  IMAD.MOV.U32 R44, RZ, RZ, R24 ;  /* 0x000000ffff2c7224 */ /* 0x000fe200078e0018 */
[----:B------:R-:W-:Y:S01]  /*07e0*/  MOV R45, R25 ;  /* 0x00000019002d7202 */ /* 0x000fe20000000f00 */
[----:B------:R-:W-:-:S02]  /*07f0*/  IMAD.MOV.U32 R46, RZ, RZ, R48 ;  /* 0x000000ffff2e7224 */ /* 0x000fc400078e0030 */
[----:B------:R-:W-:Y:S01]  /*0800*/  IMAD.MOV.U32 R47, RZ, RZ, R49 ;  /* 0x000000ffff2f7224 */ /* 0x000fe200078e0031 */
[----:B------:R-:W-:Y:S06]  /*0810*/  @!P0 BRA `(.L_x_660) ;  /* 0x0000002800588947 */ /* 0x000fec0003800000 */
[----:B------:R-:W-:Y:S01]  /*0820*/  UMOV UR4, 0x47ae147b ;  /* 0x47ae147b00047882 */ /* 0x000fe20000000000 */
[----:B------:R-:W-:Y:S01]  /*0830*/  UMOV UR5, 0x3f547ae1 ;  /* 0x3f547ae100057882 */ /* 0x000fe20000000000 */
[----:B------:R-:W-:Y:S01]  /*0840*/  IMAD.MOV.U32 R4, RZ, RZ, 0x1 ;  /* 0x00000001ff047424 */ /* 0x000fe200078e00ff */
[----:B------:R-:W-:Y:S01]  /*0850*/  DADD R20, R16, -UR4 ;  /* 0x8000000410147e29 */ /* 0x000fe20008000000 */
[----:B------:R-:W-:Y:S01]  /*0860*/  UMOV UR5, 0x3f447ae1 ;  /* 0x3f447ae100057882 */ /* 0x000fe20000000000 */
[----:B-----5:R-:W-:Y:S01]  /*0870*/  DADD R12, -R32, R36 ;  /* 0x00000000200c7229 */ /* 0x020fe20000000124 */
[----:B------:R-:W-:Y:S01]  /*0880*/  BSSY.RECONVERGENT B2, `(.L_x_661) ;  /* 0x0000019000027945 */ /* 0x000fe20003800200 */
[C---:B------:R-:W-:Y:S02]  /*0890*/  DADD R52, R16.reuse, UR4 ;  /* 0x0000000410347e29 */ /* 0x040fe40008000000 */
[C---:B------:R-:W-:Y:S02]  /*08a0*/  DADD R46, R16.reuse, R10 ;  /* 0x00000000102e7229 */ /* 0x040fe4000000000a */
[----:B------:R-:W-:-:S04]  /*08b0*/  DADD R20, -R16, R20 ;  /* 0x0000000010147229 */ /* 0x000fc80000000114 */
[----:B------:R-:W-:Y:S02]  /*08c0*/  FSETP.GEU.AND P2, PT, |R13|, 6.5827683646048100446e-37, PT ;  /* 0x036000000d00780b */ /* 0x000fe40003f4e200 */
        /* <DEDUP_REMOVED lines=17> */
[----:B------:R-:W-:Y:S05]  /*09e0*/  CALL.REL.NOINC `($__internal_5_$__cuda_sm20_div_rn_f64_full) ;  /* 0x0000010000dc7944 */ /* 0x000fea0003c00000 */
[----:B------:R-:W-:Y:S01]  /*09f0*/  MOV R6, R76 ;  /* 0x0000004c00067202 */ /* 0x000fe20000000f00 */
[----:B------:R-:W-:-:S07]  /*0a00*/  IMAD.MOV.U32 R7, RZ, RZ, R77 ;  /* 0x000000ffff077224 */ /* 0x000fce00078e004d */
.L_x_662:
[----:B------:R-:W-:Y:S05]  /*0a10*/  BSYNC.RECONVERGENT B2 ;  /* 0x0000000000027941 */ /* 0x000fea0003800200 */
.L_x_661:
        /* <DEDUP_REMOVED lines=22> */
[----:B------:R-:W-:Y:S05]  /*0b80*/  CALL.REL.NOINC `($__internal_5_$__cuda_sm20_div_rn_f64_full) ;  /* 0x0000010000747944 */ /* 0x000fea0003c00000 */
[----:B------:R-:W-:Y:S01]  /*0b90*/  IMAD.MOV.U32 R4, RZ, RZ, R76 ;  /* 0x000000ffff047224 */ /* 0x000fe200078e004c */
[----:B------:R-:W-:-:S07]  /*0ba0*/  MOV R5, R77 ;  /* 0x0000004d00057202 */ /* 0x000fce0000000f00 */
.L_x_664:
[----:B------:R-:W-:Y:S05]  /*0bb0*/  BSYNC.RECONVERGENT B2 ;  /* 0x0000000000027941 */ /* 0x000fea0003800200 */
.L_x_663:
        /* <DEDUP_REMOVED lines=44> */
[----:B------:R-:W-:Y:S01]  /*0e80*/  MOV R3, 0xed0 ;  /* 0x00000ed000037802 */ /* 0x000fe20000000f00 */
[----:B------:R-:W-:Y:S01]  /*0e90*/  IMAD.MOV.U32 R71, RZ, RZ, R19 ;  /* 0x000000ffff477224 */ /* 0x000fe200078e0013 */
[----:B------:R-:W-:Y:S01]  /*0ea0*/  MOV R19, R21 ;  /* 0x0000001500137202 */ /* 0x000fe20000000f00 */
[----:B------:R-:W-:-:S07]  /*0eb0*/  IMAD.MOV.U32 R18, RZ, RZ, R20 ;  /* 0x000000ffff127224 */ /* 0x000fce00078e0014 */
[----:B------:R-:W-:Y:S05]  /*0ec0*/  CALL.REL.NOINC `($__internal_5_$__cuda_sm20_div_rn_f64_full) ;  /* 0x000000fc00a47944 */ /* 0x000fea0003c00000 */
[----:B------:R-:W-:Y:S02]  /*0ed0*/  IMAD.MOV.U32 R8, RZ, RZ, R76 ;  /* 0x000000ffff087224 */ /* 0x000fe400078e004c */
[----:B------:R-:W-:-:S07]  /*0ee0*/  IMAD.MOV.U32 R9, RZ, RZ, R77 ;  /* 0x000000ffff097224 */ /* 0x000fce00078e004d */
.L_x_666:
[----:B------:R-:W-:Y:S05]  /*0ef0*/  BSYNC.RECONVERGENT B2 ;  /* 0x0000000000027941 */ /* 0x000fea0003800200 */
.L_x_665:
        /* <DEDUP_REMOVED lines=24> */
.L_x_668:
[----:B------:R-:W-:Y:S05]  /*1080*/  BSYNC.RECONVERGENT B2 ;  /* 0x0000000000027941 */ /* 0x000fea0003800200 */
.L_x_667:
        /* <DEDUP_REMOVED lines=47> */
[----:B------:R-:W-:Y:S05]  /*1380*/  CALL.REL.NOINC `($__internal_5_$__cuda_sm20_div_rn_f64_full) ;  /* 0x000000f800747944 */ /* 0x000fea0003c00000 */
[----:B------:R-:W-:Y:S02]  /*1390*/  IMAD.MOV.U32 R10, RZ, RZ, R76 ;  /* 0x000000ffff0a7224 */ /* 0x000fe400078e004c */
[----:B------:R-:W-:-:S07]  /*13a0*/  IMAD.MOV.U32 R11, RZ, RZ, R77 ;  /* 0x000000ffff0b7224 */ /* 0x000fce00078e004d */
.L_x_670:
[----:B------:R-:W-:Y:S05]  /*13b0*/  BSYNC.RECONVERGENT B2 ;  /* 0x0000000000027941 */ /* 0x000fea0003800200 */
.L_x_669:
        /* <DEDUP_REMOVED lines=24> */
.L_x_672:
[----:B------:R-:W-:Y:S05]  /*1540*/  BSYNC.RECONVERGENT B2 ;  /* 0x0000000000027941 */ /* 0x000fea0003800200 */
.L_x_671:
        /* <DEDUP_REMOVED lines=50> */
.L_x_674:
[----:B------:R-:W-:Y:S05]  /*1870*/  BSYNC.RECONVERGENT B2 ;  /* 0x0000000000027941 */ /* 0x000fea0003800200 */
.L_x_673:
        /* <DEDUP_REMOVED lines=24> */
.L_x_676:
[----:B------:R-:W-:Y:S05]  /*1a00*/  BSYNC.RECONVERGENT B2 ;  /* 0x0000000000027941 */ /* 0x000fea0003800200 */
.L_x_675:
        /* <DEDUP_REMOVED lines=49> */
.L_x_678:
[----:B------:R-:W-:Y:S05]  /*1d20*/  BSYNC.RECONVERGENT B2 ;  /* 0x0000000000027941 */ /* 0x000fea0003800200 */
.L_x_677:
        /* <DEDUP_REMOVED lines=24> */
.L_x_680:
[----:B------:R-:W-:Y:S05]  /*1eb0*/  BSYNC.RECONVERGENT B2 ;  /* 0x0000000000027941 */ /* 0x000fea0003800200 */
.L_x_679:
[----:B------:R-:W0:Y:S02]  /*1ec0*/  LDC.64 R18, c[0x0][0x380] ;  /* 0x0000e000ff127b82 */ /* 0x000e240000000a00 */
[----:B0-----:R-:W-:-:S06]  /*1ed0*/  IMAD.WIDE.U32 R18, R0, 0x8, R18 ;  /* 0x0000000800127825 */ /* 0x001fcc00078e0012 */
[----:B------:R-:W2:Y:S01]  /*1ee0*/  LDG.E.64 R18, desc[UR36][R18.64+0x10] ;  /* 0x0000102412127981 */ /* 0x000ea2000c1e1b00 */
[----:B------:R-:W-:Y:S01]  /*1ef0*/  UMOV UR4, 0x47ae147b ;  /* 0x47ae147b00047882 */ /* 0x000fe20000000000 */
[----:B------:R-:W-:Y:S01]  /*1f00*/  UMOV UR5, 0x3f647ae1 ;  /* 0x3f647ae100057882 */ /* 0x000fe20000000000 */
[----:B------:R-:W-:Y:S01]  /*1f10*/  MOV R20, 0x1 ;  /* 0x0000000100147802 */ /* 0x000fe20000000f00 */
[----:B------:R-:W-:Y:S01]  /*1f20*/  DADD R90, R16, UR4 ;  /* 0x00000004105a7e29 */ /* 0x000fe20008000000 */
[----:B------:R-:W-:Y:S01]  /*1f30*/  BSSY.RECONVERGENT B2, `(.L_x_681) ;  /* 0x000003e000027945 */ /* 0x000fe20003800200 */
[----:B------:R-:W-:Y:S02]  /*1f40*/  DSETP.GEU.AND P3, PT, R14, RZ, PT ;  /* 0x000000ff0e00722a */ /* 0x000fe40003f6e000 */
[----:B------:R-:W-:Y:S02]  /*1f50*/  DSETP.GEU.AND P4, PT, R12, RZ, PT ;  /* 0x000000ff0c00722a */ /* 0x000fe40003f8e000 */
[----:B------:R-:W-:-:S02]  /*1f60*/  DSETP.GT.AND P1, PT, R14, RZ, PT ;  /* 0x000000ff0e00722a */ /* 0x000fc40003f24000 */
[----:B------:R-:W-:Y:S01]  /*1f70*/  DADD R90, R46, -R90 ;  /* 0x000000002e5a7229 */ /* 0x000fe2000000085a */
[----:B------:R-:W-:Y:S01]  /*1f80*/  FSEL R3, RZ, -1.875, P3 ;  /* 0xbff00000ff037808 */ /* 0x000fe20001800000 */
[----:B------:R-:W-:Y:S01]  /*1f90*/  DSETP.GT.AND P2, PT, R12, RZ, PT ;  /* 0x000000ff0c00722a */ /* 0x000fe20003f44000 */
[----:B------:R-:W-:-:S03]  /*1fa0*/  FSEL R92, RZ, -1.875, P4 ;  /* 0xbff00000ff5c7808 */ /* 0x000fc60002000000 */
[----:B------:R-:W0:Y:S02]  /*1fb0*/  MUFU.RCP64H R21, R91 ;  /* 0x0000005b00157308 */ /* 0x000e240000001800 */
[----:B------:R-:W-:Y:S01]  /*1fc0*/  FSEL R93, R92, 1.875, !P2 ;  /* 0x3ff000005c5d7808 */ /* 0x000fe20005000000 */
        /* <DEDUP_REMOVED lines=8> */
[----:B------:R-:W-:Y:S02]  /*2050*/  IMAD.MOV.U32 R20, RZ, RZ, RZ ;  /* 0x000000ffff147224 */ /* 0x000fe400078e00ff */
[----:B------:R-:W-:Y:S01]  /*2060*/  IMAD.MOV.U32 R3, RZ, RZ, R12 ;  /* 0x000000ffff037224 */ /* 0x000fe200078e000c */
[----:B--2---:R-:W-:-:S03]  /*2070*/  DADD R68, R62, -R18 ;  /* 0x000000003e447229 */ /* 0x004fc60000000812 */
[----:B------:R-:W-:Y:S01]  /*2080*/  DADD R18, R92, R20 ;  /* 0x000000005c127229 */ /* 0x000fe20000000014 */
[----:B------:R-:W-:Y:S01]  /*2090*/  IMAD.MOV.U32 R20, RZ, RZ, R14 ;  /* 0x000000ffff147224 */ /* 0x000fe200078e000e */
[----:B------:R-:W-:Y:S01]  /*20a0*/  MOV R21, R15 ;  /* 0x0000000f00157202 */ /* 0x000fe20000000f00 */
[----:B------:R-:W-:Y:S02]  /*20b0*/  IMAD.MOV.U32 R14, RZ, RZ, R13 ;  /* 0x000000ffff0e7224 */ /* 0x000fe400078e000d */
[----:B------:R-:W-:Y:S01]  /*20c0*/  DMUL R72, R68, R70 ;  /* 0x0000004644487228 */ /* 0x000fe20000000000 */
[----:B------:R-:W-:Y:S02]  /*20d0*/  SEL R20, R3, R20, P1 ;  /* 0x0000001403147207 */ /* 0x000fe40000800000 */
[C---:B------:R-:W-:Y:S01]  /*20e0*/  DSETP.NEU.AND P3, PT, R18.reuse, RZ, PT ;  /* 0x000000ff1200722a */ /* 0x040fe20003f6d000 */
[----:B------:R-:W-:Y:S01]  /*20f0*/  FSEL R23, |R14|, |R21|, P1 ;  /* 0x400000150e177208 */ /* 0x000fe20000800200 */
[----:B------:R-:W-:Y:S01]  /*2100*/  DMUL R14, R18, 0.5 ;  /* 0x3fe00000120e7828 */ /* 0x000fe20000000000 */
[----:B------:R-:W-:Y:S01]  /*2110*/  @P2 LOP3.LUT R23, R21, 0x80000, RZ, 0xfc, !PT ;  /* 0x0008000015172812 */ /* 0x000fe200078efcff */
[----:B------:R-:W-:-:S02]  /*2120*/  DSETP.GTU.AND P1, PT, R50, RZ, PT ;  /* 0x000000ff3200722a */ /* 0x000fc40003f2c000 */
[----:B------:R-:W-:Y:S02]  /*2130*/  DFMA R74, -R90, R72, R68 ;  /* 0x000000485a4a722b */ /* 0x000fe40000000144 */
[----:B------:R-:W-:Y:S01]  /*2140*/  IMAD.MOV.U32 R21, RZ, RZ, R23 ;  /* 0x000000ffff157224 */ /* 0x000fe200078e0017 */
[----:B------:R-:W-:-:S05]  /*2150*/  DSETP.GTU.AND P2, PT, R64, RZ, PT ;  /* 0x000000ff4000722a */ /* 0x000fca0003f4c000 */
[----:B------:R-:W-:Y:S02]  /*2160*/  DMUL R44, R14, R20 ;  /* 0x000000140e2c7228 */ /* 0x000fe40000000000 */
[----:B------:R-:W-:Y:S01]  /*2170*/  DFMA R14, R70, R74, R72 ;  /* 0x0000004a460e722b */ /* 0x000fe20000000048 */
[----:B------:R-:W-:Y:S02]  /*2180*/  FSEL R20, R50, R32, P1 ;  /* 0x0000002032147208 */ /* 0x000fe40000800000 */
[----:B------:R-:W-:Y:S01]  /*2190*/  FSEL R21, R51, R33, P1 ;  /* 0x0000002133157208 */ /* 0x000fe20000800000 */
[----:B------:R-:W-:Y:S01]  /*21a0*/  DSETP.GTU.AND P1, PT, R88, RZ, PT ;  /* 0x000000ff5800722a */ /* 0x000fe20003f2c000 */
[----:B------:R-:W-:Y:S02]  /*21b0*/  FSEL R50, R64, R30, P2 ;  /* 0x0000001e40327208 */ /* 0x000fe40001000000 */
[----:B------:R-:W-:Y:S01]  /*21c0*/  FSEL R51, R65, R31, P2 ;  /* 0x0000001f41337208 */ /* 0x000fe20001000000 */
[----:B------:R-:W-:Y:S01]  /*21d0*/  DSETP.GTU.AND P2, PT, R94, RZ, PT ;  /* 0x000000ff5e00722a */ /* 0x000fe20003f4c000 */
[----:B------:R-:W-:Y:S01]  /*21e0*/  FSEL R44, R44, RZ, P3 ;  /* 0x000000ff2c2c7208 */ /* 0x000fe20001800000 */
[----:B------:R-:W-:Y:S01]  /*21f0*/  FFMA R3, RZ, R91, R15 ;  /* 0x0000005bff037223 */ /* 0x000fe2000000000f */
[----:B------:R-:W-:-:S02]  /*2200*/  FSEL R45, R45, RZ, P3 ;  /* 0x000000ff2d2d7208 */ /* 0x000fc40001800000 */
[----:B------:R-:W-:Y:S02]  /*2210*/  FSEL R64, R88, R28, P1 ;  /* 0x0000001c58407208 */ /* 0x000fe40000800000 */
[----:B------:R-:W-:Y:S02]  /*2220*/  FSEL R65, R89, R29, P1 ;  /* 0x0000001d59417208 */ /* 0x000fe40000800000 */
[----:B------:R-:W-:Y:S01]  /*2230*/  FSETP.GT.AND P1, PT, |R3|, 1.469367938527859385e-39, PT ;  /* 0x001000000300780b */ /* 0x000fe20003f24200 */
[----:B------:R-:W-:Y:S01]  /*2240*/  DFMA R44, R66, R44, R24 ;  /* 0x0000002c422c722b */ /* 0x000fe20000000018 */
[----:B------:R-:W-:Y:S02]  /*2250*/  FSETP.GEU.AND P3, PT, |R69|, 6.5827683646048100446e-37, PT ;  /* 0x036000004500780b */ /* 0x000fe40003f6e200 */
[----:B------:R-:W-:Y:S02]  /*2260*/  FSEL R66, R94, R26, P2 ;  /* 0x0000001a5e427208 */ /* 0x000fe40001000000 */
[----:B------:R-:W-:-:S09]  /*2270*/  FSEL R67, R95, R27, P2 ;  /* 0x0000001b5f437208 */ /* 0x000fd20001000000 */
        /* <DEDUP_REMOVED lines=9> */
.L_x_682:
[----:B------:R-:W-:Y:S05]  /*2310*/  BSYNC.RECONVERGENT B2 ;  /* 0x0000000000027941 */ /* 0x000fea0003800200 */
.L_x_681:
        /* <DEDUP_REMOVED lines=49> */
.L_x_684:
[----:B------:R-:W-:Y:S05]  /*2630*/  BSYNC.RECONVERGENT B2 ;  /* 0x0000000000027941 */ /* 0x000fea0003800200 */
.L_x_683:
        /* <DEDUP_REMOVED lines=48> */
.L_x_686:
[----:B------:R-:W-:Y:S05]  /*2940*/  BSYNC.RECONVERGENT B2 ;  /* 0x0000000000027941 */ /* 0x000fea0003800200 */
.L_x_685:
        /* <DEDUP_REMOVED lines=48> */
.L_x_688:
[----:B------:R-:W-:Y:S05]  /*2c50*/  BSYNC.RECONVERGENT B2 ;  /* 0x0000000000027941 */ /* 0x000fea0003800200 */
.L_x_687:
        /* <DEDUP_REMOVED lines=48> */
.L_x_690:
[----:B------:R-:W-:Y:S05]  /*2f60*/  BSYNC.RECONVERGENT B2 ;  /* 0x0000000000027941 */ /* 0x000fea0003800200 */
.L_x_689:
[C---:B------:R-:W-:Y:S01]  /*2f70*/  DSETP.GEU.AND P2, PT, R4.reuse, RZ, PT ;  /* 0x000000ff0400722a */ /* 0x040fe20003f4e000 */
[----:B------:R-:W-:Y:S01]  /*2f80*/  IMAD.MOV.U32 R3, RZ, RZ, R5 ;  /* 0x000000ffff037224 */ /* 0x000fe200078e0005 */
[----:B------:R-:W-:Y:S02]  /*2f90*/  DSETP.GT.AND P1, PT, R4, RZ, PT ;  /* 0x000000ff0400722a */ /* 0x000fe40003f24000 */
[----:B------:R-:W-:Y:S02]  /*2fa0*/  DSETP.GTU.AND P4, PT, R82, RZ, PT ;  /* 0x000000ff5200722a */ /* 0x000fe40003f8c000 */
[----:B------:R-:W-:Y:S01]  /*2fb0*/  FSEL R10, RZ, -1.875, P2 ;  /* 0xbff00000ff0a7808 */ /* 0x000fe20001000000 */
[----:B------:R-:W-:-:S03]  /*2fc0*/  DSETP.GTU.AND P3, PT, R8, RZ, PT ;  /* 0x000000ff0800722a */ /* 0x000fc60003f6c000 */
[----:B------:R-:W-:Y:S01]  /*2fd0*/  FSEL R11, R10, 1.875, !P1 ;  /* 0x3ff000000a0b7808 */ /* 0x000fe20004800000 */
[----:B------:R-:W-:Y:S01]  /*2fe0*/  DSETP.MIN.AND P1, P2, |R4|, |R12|, PT ;  /* 0x4000000c0400722a */ /* 0x000fe20003a20200 */
[----:B------:R-:W-:Y:S01]  /*2ff0*/  IMAD.MOV.U32 R10, RZ, RZ, RZ ;  /* 0x000000ffff0a7224 */ /* 0x000fe200078e00ff */
[----:B------:R-:W-:Y:S02]  /*3000*/  FSEL R88, R8, R56, P3 ;  /* 0x0000003808587208 */ /* 0x000fe40001800000 */
[----:B------:R-:W-:-:S03]  /*3010*/  FSEL R89, R9, R57, P3 ;  /* 0x0000003909597208 */ /* 0x000fc60001800000 */
[----:B------:R-:W-:Y:S01]  /*3020*/  DADD R92, R92, R10 ;  /* 0x000000005c5c7229 */ /* 0x000fe2000000000a */
[----:B------:R-:W-:Y:S01]  /*3030*/  @!P4 MOV R82, R54 ;  /* 0x000000360052c202 */ /* 0x000fe20000000f00 */
[----:B------:R-:W-:Y:S01]  /*3040*/  IMAD.MOV.U32 R11, RZ, RZ, R12 ;  /* 0x000000ffff0b7224 */ /* 0x000fe200078e000c */
[----:B------:R-:W-:Y:S01]  /*3050*/  MOV R12, R13 ;  /* 0x0000000d000c7202 */ /* 0x000fe20000000f00 */
[----:B------:R-:W-:Y:S02]  /*3060*/  IMAD.MOV.U32 R10, RZ, RZ, R4 ;  /* 0x000000ffff0a7224 */ /* 0x000fe400078e0004 */
[----:B------:R-:W-:Y:S01]  /*3070*/  @!P4 IMAD.MOV.U32 R83, RZ, RZ, R55 ;  /* 0x000000ffff53c224 */ /* 0x000fe200078e0037 */
[----:B------:R-:W-:Y:S01]  /*3080*/  FSEL R3, |R3|, |R12|, P1 ;  /* 0x4000000c03037208 */ /* 0x000fe20000800200 */
[C---:B------:R-:W-:Y:S01]  /*3090*/  DMUL R4, R92.reuse, 0.5 ;  /* 0x3fe000005c047828 */ /* 0x040fe20000000000 */
[----:B------:R-:W-:Y:S01]  /*30a0*/  @P2 LOP3.LUT R3, R12, 0x80000, RZ, 0xfc, !PT ;  /* 0x000800000c032812 */ /* 0x000fe200078efcff */
[----:B------:R-:W-:Y:S01]  /*30b0*/  DSETP.NEU.AND P2, PT, R92, RZ, PT ;  /* 0x000000ff5c00722a */ /* 0x000fe20003f4d000 */
[----:B------:R-:W-:Y:S01]  /*30c0*/  SEL R10, R10, R11, P1 ;  /* 0x0000000b0a0a7207 */ /* 0x000fe20000800000 */
[----:B------:R-:W-:-:S02]  /*30d0*/  DSETP.GTU.AND P1, PT, R14, RZ, PT ;  /* 0x000000ff0e00722a */ /* 0x000fc40003f2c000 */
[----:B------:R-:W-:-:S04]  /*30e0*/  IMAD.MOV.U32 R11, RZ, RZ, R3 ;  /* 0x000000ffff0b7224 */ /* 0x000fc800078e0003 */
[----:B------:R-:W-:Y:S02]  /*30f0*/  FSEL R104, R14, R62, P1 ;  /* 0x0000003e0e687208 */ /* 0x000fe40000800000 */
[----:B------:R-:W-:Y:S01]  /*3100*/  DMUL R4, R4, R10 ;  /* 0x0000000a04047228 */ /* 0x000fe20000000000 */
[----:B------:R-:W-:-:S09]  /*3110*/  FSEL R105, R15, R63, P1 ;  /* 0x0000003f0f697208 */ /* 0x000fd20000800000 */
[----:B------:R-:W-:Y:S02]  /*3120*/  FSEL R4, R4, RZ, P2 ;  /* 0x000000ff04047208 */ /* 0x000fe40001000000 */
[----:B------:R-:W-:Y:S01]  /*3130*/  FSEL R5, R5, RZ, P2 ;  /* 0x000000ff05057208 */ /* 0x000fe20001000000 */
[----:B------:R-:W-:-:S05]  /*3140*/  DSETP.GTU.AND P2, PT, R6, RZ, PT ;  /* 0x000000ff0600722a */ /* 0x000fca0003f4c000 */
[----:B------:R-:W-:Y:S01]  /*3150*/  DFMA R46, R46, R4, R48 ;  /* 0x000000042e2e722b */ /* 0x000fe20000000030 */
[----:B------:R-:W-:Y:S02]  /*3160*/  FSEL R14, R6, R60, P2 ;  /* 0x0000003c060e7208 */ /* 0x000fe40001000000 */
[----:B------:R-:W-:-:S08]  /*3170*/  FSEL R15, R7, R61, P2 ;  /* 0x0000003d070f7208 */ /* 0x000fd00001000000 */
.L_x_660:
[----:B------:R-:W-:Y:S05]  /*3180*/  BSYNC.RECONVERGENT B1 ;  /* 0x0000000000017941 */ /* 0x000fea0003800200 */
.L_x_659:
[----:B------:R-:W0:Y:S01]  /*3190*/  MUFU.RCP64H R5, R21 ;  /* 0x0000001500057308 */ /* 0x000e220000001800 */
[----:B------:R-:W-:Y:S01]  /*31a0*/  IMAD.MOV.U32 R4, RZ, RZ, 0x1 ;  /* 0x00000001ff047424 */ /* 0x000fe200078e00ff */
[----:B------:R-:W-:Y:S01]  /*31b0*/  UMOV UR4, 0xaaaaaaab ;  /* 0xaaaaaaab00047882 */ /* 0x000fe20000000000 */
[----:B------:R-:W-:Y:S01]  /*31c0*/  UMOV UR5, 0x3ffaaaaa ;  /* 0x3ffaaaaa00057882 */ /* 0x000fe20000000000 */
[----:B------:R-:W-:Y:S01]  /*31d0*/  BSSY.RECONVERGENT B1, `(.L_x_691) ;  /* 0x000001a000017945 */ /* 0x000fe20003800200 */
[----:B------:R-:W-:Y:S02]  /*31e0*/  DMUL R10, R50, UR4 ;  /* 0x00000004320a7c28 */ /* 0x000fe40008000000 */
[----:B------:R-:W-:Y:S02]  /*31f0*/  DADD R90, RZ, R44 ;  /* 0x00000000ff5a7229 */ /* 0x000fe4000000002c */
[----:B------:R-:W-:Y:S02]  /*3200*/  DMUL R86, RZ, R44 ;  /* 0x0000002cff567228 */ /* 0x000fe40000000000 */
[----:B------:R-:W-:-:S02]  /*3210*/  DADD R92, RZ, R46 ;  /* 0x00000000ff5c7229 */ /* 0x000fc4000000002e */
[----:B------:R-:W-:Y:S02]  /*3220*/  DMUL R84, RZ, R46 ;  /* 0x0000002eff547228 */ /* 0x000fe40000000000 */
        /* <DEDUP_REMOVED lines=17> */
[----:B-----5:R-:W-:Y:S05]  /*3340*/  CALL.REL.NOINC `($__internal_5_$__cuda_sm20_div_rn_f64_full) ;  /* 0x000000d800847944 */ /* 0x020fea0003c00000 */
[----:B------:R-:W-:Y:S01]  /*3350*/  IMAD.MOV.U32 R4, RZ, RZ, R76 ;  /* 0x000000ffff047224 */ /* 0x000fe200078e004c */
[----:B------:R-:W-:-:S07]  /*3360*/  MOV R5, R77 ;  /* 0x0000004d00057202 */ /* 0x000fce0000000f00 */
.L_x_692:
[----:B------:R-:W-:Y:S05]  /*3370*/  BSYNC.RECONVERGENT B1 ;  /* 0x0000000000017941 */ /* 0x000fea0003800200 */
.L_x_691:
        /* <DEDUP_REMOVED lines=26> */
[----:B-----5:R-:W-:Y:S05]  /*3520*/  CALL.REL.NOINC `($__internal_6_$__cuda_sm20_dsqrt_rn_f64_mediumpath_v1) ;  /* 0x000000dc00907944 */ /* 0x020fea0003c00000 */
[----:B------:R-:W-:Y:S02]  /*3530*/  IMAD.MOV.U32 R6, RZ, RZ, R3 ;  /* 0x000000ffff067224 */ /* 0x000fe400078e0003 */
[----:B------:R-:W-:-:S07]  /*3540*/  IMAD.MOV.U32 R7, RZ, RZ, R68 ;  /* 0x000000ffff077224 */ /* 0x000fce00078e0044 */
.L_x_694:
[----:B------:R-:W-:Y:S05]  /*3550*/  BSYNC.RECONVERGENT B0 ;  /* 0x0000000000007941 */ /* 0x000fea0003800200 */
.L_x_693:
[----:B------:R-:W0:Y:S01]  /*3560*/  MUFU.RCP64H R5, R105 ;  /* 0x0000006900057308 */ /* 0x000e220000001800 */
[----:B------:R-:W-:Y:S01]  /*3570*/  MOV R4, 0x1 ;  /* 0x0000000100047802 */ /* 0x000fe20000000f00 */
[----:B------:R-:W-:Y:S01]  /*3580*/  UMOV UR4, 0xaaaaaaab ;  /* 0xaaaaaaab00047882 */ /* 0x000fe20000000000 */
[----:B------:R-:W-:Y:S01]  /*3590*/  UMOV UR5, 0x3ffaaaaa ;  /* 0x3ffaaaaa00057882 */ /* 0x000fe20000000000 */
[----:B------:R-:W-:Y:S01]  /*35a0*/  BSSY.RECONVERGENT B1, `(.L_x_695) ;  /* 0x0000016000017945 */ /* 0x000fe20003800200 */
[----:B------:R-:W-:-:S10]  /*35b0*/  DMUL R12, R14, UR4 ;  /* 0x000000040e0c7c28 */ /* 0x000fd40008000000 */
        /* <DEDUP_REMOVED lines=18> */
[----:B------:R-:W-:Y:S02]  /*36e0*/  IMAD.MOV.U32 R4, RZ, RZ, R76 ;  /* 0x000000ffff047224 */ /* 0x000fe400078e004c */
[----:B------:R-:W-:-:S07]  /*36f0*/  IMAD.MOV.U32 R5, RZ, RZ, R77 ;  /* 0x000000ffff057224 */ /* 0x000fce00078e004d */
.L_x_696:
[----:B------:R-:W-:Y:S05]  /*3700*/  BSYNC.RECONVERGENT B1 ;  /* 0x0000000000017941 */ /* 0x000fea0003800200 */
.L_x_695:
        /* <DEDUP_REMOVED lines=22> */
[----:B------:R-:W-:Y:S02]  /*3870*/  IMAD.MOV.U32 R71, RZ, RZ, R59 ;  /* 0x000000ffff477224 */ /* 0x000fe400078e003b */
[----:B------:R-:W-:Y:S02]  /*3880*/  IMAD.MOV.U32 R73, RZ, RZ, R53 ;  /* 0x000000ffff497224 */ /* 0x000fe400078e0035 */
[----:B------:R-:W-:Y:S02]  /*3890*/  IMAD.MOV.U32 R23, RZ, RZ, R8 ;  /* 0x000000ffff177224 */ /* 0x000fe400078e0008 */
[----:B------:R-:W-:-:S07]  /*38a0*/  IMAD.MOV.U32 R19, RZ, RZ, R13 ;  /* 0x000000ffff137224 */ /* 0x000fce00078e000d */
[----:B-----5:R-:W-:Y:S05]  /*38b0*/  CALL.REL.NOINC `($__internal_6_$__cuda_sm20_dsqrt_rn_f64_mediumpath_v1) ;  /* 0x000000d800ac7944 */ /* 0x020fea0003c00000 */
[----:B------:R-:W-:Y:S01]  /*38c0*/  MOV R10, R3 ;  /* 0x00000003000a7202 */ /* 0x000fe20000000f00 */
[----:B------:R-:W-:-:S07]  /*38d0*/  IMAD.MOV.U32 R11, RZ, RZ, R68 ;  /* 0x000000ffff0b7224 */ /* 0x000fce00078e0044 */
.L_x_698:
[----:B------:R-:W-:Y:S05]  /*38e0*/  BSYNC.RECONVERGENT B0 ;  /* 0x0000000000007941 */ /* 0x000fea0003800200 */
.L_x_697:
[----:B------:R-:W-:Y:S01]  /*38f0*/  DSETP.MAX.AND P3, P4, R10, R6, PT ;  /* 0x000000060a00722a */ /* 0x000fe20003c6f000 */
[----:B------:R-:W-:Y:S01]  /*3900*/  IMAD.MOV.U32 R3, RZ, RZ, R11 ;  /* 0x000000ffff037224 */ /* 0x000fe200078e000b */
[C-C-:B------:R-:W-:Y:S01]  /*3910*/  DSETP.MAX.AND P5, P6, R90.reuse, R92.reuse, PT ;  /* 0x0000005c5a00722a */ /* 0x140fe20003eaf000 */
[----:B------:R-:W-:Y:S01]  /*3920*/  IMAD.MOV.U32 R4, RZ, RZ, R7 ;  /* 0x000000ffff047224 */ /* 0x000fe200078e0007 */
[----:B------:R-:W-:Y:S01]  /*3930*/  DSETP.MIN.AND P1, P2, R90, R92, PT ;  /* 0x0000005c5a00722a */ /* 0x000fe20003a20000 */
[----:B------:R-:W-:Y:S01]  /*3940*/  IMAD.MOV.U32 R5, RZ, RZ, R90 ;  /* 0x000000ffff057224 */ /* 0x000fe200078e005a */
[----:B------:R-:W-:Y:S01]  /*3950*/  MOV R109, R6 ;  /* 0x00000006006d7202 */ /* 0x000fe20000000f00 */
[--C-:B------:R-:W-:Y:S01]  /*3960*/  IMAD.MOV.U32 R6, RZ, RZ, R91.reuse ;  /* 0x000000ffff067224 */ /* 0x100fe200078e005b */
[----:B------:R-:W-:Y:S01]  /*3970*/  FSEL R7, R3, R4, P3 ;  /* 0x0000000403077208 */ /* 0x000fe20001800000 */
[----:B------:R-:W-:Y:S01]  /*3980*/  IMAD.MOV.U32 R3, RZ, RZ, R92 ;  /* 0x000000ffff037224 */ /* 0x000fe200078e005c */
[----:B------:R-:W-:Y:S01]  /*3990*/  MOV R8, R93 ;  /* 0x0000005d00087202 */ /* 0x000fe20000000f00 */
[----:B------:R-:W-:Y:S01]  /*39a0*/  IMAD.MOV.U32 R108, RZ, RZ, R10 ;  /* 0x000000ffff6c7224 */ /* 0x000fe200078e000a */
[----:B------:R-:W-:Y:S01]  /*39b0*/  DMUL R98, R46, R46 ;  /* 0x0000002e2e627228 */ /* 0x000fe20000000000 */
        /* <DEDUP_REMOVED lines=8> */
[----:B------:R-:W-:Y:S01]  /*3a40*/  DMUL R52, R44, R44 ;  /* 0x0000002c2c347228 */ /* 0x000fe20000000000 */
[----:B------:R-:W-:Y:S01]  /*3a50*/  FSEL R6, R3, R5, P1 ;  /* 0x0000000503067208 */ /* 0x000fe20000800000 */
[----:B------:R-:W-:Y:S01]  /*3a60*/  DMUL R98, R98, 0.5 ;  /* 0x3fe0000062627828 */ /* 0x000fe20000000000 */
[----:B------:R-:W-:Y:S01]  /*3a70*/  MOV R3, R90 ;  /* 0x0000005a00037202 */ /* 0x000fe20000000f00 */
[----:B------:R-:W-:Y:S01]  /*3a80*/  IMAD.MOV.U32 R103, RZ, RZ, R9 ;  /* 0x000000ffff677224 */ /* 0x000fe200078e0009 */
[----:B------:R-:W-:-:S02]  /*3a90*/  @P2 LOP3.LUT R6, R5, 0x80000, RZ, 0xfc, !PT ;  /* 0x0008000005062812 */ /* 0x000fc400078efcff */
[----:B------:R-:W-:Y:S01]  /*3aa0*/  SEL R108, R108, R109, P3 ;  /* 0x0000006d6c6c7207 */ /* 0x000fe20001800000 */
[----:B------:R-:W-:Y:S01]  /*3ab0*/  IMAD.MOV.U32 R109, RZ, RZ, R7 ;  /* 0x000000ffff6d7224 */ /* 0x000fe200078e0007 */
[----:B------:R-:W-:Y:S01]  /*3ac0*/  SEL R100, R3, R4, P1 ;  /* 0x0000000403647207 */ /* 0x000fe20000800000 */
[----:B------:R-:W-:Y:S01]  /*3ad0*/  DMUL R52, R52, 0.5 ;  /* 0x3fe0000034347828 */ /* 0x000fe20000000000 */
[----:B------:R-:W-:Y:S01]  /*3ae0*/  MOV R101, R6 ;  /* 0x0000000600657202 */ /* 0x000fe20000000f00 */
[----:B------:R-:W-:Y:S02]  /*3af0*/  IMAD.MOV.U32 R6, RZ, RZ, 0x1 ;  /* 0x00000001ff067424 */ /* 0x000fe400078e00ff */
[----:B------:R-:W-:-:S03]  /*3b00*/  DADD R106, R108, R102 ;  /* 0x000000006c6a7229 */ /* 0x000fc60000000066 */
[----:B------:R-:W-:-:S05]  /*3b10*/  DADD R108, R100, -R108 ;  /* 0x00000000646c7229 */ /* 0x000fca000000086c */
[----:B------:R-:W-:-:S03]  /*3b20*/  DADD R12, -R92, R106 ;  /* 0x000000005c0c7229 */ /* 0x000fc6000000016a */
[----:B------:R-:W-:-:S05]  /*3b30*/  DADD R110, -R90, R108 ;  /* 0x000000005a6e7229 */ /* 0x000fca000000016c */
[----:B------:R-:W-:-:S03]  /*3b40*/  DMUL R112, R12, R104 ;  /* 0x000000680c707228 */ /* 0x000fc60000000000 */
[----:B------:R-:W-:-:S08]  /*3b50*/  DMUL R114, R110, R20 ;  /* 0x000000146e727228 */ /* 0x000fd00000000000 */
[----:B------:R-:W-:Y:S02]  /*3b60*/  DADD R18, R112, -R114 ;  /* 0x0000000070127229 */ /* 0x000fe40000000872 */
[----:B------:R-:W-:-:S04]  /*3b70*/  DMUL R4, R90, R114 ;  /* 0x000000725a047228 */ /* 0x000fc80000000000 */
[----:B------:R-:W0:Y:S04]  /*3b80*/  MUFU.RCP64H R7, R19 ;  /* 0x0000001300077308 */ /* 0x000e280000001800 */
[----:B------:R-:W-:-:S08]  /*3b90*/  DFMA R4, R92, R112, -R4 ;  /* 0x000000705c04722b */ /* 0x000fd00000000804 */
[----:B------:R-:W-:Y:S02]  /*3ba0*/  DADD R4, R4, -R14 ;  /* 0x0000000004047229 */ /* 0x000fe4000000080e */
        /* <DEDUP_REMOVED lines=16> */
[----:B-----5:R-:W-:Y:S05]  /*3cb0*/  CALL.REL.NOINC `($__internal_5_$__cuda_sm20_div_rn_f64_full) ;  /* 0x000000d000287944 */ /* 0x020fea0003c00000 */
[----:B------:R-:W-:Y:S01]  /*3cc0*/  MOV R4, R76 ;  /* 0x0000004c00047202 */ /* 0x000fe20000000f00 */
[----:B------:R-:W-:-:S07]  /*3cd0*/  IMAD.MOV.U32 R5, RZ, RZ, R77 ;  /* 0x000000ffff057224 */ /* 0x000fce00078e004d */
.L_x_700:
[----:B------:R-:W-:Y:S05]  /*3ce0*/  BSYNC.RECONVERGENT B1 ;  /* 0x0000000000017941 */ /* 0x000fea0003800200 */
.L_x_699:
[----:B------:R-:W0:Y:S01]  /*3cf0*/  MUFU.RCP64H R7, 0.66666650772094726562 ;  /* 0x3fe5555500077908 */ /* 0x000e220000001800 */
        /* <DEDUP_REMOVED lines=21> */
[----:B-----5:R-:W-:Y:S05]  /*3e50*/  CALL.REL.NOINC `($__internal_5_$__cuda_sm20_div_rn_f64_full) ;  /* 0x000000cc00c07944 */ /* 0x020fea0003c00000 */
[----:B------:R-:W-:Y:S02]  /*3e60*/  IMAD.MOV.U32 R6, RZ, RZ, R76 ;  /* 0x000000ffff067224 */ /* 0x000fe400078e004c */
[----:B------:R-:W-:-:S07]  /*3e70*/  IMAD.MOV.U32 R7, RZ, RZ, R77 ;  /* 0x000000ffff077224 */ /* 0x000fce00078e004d */
.L_x_702:
[----:B------:R-:W-:Y:S05]  /*3e80*/  BSYNC.RECONVERGENT B1 ;  /* 0x0000000000017941 */ /* 0x000fea0003800200 */
.L_x_701:
[----:B------:R-:W0:Y:S01]  /*3e90*/  MUFU.RCP64H R9, 0.66666650772094726562 ;  /* 0x3fe5555500097908 */ /* 0x000e220000001800 */
[----:B------:R-:W-:Y:S01]  /*3ea0*/  IMAD.MOV.U32 R10, RZ, RZ, 0x55555556 ;  /* 0x55555556ff0a7424 */ /* 0x000fe200078e00ff */
[----:B------:R-:W-:Y:S01]  /*3eb0*/  MOV R11, 0x3fe55555 ;  /* 0x3fe55555000b7802 */ /* 0x000fe20000000f00 */
[----:B------:R-:W-:Y:S01]  /*3ec0*/  IMAD.MOV.U32 R8, RZ, RZ, 0x1 ;  /* 0x00000001ff087424 */ /* 0x000fe200078e00ff */
[----:B------:R-:W-:Y:S01]  /*3ed0*/  FSETP.GEU.AND P2, PT, |R15|, 6.5827683646048100446e-37, PT ;  /* 0x036000000f00780b */ /* 0x000fe20003f4e200 */
[----:B------:R-:W-:Y:S01]  /*3ee0*/  BSSY.RECONVERGENT B1, `(.L_x_703) ;  /* 0x0000015000017945 */ /* 0x000fe20003800200 */
[----:B------:R-:W-:-:S03]  /*3ef0*/  DFMA R116, R52, R20, R6 ;  /* 0x000000143474722b */ /* 0x000fc60000000006 */
        /* <DEDUP_REMOVED lines=19> */
.L_x_704:
[----:B------:R-:W-:Y:S05]  /*4030*/  BSYNC.RECONVERGENT B1 ;  /* 0x0000000000017941 */ /* 0x000fea0003800200 */
.L_x_703:
[-C--:B------:R-:W-:Y:S01]  /*4040*/  DMUL R118, R90, R20.reuse ;  /* 0x000000145a767228 */ /* 0x080fe20000000000 */
[----:B------:R-:W-:Y:S01]  /*4050*/  BSSY.RECONVERGENT B1, `(.L_x_705) ;  /* 0x00000e4000017945 */ /* 0x000fe20003800200 */
[----:B------:R-:W-:Y:S02]  /*4060*/  DSETP.GE.AND P1, PT, R108, RZ, PT ;  /* 0x000000ff6c00722a */ /* 0x000fe40003f26000 */
[----:B------:R-:W-:Y:S02]  /*4070*/  DMUL R10, R86, R20 ;  /* 0x00000014560a7228 */ /* 0x000fe40000000000 */
[--C-:B------:R-:W-:Y:S02]  /*4080*/  DADD R122, R116, R50.reuse ;  /* 0x00000000747a7229 */ /* 0x100fe40000000032 */
[-C--:B------:R-:W-:Y:S02]  /*4090*/  DMUL R6, R86, R118.reuse ;  /* 0x0000007656067228 */ /* 0x080fe40000000000 */
[----:B------:R-:W-:-:S02]  /*40a0*/  DFMA R120, R90, R118, R50 ;  /* 0x000000765a78722b */ /* 0x000fc40000000032 */
[C---:B------:R-:W-:Y:S02]  /*40b0*/  DMUL R94, R90.reuse, R64 ;  /* 0x000000405a5e7228 */ /* 0x040fe40000000000 */
[----:B------:R-:W-:Y:S02]  /*40c0*/  DMUL R122, R90, R122 ;  /* 0x0000007a5a7a7228 */ /* 0x000fe40000000000 */
[----:B------:R-:W-:Y:S02]  /*40d0*/  @P1 DFMA R6, -RZ, R10, R6 ;  /* 0x0000000aff06122b */ /* 0x000fe40000000106 */
[----:B------:R-:W-:Y:S02]  /*40e0*/  @P1 DFMA R58, -RZ, R118, R120 ;  /* 0x00000076ff3a122b */ /* 0x000fe40000000178 */
[----:B------:R-:W-:Y:S02]  /*40f0*/  DMUL R96, R92, R88 ;  /* 0x000000585c607228 */ /* 0x000fe40000000000 */
[----:B------:R-:W-:-:S02]  /*4100*/  @P1 DFMA R44, -RZ, R20, R118 ;  /* 0x00000014ff2c122b */ /* 0x000fc40000000176 */
[----:B------:R-:W-:Y:S02]  /*4110*/  @P1 DFMA R46, -RZ, R116, R122 ;  /* 0x00000074ff2e122b */ /* 0x000fe4000000017a */
[----:B------:R-:W-:Y:S01]  /*4120*/  @P1 DFMA R58, RZ, R6, R58 ;  /* 0x00000006ff3a122b */ /* 0x000fe2000000003a */
[----:B------:R-:W-:Y:S10]  /*4130*/  @P1 BRA `(.L_x_706) ;  /* 0x0000000c00541947 */ /* 0x000ff40003800000 */
[----:B------:R-:W-:Y:S02]  /*4140*/  DSETP.GTU.AND P1, PT, R106, RZ, PT ;  /* 0x000000ff6a00722a */ /* 0x000fe40003f2c000 */
[-C--:B------:R-:W-:Y:S02]  /*4150*/  DMUL R124, R92, R104.reuse ;  /* 0x000000685c7c7228 */ /* 0x080fe40000000000 */
[----:B------:R-:W-:-:S06]  /*4160*/  DFMA R126, R98, R104, R8 ;  /* 0x00000068627e722b */ /* 0x000fcc0000000008 */
[--C-:B------:R-:W-:Y:S02]  /*4170*/  DFMA R128, R92, R124, R14.reuse ;  /* 0x0000007c5c80722b */ /* 0x100fe4000000000e */
[----:B------:R-:W-:Y:S02]  /*4180*/  DADD R130, R126, R14 ;  /* 0x000000007e827229 */ /* 0x000fe4000000000e */
[-C--:B------:R-:W-:Y:S02]  /*4190*/  @!P1 DMUL R6, R84, R104.reuse ;  /* 0x0000006854069228 */ /* 0x080fe40000000000 */
[----:B------:R-:W-:Y:S02]  /*41a0*/  @!P1 DFMA R44, -RZ, R104, R124 ;  /* 0x00000068ff2c922b */ /* 0x000fe4000000017c */
[----:B------:R-:W-:Y:S02]  /*41b0*/  @!P1 DFMA R58, -RZ, R124, R128 ;  /* 0x0000007cff3a922b */ /* 0x000fe40000000180 */
[----:B------:R-:W-:-:S02]  /*41c0*/  DMUL R130, R92, R130 ;  /* 0x000000825c827228 */ /* 0x000fc40000000000 */
[----:B------:R-:W-:-:S06]  /*41d0*/  @!P1 DMUL R6, RZ, R6 ;  /* 0x00000006ff069228 */ /* 0x000fcc0000000000 */
[----:B------:R-:W-:Y:S02]  /*41e0*/  @!P1 DFMA R46, -RZ, R126, R130 ;  /* 0x0000007eff2e922b */ /* 0x000fe40000000182 */
[----:B------:R-:W-:-:S08]  /*41f0*/  @!P1 DFMA R6, R84, R124, -R6 ;  /* 0x0000007c5406922b */ /* 0x000fd00000000806 */
[----:B------:R-:W-:Y:S01]  /*4200*/  @!P1 DFMA R58, RZ, R6, R58 ;  /* 0x00000006ff3a922b */ /* 0x000fe2000000003a */
[----:B------:R-:W-:Y:S10]  /*4210*/  @!P1 BRA `(.L_x_706) ;  /* 0x0000000c001c9947 */ /* 0x000ff40003800000 */
        /* <DEDUP_REMOVED lines=24> */
.L_x_708:
[----:B------:R-:W-:Y:S05]  /*43a0*/  BSYNC.RECONVERGENT B2 ;  /* 0x0000000000027941 */ /* 0x000fea0003800200 */
.L_x_707:
        /* <DEDUP_REMOVED lines=21> */
[----:B-----5:R-:W-:Y:S05]  /*4500*/  CALL.REL.NOINC `($__internal_5_$__cuda_sm20_div_rn_f64_full) ;  /* 0x000000c800147944 */ /* 0x020fea0003c00000 */
[----:B------:R-:W-:Y:S01]  /*4510*/  MOV R8, R76 ;  /* 0x0000004c00087202 */ /* 0x000fe20000000f00 */
[----:B------:R-:W-:-:S07]  /*4520*/  IMAD.MOV.U32 R9, RZ, RZ, R77 ;  /* 0x000000ffff097224 */ /* 0x000fce00078e004d */
.L_x_710:
[----:B------:R-:W-:Y:S05]  /*4530*/  BSYNC.RECONVERGENT B2 ;  /* 0x0000000000027941 */ /* 0x000fea0003800200 */
.L_x_709:
        /* <DEDUP_REMOVED lines=23> */
.L_x_712:
[----:B------:R-:W-:Y:S05]  /*46b0*/  BSYNC.RECONVERGENT B2 ;  /* 0x0000000000027941 */ /* 0x000fea0003800200 */
.L_x_711:
        /* <DEDUP_REMOVED lines=23> */
.L_x_714:
[----:B------:R-:W-:Y:S05]  /*4830*/  BSYNC.RECONVERGENT B2 ;  /* 0x0000000000027941 */ /* 0x000fea0003800200 */
.L_x_713:
[----:B------:R-:W0:Y:S01]  /*4840*/  MUFU.RCP64H R71, R133 ;  /* 0x0000008500477308 */ /* 0x000e220000001800 */
[--C-:B------:R-:W-:Y:S01]  /*4850*/  DADD R18, -R92, R4.reuse ;  /* 0x000000005c127229 */ /* 0x100fe20000000104 */
[----:B------:R-:W-:Y:S01]  /*4860*/  MOV R70, 0x1 ;  /* 0x0000000100467802 */ /* 0x000fe20000000f00 */
[----:B------:R-:W-:Y:S01]  /*4870*/  DADD R68, -R90, R4 ;  /* 0x000000005a447229 */ /* 0x000fe20000000104 */
[----:B------:R-:W-:Y:S05]  /*4880*/  BSSY.RECONVERGENT B2, `(.L_x_715) ;  /* 0x000001b000027945 */ /* 0x000fea0003800200 */
[----:B------:R-:W-:Y:S02]  /*4890*/  DFMA R18, R112, R18, R14 ;  /* 0x000000127012722b */ /* 0x000fe4000000000e */
[----:B------:R-:W-:-:S02]  /*48a0*/  DFMA R68, R114, R68, R50 ;  /* 0x000000447244722b */ /* 0x000fc40000000032 */
[----:B0-----:R-:W-:-:S06]  /*48b0*/  DFMA R72, -R132, R70, 1 ;  /* 0x3ff000008448742b */ /* 0x001fcc0000000146 */
[----:B------:R-:W-:Y:S02]  /*48c0*/  DADD R18, R18, R68 ;  /* 0x0000000012127229 */ /* 0x000fe40000000044 */
[----:B------:R-:W-:-:S06]  /*48d0*/  DFMA R72, R72, R72, R72 ;  /* 0x000000484848722b */ /* 0x000fcc0000000048 */
[----:B------:R-:W-:Y:S02]  /*48e0*/  DMUL R18, R18, 0.5 ;  /* 0x3fe0000012127828 */ /* 0x000fe40000000000 */
[----:B------:R-:W-:-:S06]  /*48f0*/  DFMA R72, R70, R72, R70 ;  /* 0x000000484648722b */ /* 0x000fcc0000000046 */
[----:B------:R-:W-:Y:S02]  /*4900*/  DMUL R110, R18, R4 ;  /* 0x00000004126e7228 */ /* 0x000fe40000000000 */
[----:B------:R-:W-:-:S06]  /*4910*/  DFMA R18, -R132, R72, 1 ;  /* 0x3ff000008412742b */ /* 0x000fcc0000000148 */
[----:B------:R-:W-:Y:S02]  /*4920*/  DFMA R68, -R92, R14, R110 ;  /* 0x0000000e5c44722b */ /* 0x000fe4000000016e */
[----:B------:R-:W-:-:S08]  /*4930*/  DFMA R72, R72, R18, R72 ;  /* 0x000000124848722b */ /* 0x000fd00000000048 */
[----:B------:R-:W-:Y:S01]  /*4940*/  FSETP.GEU.AND P2, PT, |R69|, 6.5827683646048100446e-37, PT ;  /* 0x036000004500780b */ /* 0x000fe20003f4e200 */
        /* <DEDUP_REMOVED lines=14> */
.L_x_716:
[----:B------:R-:W-:Y:S05]  /*4a30*/  BSYNC.RECONVERGENT B2 ;  /* 0x0000000000027941 */ /* 0x000fea0003800200 */
.L_x_715:
[----:B------:R-:W0:Y:S01]  /*4a40*/  MUFU.RCP64H R19, R59 ;  /* 0x0000003b00137308 */ /* 0x000e220000001800 */
[----:B------:R-:W-:Y:S01]  /*4a50*/  IMAD.MOV.U32 R18, RZ, RZ, 0x1 ;  /* 0x00000001ff127424 */ /* 0x000fe200078e00ff */
[----:B------:R-:W-:Y:S01]  /*4a60*/  DFMA R110, -R90, R50, R110 ;  /* 0x000000325a6e722b */ /* 0x000fe2000000016e */
[----:B------:R-:W-:Y:S01]  /*4a70*/  BSSY.RECONVERGENT B2, `(.L_x_717) ;  /* 0x0000016000027945 */ /* 0x000fe20003800200 */
[----:B------:R-:W-:-:S08]  /*4a80*/  DFMA R14, R126, R10, R14 ;  /* 0x0000000a7e0e722b */ /* 0x000fd0000000000e */
        /* <DEDUP_REMOVED lines=20> */
.L_x_718:
[----:B------:R-:W-:Y:S05]  /*4bd0*/  BSYNC.RECONVERGENT B2 ;  /* 0x0000000000027941 */ /* 0x000fea0003800200 */
.L_x_717:
[----:B------:R-:W-:Y:S01]  /*4be0*/  DSETP.GE.AND P1, PT, R4, RZ, PT ;  /* 0x000000ff0400722a */ /* 0x000fe20003f26000 */
[----:B------:R-:W-:Y:S01]  /*4bf0*/  BSSY.RECONVERGENT B0, `(.L_x_719) ;  /* 0x0000028000007945 */ /* 0x000fe20003800200 */
[----:B------:R-:W-:-:S04]  /*4c00*/  DFMA R18, R116, R12, R18 ;  /* 0x0000000c7412722b */ /* 0x000fc80000000012 */
[----:B------:R-:W-:-:S14]  /*4c10*/  DSETP.GEU.OR P1, PT, R108, RZ, !P1 ;  /* 0x000000ff6c00722a */ /* 0x000fdc0004f2e400 */
[----:B------:R-:W-:Y:S05]  /*4c20*/  @P1 BRA `(.L_x_720) ;  /* 0x0000000000441947 */ /* 0x000fea0003800000 */
[----:B------:R-:W-:Y:S02]  /*4c30*/  DMUL R8, R86, R6 ;  /* 0x0000000656087228 */ /* 0x000fe40000000000 */
[----:B------:R-:W-:Y:S02]  /*4c40*/  DMUL R4, R6, R4 ;  /* 0x0000000406047228 */ /* 0x000fe40000000000 */
[C---:B------:R-:W-:Y:S02]  /*4c50*/  DFMA R122, R108.reuse, R18, R122 ;  /* 0x000000126c7a722b */ /* 0x040fe4000000007a */
[C---:B------:R-:W-:Y:S02]  /*4c60*/  DFMA R10, R108.reuse, R6, R118 ;  /* 0x000000066c0a722b */ /* 0x040fe40000000076 */
[----:B------:R-:W-:Y:S02]  /*4c70*/  DMUL R12, R108, R8 ;  /* 0x000000086c0c7228 */ /* 0x000fe40000000000 */
[----:B------:R-:W-:-:S02]  /*4c80*/  DMUL R14, R86, R20 ;  /* 0x00000014560e7228 */ /* 0x000fc40000000000 */
[C---:B------:R-:W-:Y:S02]  /*4c90*/  DFMA R120, R108.reuse, R4, R120 ;  /* 0x000000046c78722b */ /* 0x040fe40000000078 */
[----:B------:R-:W-:Y:S02]  /*4ca0*/  DFMA R10, -R108, R20, R10 ;  /* 0x000000146c0a722b */ /* 0x000fe4000000010a */
[----:B------:R-:W-:Y:S02]  /*4cb0*/  DFMA R12, R86, R118, R12 ;  /* 0x00000076560c722b */ /* 0x000fe4000000000c */
[C---:B------:R-:W-:Y:S02]  /*4cc0*/  DFMA R122, -R108.reuse, R116, R122 ;  /* 0x000000746c7a722b */ /* 0x040fe4000000017a */
[----:B------:R-:W-:Y:S02]  /*4cd0*/  DFMA R120, -R108, R118, R120 ;  /* 0x000000766c78722b */ /* 0x000fe40000000178 */
[----:B------:R-:W-:-:S02]  /*4ce0*/  DFMA R44, -RZ, R6, R10 ;  /* 0x00000006ff2c722b */ /* 0x000fc4000000010a */
[----:B------:R-:W-:Y:S02]  /*4cf0*/  DFMA R12, -R108, R14, R12 ;  /* 0x0000000e6c0c722b */ /* 0x000fe4000000010c */
[----:B------:R-:W-:Y:S02]  /*4d00*/  DFMA R46, -RZ, R18, R122 ;  /* 0x00000012ff2e722b */ /* 0x000fe4000000017a */
[----:B------:R-:W-:-:S04]  /*4d10*/  DFMA R4, -RZ, R4, R120 ;  /* 0x00000004ff04722b */ /* 0x000fc80000000178 */
[----:B------:R-:W-:Y:S01]  /*4d20*/  DFMA R8, -RZ, R8, R12 ;  /* 0x00000008ff08722b */ /* 0x000fe2000000010c */
[----:B------:R-:W-:Y:S10]  /*4d30*/  BRA `(.L_x_721) ;  /* 0x00000000004c7947 */ /* 0x000ff40003800000 */
.L_x_720:
[----:B------:R-:W-:-:S06]  /*4d40*/  DSETP.GEU.AND P1, PT, R4, RZ, PT ;  /* 0x000000ff0400722a */ /* 0x000fcc0003f2e000 */
[----:B------:R-:W-:-:S14]  /*4d50*/  DSETP.LEU.OR P1, PT, R106, RZ, P1 ;  /* 0x000000ff6a00722a */ /* 0x000fdc0000f2b400 */
        /* <DEDUP_REMOVED lines=16> */
[----:B------:R-:W-:-:S11]  /*4e60*/  DFMA R8, -RZ, R6, R12 ;  /* 0x00000006ff08722b */ /* 0x000fd6000000010c */
.L_x_721:
[----:B------:R-:W-:Y:S05]  /*4e70*/  BSYNC.RECONVERGENT B0 ;  /* 0x0000000000007941 */ /* 0x000fea0003800200 */
.L_x_719:
[----:B------:R-:W-:-:S11]  /*4e80*/  DFMA R58, RZ, R8, R4 ;  /* 0x00000008ff3a722b */ /* 0x000fd60000000004 */
.L_x_706:
[----:B------:R-:W-:Y:S05]  /*4e90*/  BSYNC.RECONVERGENT B1 ;  /* 0x0000000000017941 */ /* 0x000fea0003800200 */
.L_x_705:
[----:B------:R-:W-:Y:S01]  /*4ea0*/  DSETP.MAX.AND P1, P2, |R108|, |R106|, PT ;  /* 0x4000006a6c00722a */ /* 0x000fe20003a2f200 */
[----:B------:R-:W-:Y:S01]  /*4eb0*/  IMAD.MOV.U32 R3, RZ, RZ, R109 ;  /* 0x000000ffff037224 */ /* 0x000fe200078e006d */
[----:B------:R-:W-:Y:S01]  /*4ec0*/  MOV R10, R108 ;  /* 0x0000006c000a7202 */ /* 0x000fe20000000f00 */
[----:B------:R-:W-:Y:S01]  /*4ed0*/  IMAD.MOV.U32 R4, RZ, RZ, R107 ;  /* 0x000000ffff047224 */ /* 0x000fe200078e006b */
[----:B------:R-:W-:Y:S01]  /*4ee0*/  UMOV UR4, 0xd2f1a9fc ;  /* 0xd2f1a9fc00047882 */ /* 0x000fe20000000000 */
[----:B------:R-:W-:Y:S01]  /*4ef0*/  IMAD.MOV.U32 R11, RZ, RZ, R106 ;  /* 0x000000ffff0b7224 */ /* 0x000fe200078e006a */
[----:B------:R-:W-:Y:S01]  /*4f00*/  UMOV UR5, 0x3f30624d ;  /* 0x3f30624d00057882 */ /* 0x000fe20000000000 */
[----:B------:R-:W-:Y:S01]  /*4f10*/  BSSY.RECONVERGENT B1, `(.L_x_722) ;  /* 0x000001a000017945 */ /* 0x000fe20003800200 */
[----:B------:R-:W-:Y:S02]  /*4f20*/  FSEL R3, |R3|, |R4|, P1 ;  /* 0x4000000403037208 */ /* 0x000fe40000800200 */
[----:B------:R-:W-:-:S04]  /*4f30*/  SEL R10, R10, R11, P1 ;  /* 0x0000000b0a0a7207 */ /* 0x000fc80000800000 */
        /* <DEDUP_REMOVED lines=18> */
[----:B------:R-:W-:Y:S02]  /*5060*/  IMAD.MOV.U32 R70, RZ, RZ, -0x2d0e5604 ;  /* 0xd2f1a9fcff467424 */ /* 0x000fe400078e00ff */
[----:B------:R-:W-:-:S07]  /*5070*/  IMAD.MOV.U32 R71, RZ, RZ, 0x3f30624d ;  /* 0x3f30624dff477424 */ /* 0x000fce00078e00ff */
[----:B-----5:R-:W-:Y:S05]  /*5080*/  CALL.REL.NOINC `($__internal_5_$__cuda_sm20_div_rn_f64_full) ;  /* 0x000000bc00347944 */ /* 0x020fea0003c00000 */
[----:B------:R-:W-:Y:S01]  /*5090*/  MOV R4, R76 ;  /* 0x0000004c00047202 */ /* 0x000fe20000000f00 */
[----:B------:R-:W-:-:S07]  /*50a0*/  IMAD.MOV.U32 R5, RZ, RZ, R77 ;  /* 0x000000ffff057224 */ /* 0x000fce00078e004d */
.L_x_723:
[----:B------:R-:W-:Y:S05]  /*50b0*/  BSYNC.RECONVERGENT B1 ;  /* 0x0000000000017941 */ /* 0x000fea0003800200 */
.L_x_722:
[----:B------:R-:W0:Y:S01]  /*50c0*/  MUFU.RCP64H R7, R65 ;  /* 0x0000004100077308 */ /* 0x000e220000001800 */
[----:B------:R-:W-:Y:S01]  /*50d0*/  IMAD.MOV.U32 R6, RZ, RZ, 0x1 ;  /* 0x00000001ff067424 */ /* 0x000fe200078e00ff */
        /* <DEDUP_REMOVED lines=24> */
.L_x_725:
[----:B------:R-:W-:Y:S05]  /*5260*/  BSYNC.RECONVERGENT B1 ;  /* 0x0000000000017941 */ /* 0x000fea0003800200 */
.L_x_724:
        /* <DEDUP_REMOVED lines=29> */
.L_x_727:
[----:B------:R-:W-:Y:S05]  /*5440*/  BSYNC.RECONVERGENT B0 ;  /* 0x0000000000007941 */ /* 0x000fea0003800200 */
.L_x_726:
        /* <DEDUP_REMOVED lines=26> */
.L_x_729:
[----:B------:R-:W-:Y:S05]  /*55f0*/  BSYNC.RECONVERGENT B1 ;  /* 0x0000000000017941 */ /* 0x000fea0003800200 */
.L_x_728:
        /* <DEDUP_REMOVED lines=29> */
.L_x_731:
[----:B------:R-:W-:Y:S05]  /*57d0*/  BSYNC.RECONVERGENT B0 ;  /* 0x0000000000007941 */ /* 0x000fea0003800200 */
.L_x_730:
[----:B------:R-:W-:Y:S01]  /*57e0*/  DSETP.MAX.AND P1, P2, R12, R8, PT ;  /* 0x000000080c00722a */ /* 0x000fe20003a2f000 */
[----:B------:R-:W-:Y:S01]  /*57f0*/  IMAD.MOV.U32 R3, RZ, RZ, R13 ;  /* 0x000000ffff037224 */ /* 0x000fe200078e000d */
[----:B------:R-:W-:Y:S01]  /*5800*/  MOV R6, R12 ;  /* 0x0000000c00067202 */ /* 0x000fe20000000f00 */
[----:B------:R-:W-:Y:S01]  /*5810*/  IMAD.MOV.U32 R10, RZ, RZ, R9 ;  /* 0x000000ffff0a7224 */ /* 0x000fe200078e0009 */
[----:B------:R-:W-:Y:S01]  /*5820*/  BSSY.RECONVERGENT B1, `(.L_x_732) ;  /* 0x0000025000017945 */ /* 0x000fe20003800200 */
[----:B------:R-:W-:Y:S02]  /*5830*/  IMAD.MOV.U32 R7, RZ, RZ, R8 ;  /* 0x000000ffff077224 */ /* 0x000fe400078e0008 */
[----:B------:R-:W-:Y:S01]  /*5840*/  IMAD.MOV.U32 R8, RZ, RZ, 0x1 ;  /* 0x00000001ff087424 */ /* 0x000fe200078e00ff */
[----:B------:R-:W-:Y:S02]  /*5850*/  FSEL R3, R3, R10, P1 ;  /* 0x0000000a03037208 */ /* 0x000fe40000800000 */
[----:B------:R-:W-:-:S04]  /*5860*/  SEL R6, R6, R7, P1 ;  /* 0x0000000706067207 */ /* 0x000fc80000800000 */
        /* <DEDUP_REMOVED lines=28> */
[----:B------:R-:W-:-:S07]  /*5a30*/  MOV R3, 0x5a50 ;  /* 0x00005a5000037802 */ /* 0x000fce0000000f00 */
[----:B-----5:R-:W-:Y:S05]  /*5a40*/  CALL.REL.NOINC `($__internal_5_$__cuda_sm20_div_rn_f64_full) ;  /* 0x000000b000c47944 */ /* 0x020fea0003c00000 */
[----:B------:R-:W-:Y:S02]  /*5a50*/  IMAD.MOV.U32 R6, RZ, RZ, R76 ;  /* 0x000000ffff067224 */ /* 0x000fe400078e004c */
[----:B------:R-:W-:-:S07]  /*5a60*/  IMAD.MOV.U32 R7, RZ, RZ, R77 ;  /* 0x000000ffff077224 */ /* 0x000fce00078e004d */
.L_x_733:
[----:B------:R-:W-:Y:S05]  /*5a70*/  BSYNC.RECONVERGENT B1 ;  /* 0x0000000000017941 */ /* 0x000fea0003800200 */
.L_x_732:
        /* <DEDUP_REMOVED lines=22> */
[----:B-----5:R-:W-:Y:S05]  /*5be0*/  CALL.REL.NOINC `($__internal_5_$__cuda_sm20_div_rn_f64_full) ;  /* 0x000000b0005c7944 */ /* 0x020fea0003c00000 */
[----:B------:R-:W-:Y:S01]  /*5bf0*/  IMAD.MOV.U32 R8, RZ, RZ, R76 ;  /* 0x000000ffff087224 */ /* 0x000fe200078e004c */
[----:B------:R-:W-:-:S07]  /*5c00*/  MOV R9, R77 ;  /* 0x0000004d00097202 */ /* 0x000fce0000000f00 */
.L_x_735:
[----:B------:R-:W-:Y:S05]  /*5c10*/  BSYNC.RECONVERGENT B1 ;  /* 0x0000000000017941 */ /* 0x000fea0003800200 */
.L_x_734:
[----:B------:R-:W0:Y:S01]  /*5c20*/  MUFU.RCP64H R11, 0.66666650772094726562 ;  /* 0x3fe55555000b7908 */ /* 0x000e220000001800 */
[----:B------:R-:W-:Y:S01]  /*5c30*/  IMAD.MOV.U32 R12, RZ, RZ, 0x55555556 ;  /* 0x55555556ff0c7424 */ /* 0x000fe200078e00ff */
[----:B------:R-:W-:Y:S01]  /*5c40*/  FSETP.GEU.AND P2, PT, |R83|, 6.5827683646048100446e-37, PT ;  /* 0x036000005300780b */ /* 0x000fe20003f4e200 */
[----:B------:R-:W-:Y:S01]  /*5c50*/  IMAD.MOV.U32 R13, RZ, RZ, 0x3fe55555 ;  /* 0x3fe55555ff0d7424 */ /* 0x000fe200078e00ff */
[----:B------:R-:W-:Y:S01]  /*5c60*/  BSSY.RECONVERGENT B1, `(.L_x_736) ;  /* 0x0000016000017945 */ /* 0x000fe20003800200 */
[----:B------:R-:W-:Y:S01]  /*5c70*/  IMAD.MOV.U32 R10, RZ, RZ, 0x1 ;  /* 0x00000001ff0a7424 */ /* 0x000fe200078e00ff */
[----:B------:R-:W-:-:S05]  /*5c80*/  DFMA R110, R52, R64, R8 ;  /* 0x00000040346e722b */ /* 0x000fca0000000008 */
        /* <DEDUP_REMOVED lines=16> */
[----:B-----5:R-:W-:Y:S05]  /*5d90*/  CALL.REL.NOINC `($__internal_5_$__cuda_sm20_div_rn_f64_full) ;  /* 0x000000ac00f07944 */ /* 0x020fea0003c00000 */
[----:B------:R-:W-:Y:S01]  /*5da0*/  MOV R10, R76 ;  /* 0x0000004c000a7202 */ /* 0x000fe20000000f00 */
[----:B------:R-:W-:-:S07]  /*5db0*/  IMAD.MOV.U32 R11, RZ, RZ, R77 ;  /* 0x000000ffff0b7224 */ /* 0x000fce00078e004d */
.L_x_737:
[----:B------:R-:W-:Y:S05]  /*5dc0*/  BSYNC.RECONVERGENT B1 ;  /* 0x0000000000017941 */ /* 0x000fea0003800200 */
.L_x_736:
[----:B------:R-:W-:Y:S01]  /*5dd0*/  DSETP.GE.AND P1, PT, R100, RZ, PT ;  /* 0x000000ff6400722a */ /* 0x000fe20003f26000 */
[----:B------:R-:W-:Y:S01]  /*5de0*/  BSSY.RECONVERGENT B1, `(.L_x_738) ;  /* 0x00000de000017945 */ /* 0x000fe20003800200 */
[C---:B------:R-:W-:Y:S02]  /*5df0*/  DMUL R8, R86.reuse, R94 ;  /* 0x0000005e56087228 */ /* 0x040fe40000000000 */
[----:B------:R-:W-:Y:S02]  /*5e00*/  DMUL R12, R86, R64 ;  /* 0x00000040560c7228 */ /* 0x000fe40000000000 */
[--C-:B------:R-:W-:Y:S02]  /*5e10*/  DFMA R112, R90, R94, R66.reuse ;  /* 0x0000005e5a70722b */ /* 0x100fe40000000042 */
[----:B------:R-:W-:Y:S02]  /*5e20*/  DADD R114, R110, R66 ;  /* 0x000000006e727229 */ /* 0x000fe40000000042 */
[----:B------:R-:W-:-:S04]  /*5e30*/  DFMA R98, R98, R88, R10 ;  /* 0x000000586262722b */ /* 0x000fc8000000000a */
[----:B------:R-:W-:Y:S02]  /*5e40*/  @P1 DFMA R8, -RZ, R12, R8 ;  /* 0x0000000cff08122b */ /* 0x000fe40000000108 */
[----:B------:R-:W-:Y:S02]  /*5e50*/  @P1 DFMA R20, -RZ, R94, R112 ;  /* 0x0000005eff14122b */ /* 0x000fe40000000170 */
[----:B------:R-:W-:Y:S02]  /*5e60*/  DMUL R114, R90, R114 ;  /* 0x000000725a727228 */ /* 0x000fe40000000000 */
[----:B------:R-:W-:-:S04]  /*5e70*/  @P1 DFMA R50, -RZ, R64, R94 ;  /* 0x00000040ff32122b */ /* 0x000fc8000000015e */
[----:B------:R-:W-:Y:S02]  /*5e80*/  @P1 DFMA R20, RZ, R8, R20 ;  /* 0x00000008ff14122b */ /* 0x000fe40000000014 */
[----:B------:R-:W-:Y:S01]  /*5e90*/  @P1 DFMA R52, -RZ, R110, R114 ;  /* 0x0000006eff34122b */ /* 0x000fe20000000172 */
[----:B------:R-:W-:Y:S10]  /*5ea0*/  @P1 BRA `(.L_x_739) ;  /* 0x0000000c00441947 */ /* 0x000ff40003800000 */
[----:B------:R-:W-:Y:S02]  /*5eb0*/  DSETP.GTU.AND P1, PT, R102, RZ, PT ;  /* 0x000000ff6600722a */ /* 0x000fe40003f2c000 */
[-CC-:B------:R-:W-:Y:S02]  /*5ec0*/  DFMA R116, R92, R96.reuse, R82.reuse ;  /* 0x000000605c74722b */ /* 0x180fe40000000052 */
[C---:B------:R-:W-:Y:S02]  /*5ed0*/  DMUL R118, R84.reuse, R96 ;  /* 0x0000006054767228 */ /* 0x040fe40000000000 */
[----:B------:R-:W-:Y:S02]  /*5ee0*/  DMUL R120, R84, R88 ;  /* 0x0000005854787228 */ /* 0x000fe40000000000 */
[----:B------:R-:W-:-:S06]  /*5ef0*/  DADD R122, R98, R82 ;  /* 0x00000000627a7229 */ /* 0x000fcc0000000052 */
[----:B------:R-:W-:Y:S02]  /*5f00*/  @!P1 DFMA R20, -RZ, R96, R116 ;  /* 0x00000060ff14922b */ /* 0x000fe40000000174 */
[----:B------:R-:W-:Y:S02]  /*5f10*/  @!P1 DFMA R8, -RZ, R120, R118 ;  /* 0x00000078ff08922b */ /* 0x000fe40000000176 */
[----:B------:R-:W-:Y:S02]  /*5f20*/  DMUL R122, R92, R122 ;  /* 0x0000007a5c7a7228 */ /* 0x000fe40000000000 */
[----:B------:R-:W-:-:S04]  /*5f30*/  @!P1 DFMA R50, -RZ, R88, R96 ;  /* 0x00000058ff32922b */ /* 0x000fc80000000160 */
[----:B------:R-:W-:Y:S02]  /*5f40*/  @!P1 DFMA R20, RZ, R8, R20 ;  /* 0x00000008ff14922b */ /* 0x000fe40000000014 */
[----:B------:R-:W-:Y:S01]  /*5f50*/  @!P1 DFMA R52, -RZ, R98, R122 ;  /* 0x00000062ff34922b */ /* 0x000fe2000000017a */
[----:B------:R-:W-:Y:S10]  /*5f60*/  @!P1 BRA `(.L_x_739) ;  /* 0x0000000c00149947 */ /* 0x000ff40003800000 */
        /* <DEDUP_REMOVED lines=24> */
.L_x_741:
[----:B------:R-:W-:Y:S05]  /*60f0*/  BSYNC.RECONVERGENT B2 ;  /* 0x0000000000027941 */ /* 0x000fea0003800200 */
.L_x_740:
        /* <DEDUP_REMOVED lines=24> */
.L_x_743:
[----:B------:R-:W-:Y:S05]  /*6280*/  BSYNC.RECONVERGENT B2 ;  /* 0x0000000000027941 */ /* 0x000fea0003800200 */
.L_x_742:
        /* <DEDUP_REMOVED lines=23> */
.L_x_745:
[----:B------:R-:W-:Y:S05]  /*6400*/  BSYNC.RECONVERGENT B2 ;  /* 0x0000000000027941 */ /* 0x000fea0003800200 */
.L_x_744:
        /* <DEDUP_REMOVED lines=23> */
.L_x_747:
[----:B------:R-:W-:Y:S05]  /*6580*/  BSYNC.RECONVERGENT B2 ;  /* 0x0000000000027941 */ /* 0x000fea0003800200 */
.L_x_746:
[----:B------:R-:W0:Y:S01]  /*6590*/  MUFU.RCP64H R71, R21 ;  /* 0x0000001500477308 */ /* 0x000e220000001800 */
[--C-:B------:R-:W-:Y:S01]  /*65a0*/  DADD R18, -R92, R6.reuse ;  /* 0x000000005c127229 */ /* 0x100fe20000000106 */
[----:B------:R-:W-:Y:S01]  /*65b0*/  IMAD.MOV.U32 R70, RZ, RZ, 0x1 ;  /* 0x00000001ff467424 */ /* 0x000fe200078e00ff */
        /* <DEDUP_REMOVED lines=11> */
[----:B------:R-:W-:Y:S02]  /*6670*/  DFMA R92, R92, -R82, R104 ;  /* 0x800000525c5c722b */ /* 0x000fe40000000068 */
        /* <DEDUP_REMOVED lines=16> */
.L_x_749:
[----:B------:R-:W-:Y:S05]  /*6780*/  BSYNC.RECONVERGENT B2 ;  /* 0x0000000000027941 */ /* 0x000fea0003800200 */
.L_x_748:
[----:B------:R-:W0:Y:S01]  /*6790*/  MUFU.RCP64H R21, R125 ;  /* 0x0000007d00157308 */ /* 0x000e220000001800 */
[----:B------:R-:W-:Y:S01]  /*67a0*/  IMAD.MOV.U32 R20, RZ, RZ, 0x1 ;  /* 0x00000001ff147424 */ /* 0x000fe200078e00ff */
[----:B------:R-:W-:Y:S01]  /*67b0*/  DFMA R90, R90, -R66, R104 ;  /* 0x800000425a5a722b */ /* 0x000fe20000000068 */
        /* <DEDUP_REMOVED lines=22> */
.L_x_751:
[----:B------:R-:W-:Y:S05]  /*6920*/  BSYNC.RECONVERGENT B2 ;  /* 0x0000000000027941 */ /* 0x000fea0003800200 */
.L_x_750:
        /* <DEDUP_REMOVED lines=9> */
[C---:B------:R-:W-:Y:S02]  /*69c0*/  DMUL R14, R100.reuse, R10 ;  /* 0x0000000a640e7228 */ /* 0x040fe40000000000 */
[----:B------:R-:W-:-:S02]  /*69d0*/  DFMA R112, R100, R6, R112 ;  /* 0x000000066470722b */ /* 0x000fc40000000070 */
[C---:B------:R-:W-:Y:S02]  /*69e0*/  DFMA R114, -R100.reuse, R110, R114 ;  /* 0x0000006e6472722b */ /* 0x040fe40000000172 */
[----:B------:R-:W-:Y:S02]  /*69f0*/  DFMA R12, -R100, R64, R12 ;  /* 0x00000040640c722b */ /* 0x000fe4000000010c */
[C---:B------:R-:W-:Y:S02]  /*6a00*/  DFMA R14, R86.reuse, R94, R14 ;  /* 0x0000005e560e722b */ /* 0x040fe4000000000e */
[----:B------:R-:W-:Y:S02]  /*6a10*/  DMUL R86, R86, R64 ;  /* 0x0000004056567228 */ /* 0x000fe40000000000 */
[----:B------:R-:W-:Y:S02]  /*6a20*/  DFMA R112, R94, -R100, R112 ;  /* 0x800000645e70722b */ /* 0x000fe40000000070 */
[----:B------:R-:W-:-:S02]  /*6a30*/  DFMA R50, -RZ, R8, R12 ;  /* 0x00000008ff32722b */ /* 0x000fc4000000010c */
[----:B------:R-:W-:Y:S02]  /*6a40*/  DFMA R52, -RZ, R20, R114 ;  /* 0x00000014ff34722b */ /* 0x000fe40000000172 */
[----:B------:R-:W-:Y:S02]  /*6a50*/  DFMA R14, -R100, R86, R14 ;  /* 0x00000056640e722b */ /* 0x000fe4000000010e */
[----:B------:R-:W-:-:S06]  /*6a60*/  DFMA R6, -RZ, R6, R112 ;  /* 0x00000006ff06722b */ /* 0x000fcc0000000170 */
[----:B------:R-:W-:Y:S01]  /*6a70*/  DFMA R10, -RZ, R10, R14 ;  /* 0x0000000aff0a722b */ /* 0x000fe2000000010e */
[----:B------:R-:W-:Y:S10]  /*6a80*/  BRA `(.L_x_754) ;  /* 0x0000000000447947 */ /* 0x000ff40003800000 */
.L_x_753:
[----:B------:R-:W-:-:S06]  /*6a90*/  DSETP.GEU.AND P1, PT, R6, RZ, PT ;  /* 0x000000ff0600722a */ /* 0x000fcc0003f2e000 */
[----:B------:R-:W-:-:S14]  /*6aa0*/  DSETP.LEU.OR P1, PT, R102, RZ, P1 ;  /* 0x000000ff6600722a */ /* 0x000fdc0000f2b400 */
[----:B------:R-:W-:Y:S05]  /*6ab0*/  @P1 BRA `(.L_x_754) ;  /* 0x0000000000381947 */ /* 0x000fea0003800000 */
[----:B------:R-:W-:Y:S02]  /*6ac0*/  DMUL R6, R10, R6 ;  /* 0x000000060a067228 */ /* 0x000fe40000000000 */
[-C--:B------:R-:W-:Y:S02]  /*6ad0*/  DMUL R84, R84, R10.reuse ;  /* 0x0000000a54547228 */ /* 0x080fe40000000000 */
[C---:B------:R-:W-:Y:S02]  /*6ae0*/  DFMA R8, R102.reuse, R10, R96 ;  /* 0x0000000a6608722b */ /* 0x040fe40000000060 */
[C---:B------:R-:W-:Y:S02]  /*6af0*/  DFMA R122, R102.reuse, R14, R122 ;  /* 0x0000000e667a722b */ /* 0x040fe4000000007a */
[C---:B------:R-:W-:Y:S02]  /*6b00*/  DFMA R116, R102.reuse, R6, R116 ;  /* 0x000000066674722b */ /* 0x040fe40000000074 */
[----:B------:R-:W-:-:S02]  /*6b10*/  DFMA R118, R102, R84, R118 ;  /* 0x000000546676722b */ /* 0x000fc40000000076 */
[C---:B------:R-:W-:Y:S02]  /*6b20*/  DFMA R8, -R102.reuse, R88, R8 ;  /* 0x000000586608722b */ /* 0x040fe40000000108 */
[----:B------:R-:W-:Y:S02]  /*6b30*/  DFMA R122, -R102, R98, R122 ;  /* 0x00000062667a722b */ /* 0x000fe4000000017a */
[----:B------:R-:W-:Y:S02]  /*6b40*/  DFMA R116, R96, -R102, R116 ;  /* 0x800000666074722b */ /* 0x000fe40000000074 */
[----:B------:R-:W-:Y:S02]  /*6b50*/  DFMA R118, -R102, R120, R118 ;  /* 0x000000786676722b */ /* 0x000fe40000000176 */
[----:B------:R-:W-:Y:S02]  /*6b60*/  DFMA R50, -RZ, R10, R8 ;  /* 0x0000000aff32722b */ /* 0x000fe40000000108 */
[----:B------:R-:W-:-:S02]  /*6b70*/  DFMA R52, -RZ, R14, R122 ;  /* 0x0000000eff34722b */ /* 0x000fc4000000017a */
[----:B------:R-:W-:Y:S02]  /*6b80*/  DFMA R6, -RZ, R6, R116 ;  /* 0x00000006ff06722b */ /* 0x000fe40000000174 */
[----:B------:R-:W-:-:S11]  /*6b90*/  DFMA R10, -RZ, R84, R118 ;  /* 0x00000054ff0a722b */ /* 0x000fd60000000176 */
.L_x_754:
[----:B------:R-:W-:Y:S05]  /*6ba0*/  BSYNC.RECONVERGENT B0 ;  /* 0x0000000000007941 */ /* 0x000fea0003800200 */
.L_x_752:
[----:B------:R-:W-:-:S11]  /*6bb0*/  DFMA R20, RZ, R10, R6 ;  /* 0x0000000aff14722b */ /* 0x000fd60000000006 */
.L_x_739:
[----:B------:R-:W-:Y:S05]  /*6bc0*/  BSYNC.RECONVERGENT B1 ;  /* 0x0000000000017941 */ /* 0x000fea0003800200 */
.L_x_738:
[----:B------:R-:W-:Y:S01]  /*6bd0*/  DSETP.MAX.AND P1, P2, |R100|, |R102|, PT ;  /* 0x400000666400722a */ /* 0x000fe20003a2f200 */
[----:B------:R-:W-:Y:S01]  /*6be0*/  IMAD.MOV.U32 R6, RZ, RZ, R103 ;  /* 0x000000ffff067224 */ /* 0x000fe200078e0067 */
[----:B------:R-:W-:Y:S01]  /*6bf0*/  MOV R3, R101 ;  /* 0x0000006500037202 */ /* 0x000fe20000000f00 */
[----:B------:R-:W-:Y:S01]  /*6c00*/  IMAD.MOV.U32 R12, RZ, RZ, R100 ;  /* 0x000000ffff0c7224 */ /* 0x000fe200078e0064 */
[----:B------:R-:W-:Y:S01]  /*6c10*/  UMOV UR4, 0xd2f1a9fc ;  /* 0xd2f1a9fc00047882 */ /* 0x000fe20000000000 */
[----:B------:R-:W-:Y:S01]  /*6c20*/  IMAD.MOV.U32 R13, RZ, RZ, R102 ;  /* 0x000000ffff0d7224 */ /* 0x000fe200078e0066 */
[----:B------:R-:W-:Y:S01]  /*6c30*/  FSEL R3, |R3|, |R6|, P1 ;  /* 0x4000000603037208 */ /* 0x000fe20000800200 */
[----:B------:R-:W-:Y:S01]  /*6c40*/  UMOV UR5, 0x3f30624d ;  /* 0x3f30624d00057882 */ /* 0x000fe20000000000 */
[----:B------:R-:W-:Y:S02]  /*6c50*/  BSSY.RECONVERGENT B1, `(.L_x_755) ;  /* 0x0000019000017945 */ /* 0x000fe40003800200 */
[----:B------:R-:W-:-:S04]  /*6c60*/  SEL R12, R12, R13, P1 ;  /* 0x0000000d0c0c7207 */ /* 0x000fc80000800000 */
[----:B------:R-:W-:Y:S01]  /*6c70*/  @P2 LOP3.LUT R3, R6, 0x80000, RZ, 0xfc, !PT ;  /* 0x0008000006032812 */ /* 0x000fe200078efcff */
[----:B------:R-:W-:-:S03]  /*6c80*/  IMAD.MOV.U32 R6, RZ, RZ, 0x1 ;  /* 0x00000001ff067424 */ /* 0x000fc600078e00ff */
        /* <DEDUP_REMOVED lines=21> */
.L_x_756:
[----:B------:R-:W-:Y:S05]  /*6de0*/  BSYNC.RECONVERGENT B1 ;  /* 0x0000000000017941 */ /* 0x000fea0003800200 */
.L_x_755:
[----:B------:R-:W-:Y:S01]  /*6df0*/  UMOV UR4, 0x51a54f8a ;  /* 0x51a54f8a00047882 */ /* 0x000fe20000000000 */
[----:B------:R-:W-:Y:S01]  /*6e00*/  UMOV UR5, 0x3f07a806 ;  /* 0x3f07a80600057882 */ /* 0x000fe20000000000 */
[----:B------:R-:W-:Y:S01]  /*6e10*/  MOV R3, R5 ;  /* 0x0000000500037202 */ /* 0x000fe20000000f00 */
[----:B------:R-:W-:Y:S01]  /*6e20*/  DSETP.MIN.AND P1, P2, R4, UR4, PT ;  /* 0x0000000404007e2a */ /* 0x000fe2000ba20000 */
[----:B------:R-:W-:Y:S01]  /*6e30*/  UMOV UR6, UR5 ;  /* 0x0000000500067c82 */ /* 0x000fe20008000000 */
[----:B------:R-:W-:Y:S01]  /*6e40*/  IMAD.MOV.U32 R82, RZ, RZ, R6 ;  /* 0x000000ffff527224 */ /* 0x000fe200078e0006 */
[----:B------:R-:W-:Y:S01]  /*6e50*/  BSSY.RECONVERGENT B1, `(.L_x_757) ;  /* 0x00002b1000017945 */ /* 0x000fe20003800200 */
[----:B------:R-:W-:Y:S01]  /*6e60*/  IMAD.U32 R8, RZ, RZ, UR6 ;  /* 0x00000006ff087e24 */ /* 0x000fe2000f8e00ff */
[----:B------:R-:W-:Y:S01]  /*6e70*/  MOV R90, R24 ;  /* 0x00000018005a7202 */ /* 0x000fe20000000f00 */
[----:B-----5:R-:W-:Y:S01]  /*6e80*/  IMAD.MOV.U32 R88, RZ, RZ, R42 ;  /* 0x000000ffff587224 */ /* 0x020fe200078e002a */
[----:B------:R-:W-:Y:S01]  /*6e90*/  FSEL R3, R3, UR6, P1 ;  /* 0x0000000603037c08 */ /* 0x000fe20008800000 */
[----:B------:R-:W-:Y:S01]  /*6ea0*/  IMAD.MOV.U32 R89, RZ, RZ, R43 ;  /* 0x000000ffff597224 */ /* 0x000fe200078e002b */
[----:B------:R-:W-:Y:S01]  /*6eb0*/  SEL R4, R4, UR4, P1 ;  /* 0x0000000404047c07 */ /* 0x000fe20008800000 */
[----:B------:R-:W-:Y:S01]  /*6ec0*/  IMAD.MOV.U32 R91, RZ, RZ, R25 ;  /* 0x000000ffff5b7224 */ /* 0x000fe200078e0019 */
[----:B------:R-:W-:Y:S01]  /*6ed0*/  MOV R64, R28 ;  /* 0x0000001c00407202 */ /* 0x000fe20000000f00 */
[----:B------:R-:W-:Y:S01]  /*6ee0*/  IMAD.MOV.U32 R66, RZ, RZ, R26 ;  /* 0x000000ffff427224 */ /* 0x000fe200078e001a */
[----:B------:R-:W-:Y:S01]  /*6ef0*/  MOV R84, R32 ;  /* 0x0000002000547202 */ /* 0x000fe20000000f00 */
[----:B------:R-:W-:Y:S01]  /*6f00*/  IMAD.MOV.U32 R67, RZ, RZ, R27 ;  /* 0x000000ffff437224 */ /* 0x000fe200078e001b */
[----:B------:R-:W-:Y:S01]  /*6f10*/  @P2 LOP3.LUT R3, R8, 0x80000, RZ, 0xfc, !PT ;  /* 0x0008000008032812 */ /* 0x000fe200078efcff */
[----:B------:R-:W-:-:S02]  /*6f20*/  IMAD.MOV.U32 R65, RZ, RZ, R29 ;  /* 0x000000ffff417224 */ /* 0x000fc400078e001d */
[----:B------:R-:W-:Y:S02]  /*6f30*/  IMAD.MOV.U32 R86, RZ, RZ, R30 ;  /* 0x000000ffff567224 */ /* 0x000fe400078e001e */
[----:B------:R-:W-:Y:S02]  /*6f40*/  IMAD.MOV.U32 R5, RZ, RZ, R3 ;  /* 0x000000ffff057224 */ /* 0x000fe400078e0003 */
[----:B------:R-:W-:Y:S02]  /*6f50*/  IMAD.MOV.U32 R87, RZ, RZ, R31 ;  /* 0x000000ffff577224 */ /* 0x000fe400078e001f */
[----:B------:R-:W-:Y:S02]  /*6f60*/  IMAD.MOV.U32 R3, RZ, RZ, R5 ;  /* 0x000000ffff037224 */ /* 0x000fe400078e0005 */
[----:B------:R-:W-:Y:S01]  /*6f70*/  DSETP.MIN.AND P1, P2, R4, R6, PT ;  /* 0x000000060400722a */ /* 0x000fe20003a20000 */
[----:B------:R-:W-:Y:S01]  /*6f80*/  IMAD.MOV.U32 R85, RZ, RZ, R33 ;  /* 0x000000ffff557224 */ /* 0x000fe200078e0021 */
[----:B------:R-:W-:-:S04]  /*6f90*/  MOV R6, R7 ;  /* 0x0000000700067202 */ /* 0x000fc80000000f00 */
[----:B------:R-:W-:Y:S02]  /*6fa0*/  FSEL R3, R3, R6, P1 ;  /* 0x0000000603037208 */ /* 0x000fe40000800000 */
[----:B------:R-:W-:-:S06]  /*6fb0*/  SEL R82, R4, R82, P1 ;  /* 0x0000005204527207 */ /* 0x000fcc0000800000 */
[----:B------:R-:W-:-:S05]  /*6fc0*/  @P2 LOP3.LUT R3, R6, 0x80000, RZ, 0xfc, !PT ;  /* 0x0008000006032812 */ /* 0x000fca00078efcff */
[----:B------:R-:W-:Y:S01]  /*6fd0*/  IMAD.MOV.U32 R83, RZ, RZ, R3 ;  /* 0x000000ffff537224 */ /* 0x000fe200078e0003 */
[----:B------:R-:W-:Y:S06]  /*6fe0*/  @!P0 BRA `(.L_x_758) ;  /* 0x00000028005c8947 */ /* 0x000fec0003800000 */
[----:B------:R-:W-:Y:S01]  /*6ff0*/  UMOV UR4, 0x47ae147b ;  /* 0x47ae147b00047882 */ /* 0x000fe20000000000 */
[----:B------:R-:W-:Y:S01]  /*7000*/  UMOV UR5, 0x3f547ae1 ;  /* 0x3f547ae100057882 */ /* 0x000fe20000000000 */
[----:B------:R-:W-:Y:S01]  /*7010*/  IMAD.MOV.U32 R4, RZ, RZ, 0x1 ;  /* 0x00000001ff047424 */ /* 0x000fe200078e00ff */
[----:B------:R-:W-:Y:S01]  /*7020*/  DADD R88, R16, -UR4 ;  /* 0x8000000410587e29 */ /* 0x000fe20008000000 */
[----:B------:R-:W-:Y:S01]  /*7030*/  UMOV UR6, 0x47ae147b ;  /* 0x47ae147b00067882 */ /* 0x000fe20000000000 */
[----:B------:R-:W-:Y:S01]  /*7040*/  DADD R8, -R32, R36 ;  /* 0x0000000020087229 */ /* 0x000fe20000000124 */
[----:B------:R-:W-:Y:S01]  /*7050*/  UMOV UR7, 0x3f547ae1 ;  /* 0x3f547ae100077882 */ /* 0x000fe20000000000 */
[----:B------:R-:W-:Y:S01]  /*7060*/  UMOV UR5, 0x3f447ae1 ;  /* 0x3f447ae100057882 */ /* 0x000fe20000000000 */
[C---:B------:R-:W-:Y:S01]  /*7070*/  DADD R64, R16.reuse, UR6 ;  /* 0x0000000610407e29 */ /* 0x040fe20008000000 */
[----:B------:R-:W-:Y:S01]  /*7080*/  BSSY.RECONVERGENT B2, `(.L_x_759) ;  /* 0x0000018000027945 */ /* 0x000fe20003800200 */
[----:B------:R-:W-:-:S02]  /*7090*/  DADD R92, R16, -UR4 ;  /* 0x80000004105c7e29 */ /* 0x000fc40008000000 */
[----:B------:R-:W-:-:S03]  /*70a0*/  DADD R14, -R16, R88 ;  /* 0x00000000100e7229 */ /* 0x000fc60000000158 */
        /* <DEDUP_REMOVED lines=21> */
.L_x_760:
[----:B------:R-:W-:Y:S05]  /*7200*/  BSYNC.RECONVERGENT B2 ;  /* 0x0000000000027941 */ /* 0x000fea0003800200 */
.L_x_759:
        /* <DEDUP_REMOVED lines=25> */
.L_x_762:
[----:B------:R-:W-:Y:S05]  /*73a0*/  BSYNC.RECONVERGENT B2 ;  /* 0x0000000000027941 */ /* 0x000fea0003800200 */
.L_x_761:
        /* <DEDUP_REMOVED lines=51> */
.L_x_764:
[----:B------:R-:W-:Y:S05]  /*76e0*/  BSYNC.RECONVERGENT B2 ;  /* 0x0000000000027941 */ /* 0x000fea0003800200 */
.L_x_763:
        /* <DEDUP_REMOVED lines=24> */
.L_x_766:
[----:B------:R-:W-:Y:S05]  /*7870*/  BSYNC.RECONVERGENT B2 ;  /* 0x0000000000027941 */ /* 0x000fea0003800200 */
.L_x_765:
        /* <DEDUP_REMOVED lines=43> */
[----:B------:R-:W-:Y:S01]  /*7b30*/  MOV R3, 0x7b60 ;  /* 0x00007b6000037802 */ /* 0x000fe20000000f00 */
[----:B------:R-:W-:-:S07]  /*7b40*/  IMAD.MOV.U32 R19, RZ, RZ, R15 ;  /* 0x000000ffff137224 */ /* 0x000fce00078e000f */
[----:B------:R-:W-:Y:S05]  /*7b50*/  CALL.REL.NOINC `($__internal_5_$__cuda_sm20_div_rn_f64_full) ;  /* 0x0000009000807944 */ /* 0x000fea0003c00000 */
[----:B------:R-:W-:Y:S01]  /*7b60*/  MOV R8, R76 ;  /* 0x0000004c00087202 */ /* 0x000fe20000000f00 */
[----:B------:R-:W-:-:S07]  /*7b70*/  IMAD.MOV.U32 R9, RZ, RZ, R77 ;  /* 0x000000ffff097224 */ /* 0x000fce00078e004d */
.L_x_768:
[----:B------:R-:W-:Y:S05]  /*7b80*/  BSYNC.RECONVERGENT B2 ;  /* 0x0000000000027941 */ /* 0x000fea0003800200 */
.L_x_767:
        /* <DEDUP_REMOVED lines=24> */
.L_x_770:
[----:B------:R-:W-:Y:S05]  /*7d10*/  BSYNC.RECONVERGENT B2 ;  /* 0x0000000000027941 */ /* 0x000fea0003800200 */
.L_x_769:
        /* <DEDUP_REMOVED lines=44> */
[----:B------:R-:W-:Y:S05]  /*7fe0*/  CALL.REL.NOINC `($__internal_5_$__cuda_sm20_div_rn_f64_full) ;  /* 0x0000008c005c7944 */ /* 0x000fea0003c00000 */
[----:B------:R-:W-:Y:S02]  /*7ff0*/  IMAD.MOV.U32 R10, RZ, RZ, R76 ;  /* 0x000000ffff0a7224 */ /* 0x000fe400078e004c */
[----:B------:R-:W-:-:S07]  /*8000*/  IMAD.MOV.U32 R11, RZ, RZ, R77 ;  /* 0x000000ffff0b7224 */ /* 0x000fce00078e004d */
.L_x_772:
[----:B------:R-:W-:Y:S05]  /*8010*/  BSYNC.RECONVERGENT B2 ;  /* 0x0000000000027941 */ /* 0x000fea0003800200 */
.L_x_771:
        /* <DEDUP_REMOVED lines=24> */
.L_x_774:
[----:B------:R-:W-:Y:S05]  /*81a0*/  BSYNC.RECONVERGENT B2 ;  /* 0x0000000000027941 */ /* 0x000fea0003800200 */
.L_x_773:
        /* <DEDUP_REMOVED lines=10> */
[----:B------:R-:W-:-:S02]  /*8250*/  DADD R74, -R24, R40 ;  /* 0x00000000184a7229 */ /* 0x000fc40000000128 */
[----:B0-----:R-:W-:-:S08]  /*8260*/  DFMA R54, -R14, R18, 1 ;  /* 0x3ff000000e36742b */ /* 0x001fd00000000112 */
[----:B------:R-:W-:-:S08]  /*8270*/  DFMA R54, R54, R54, R54 ;  /* 0x000000363636722b */ /* 0x000fd00000000036 */
[----:B------:R-:W-:-:S08]  /*8280*/  DFMA R54, R18, R54, R18 ;  /* 0x000000361236722b */ /* 0x000fd00000000012 */
[----:B------:R-:W-:-:S08]  /*8290*/  DFMA R18, -R14, R54, 1 ;  /* 0x3ff000000e12742b */ /* 0x000fd00000000136 */
[----:B------:R-:W-:Y:S01]  /*82a0*/  DFMA R76, R54, R18, R54 ;  /* 0x00000012364c722b */ /* 0x000fe20000000036 */
[----:B------:R-:W-:Y:S02]  /*82b0*/  FSEL R54, RZ, -1.875, P2 ;  /* 0xbff00000ff367808 */ /* 0x000fe40001000000 */
[----:B------:R-:W-:Y:S02]  /*82c0*/  FSEL R18, RZ, -1.875, P3 ;  /* 0xbff00000ff127808 */ /* 0x000fe40001800000 */
[----:B------:R-:W-:Y:S02]  /*82d0*/  FSEL R55, R54, 1.875, !P0 ;  /* 0x3ff0000036377808 */ /* 0x000fe40004000000 */
[----:B------:R-:W-:Y:S01]  /*82e0*/  FSEL R19, R18, 1.875, !P1 ;  /* 0x3ff0000012137808 */ /* 0x000fe20004800000 */
[----:B------:R-:W-:Y:S01]  /*82f0*/  IMAD.MOV.U32 R18, RZ, RZ, RZ ;  /* 0x000000ffff127224 */ /* 0x000fe200078e00ff */
[----:B------:R-:W-:Y:S01]  /*8300*/  MOV R54, RZ ;  /* 0x000000ff00367202 */ /* 0x000fe20000000f00 */
[----:B------:R-:W-:-:S02]  /*8310*/  DSETP.MIN.AND P0, P1, |R12|, |R10|, PT ;  /* 0x4000000a0c00722a */ /* 0x000fc40003900200 */
        /* <DEDUP_REMOVED lines=23> */
[----:B------:R-:W-:Y:S05]  /*8490*/  CALL.REL.NOINC `($__internal_5_$__cuda_sm20_div_rn_f64_full) ;  /* 0x0000008800307944 */ /* 0x000fea0003c00000 */
[----:B------:R-:W-:Y:S02]  /*84a0*/  IMAD.MOV.U32 R12, RZ, RZ, R76 ;  /* 0x000000ffff0c7224 */ /* 0x000fe400078e004c */
[----:B------:R-:W-:-:S07]  /*84b0*/  IMAD.MOV.U32 R13, RZ, RZ, R77 ;  /* 0x000000ffff0d7224 */ /* 0x000fce00078e004d */
.L_x_776:
[----:B------:R-:W-:Y:S05]  /*84c0*/  BSYNC.RECONVERGENT B2 ;  /* 0x0000000000027941 */ /* 0x000fea0003800200 */
.L_x_775:
        /* <DEDUP_REMOVED lines=24> */
.L_x_778:
[----:B------:R-:W-:Y:S05]  /*8650*/  BSYNC.RECONVERGENT B2 ;  /* 0x0000000000027941 */ /* 0x000fea0003800200 */
.L_x_777:
[----:B------:R-:W0:Y:S01]  /*8660*/  LDC.64 R18, c[0x0][0x380] ;  /* 0x0000e000ff127b82 */ /* 0x000e220000000a00 */
[----:B------:R-:W-:-:S04]  /*8670*/  VIADD R98, R0, 0xfffffffe ;  /* 0xfffffffe00627836 */ /* 0x000fc80000000000 */
[----:B0-----:R-:W-:-:S06]  /*8680*/  IMAD.WIDE.U32 R18, R98, 0x8, R18 ;  /* 0x0000000862127825 */ /* 0x001fcc00078e0012 */
[----:B------:R-:W2:Y:S01]  /*8690*/  LDG.E.64 R18, desc[UR36][R18.64] ;  /* 0x0000002412127981 */ /* 0x000ea2000c1e1b00 */
[----:B------:R-:W-:Y:S01]  /*86a0*/  UMOV UR4, 0x47ae147b ;  /* 0x47ae147b00047882 */ /* 0x000fe20000000000 */
[----:B------:R-:W-:Y:S01]  /*86b0*/  UMOV UR5, 0x3f647ae1 ;  /* 0x3f647ae100057882 */ /* 0x000fe20000000000 */
[----:B------:R-:W-:Y:S01]  /*86c0*/  IMAD.MOV.U32 R64, RZ, RZ, 0x1 ;  /* 0x00000001ff407424 */ /* 0x000fe200078e00ff */
[----:B------:R-:W-:Y:S01]  /*86d0*/  DADD R48, R16, -UR4 ;  /* 0x8000000410307e29 */ /* 0x000fe20008000000 */
[----:B------:R-:W-:Y:S01]  /*86e0*/  IMAD.MOV.U32 R23, RZ, RZ, R12 ;  /* 0x000000ffff177224 */ /* 0x000fe200078e000c */
[----:B------:R-:W-:Y:S01]  /*86f0*/  DSETP.GEU.AND P2, PT, R12, RZ, PT ;  /* 0x000000ff0c00722a */ /* 0x000fe20003f4e000 */
[----:B------:R-:W-:Y:S01]  /*8700*/  BSSY.RECONVERGENT B2, `(.L_x_779) ;  /* 0x000003c000027945 */ /* 0x000fe20003800200 */
[----:B------:R-:W-:Y:S02]  /*8710*/  DSETP.GEU.AND P3, PT, R14, RZ, PT ;  /* 0x000000ff0e00722a */ /* 0x000fe40003f6e000 */
[----:B------:R-:W-:-:S02]  /*8720*/  DSETP.GT.AND P0, PT, R12, RZ, PT ;  /* 0x000000ff0c00722a */ /* 0x000fc40003f04000 */
[----:B------:R-:W-:Y:S01]  /*8730*/  DADD R48, -R88, R48 ;  /* 0x0000000058307229 */ /* 0x000fe20000000130 */
[----:B------:R-:W-:Y:S01]  /*8740*/  FSEL R96, RZ, -1.875, P2 ;  /* 0xbff00000ff607808 */ /* 0x000fe20001000000 */
[----:B------:R-:W-:Y:S01]  /*8750*/  DSETP.GT.AND P1, PT, R14, RZ, PT ;  /* 0x000000ff0e00722a */ /* 0x000fe20003f24000 */
[----:B------:R-:W-:Y:S02]  /*8760*/  FSEL R3, RZ, -1.875, P3 ;  /* 0xbff00000ff037808 */ /* 0x000fe40001800000 */
        /* <DEDUP_REMOVED lines=11> */
[----:B------:R-:W-:Y:S01]  /*8820*/  MOV R3, R15 ;  /* 0x0000000f00037202 */ /* 0x000fe20000000f00 */
[----:B--2---:R-:W-:-:S04]  /*8830*/  DADD R74, -R36, R18 ;  /* 0x00000000244a7229 */ /* 0x004fc80000000112 */
[----:B------:R-:W-:Y:S01]  /*8840*/  DADD R18, R96, R64 ;  /* 0x0000000060127229 */ /* 0x000fe20000000040 */
[----:B------:R-:W-:Y:S02]  /*8850*/  IMAD.MOV.U32 R65, RZ, RZ, R13 ;  /* 0x000000ffff417224 */ /* 0x000fe400078e000d */
[----:B------:R-:W-:Y:S01]  /*8860*/  IMAD.MOV.U32 R64, RZ, RZ, R14 ;  /* 0x000000ffff407224 */ /* 0x000fe200078e000e */
[----:B------:R-:W-:Y:S02]  /*8870*/  DMUL R70, R74, R68 ;  /* 0x000000444a467228 */ /* 0x000fe40000000000 */
[----:B------:R-:W-:Y:S02]  /*8880*/  FSEL R3, |R3|, |R65|, P0 ;  /* 0x4000004103037208 */ /* 0x000fe40000000200 */
[C---:B------:R-:W-:Y:S01]  /*8890*/  DMUL R14, R18.reuse, 0.5 ;  /* 0x3fe00000120e7828 */ /* 0x040fe20000000000 */
[----:B------:R-:W-:Y:S01]  /*88a0*/  @P1 LOP3.LUT R3, R65, 0x80000, RZ, 0xfc, !PT ;  /* 0x0008000041031812 */ /* 0x000fe200078efcff */
[----:B------:R-:W-:Y:S01]  /*88b0*/  DSETP.NEU.AND P2, PT, R18, RZ, PT ;  /* 0x000000ff1200722a */ /* 0x000fe20003f4d000 */
[----:B------:R-:W-:Y:S01]  /*88c0*/  SEL R64, R64, R23, P0 ;  /* 0x0000001740407207 */ /* 0x000fe20000000000 */
[----:B------:R-:W-:Y:S01]  /*88d0*/  DSETP.GTU.AND P0, PT, R66, RZ, PT ;  /* 0x000000ff4200722a */ /* 0x000fe20003f0c000 */
[----:B------:R-:W-:Y:S01]  /*88e0*/  MOV R65, R3 ;  /* 0x0000000300417202 */ /* 0x000fe20000000f00 */
[----:B------:R-:W-:-:S02]  /*88f0*/  DFMA R72, -R48, R70, R74 ;  /* 0x000000463048722b */ /* 0x000fc4000000014a */
[----:B------:R-:W-:Y:S02]  /*8900*/  DSETP.GTU.AND P1, PT, R86, RZ, PT ;  /* 0x000000ff5600722a */ /* 0x000fe40003f2c000 */
[----:B------:R-:W-:Y:S01]  /*8910*/  FSEL R84, R66, R32, P0 ;  /* 0x0000002042547208 */ /* 0x000fe20000000000 */
[----:B------:R-:W-:Y:S01]  /*8920*/  DMUL R64, R14, R64 ;  /* 0x000000400e407228 */ /* 0x000fe20000000000 */
[----:B------:R-:W-:Y:S01]  /*8930*/  FSEL R85, R67, R33, P0 ;  /* 0x0000002143557208 */ /* 0x000fe20000000000 */
[----:B------:R-:W-:Y:S01]  /*8940*/  DSETP.GTU.AND P0, PT, R94, RZ, PT ;  /* 0x000000ff5e00722a */ /* 0x000fe20003f0c000 */
[----:B------:R-:W-:Y:S01]  /*8950*/  FSEL R86, R86, R30, P1 ;  /* 0x0000001e56567208 */ /* 0x000fe20000800000 */
[----:B------:R-:W-:Y:S01]  /*8960*/  DFMA R14, R68, R72, R70 ;  /* 0x00000048440e722b */ /* 0x000fe20000000046 */
[----:B------:R-:W-:Y:S01]  /*8970*/  FSEL R87, R87, R31, P1 ;  /* 0x0000001f57577208 */ /* 0x000fe20000800000 */
[----:B------:R-:W-:-:S04]  /*8980*/  DSETP.GTU.AND P1, PT, R100, RZ, PT ;  /* 0x000000ff6400722a */ /* 0x000fc80003f2c000 */
[----:B------:R-:W-:Y:S02]  /*8990*/  FSEL R18, R64, RZ, P2 ;  /* 0x000000ff40127208 */ /* 0x000fe40001000000 */
[----:B------:R-:W-:Y:S02]  /*89a0*/  FSEL R19, R65, RZ, P2 ;  /* 0x000000ff41137208 */ /* 0x000fe40001000000 */
[----:B------:R-:W-:Y:S01]  /*89b0*/  FFMA R3, RZ, R49, R15 ;  /* 0x00000031ff037223 */ /* 0x000fe2000000000f */
[----:B------:R-:W-:Y:S02]  /*89c0*/  FSEL R64, R94, R28, P0 ;  /* 0x0000001c5e407208 */ /* 0x000fe40000000000 */
[----:B------:R-:W-:Y:S01]  /*89d0*/  FSEL R65, R95, R29, P0 ;  /* 0x0000001d5f417208 */ /* 0x000fe20000000000 */
[----:B------:R-:W-:Y:S01]  /*89e0*/  DFMA R90, R90, R18, R24 ;  /* 0x000000125a5a722b */ /* 0x000fe20000000018 */
[----:B------:R-:W-:Y:S02]  /*89f0*/  FSETP.GT.AND P0, PT, |R3|, 1.469367938527859385e-39, PT ;  /* 0x001000000300780b */ /* 0x000fe40003f04200 */
[----:B------:R-:W-:-:S02]  /*8a00*/  FSETP.GEU.AND P2, PT, |R75|, 6.5827683646048100446e-37, PT ;  /* 0x036000004b00780b */ /* 0x000fc40003f4e200 */
[----:B------:R-:W-:Y:S02]  /*8a10*/  FSEL R66, R100, R26, P1 ;  /* 0x0000001a64427208 */ /* 0x000fe40000800000 */
[----:B------:R-:W-:-:S09]  /*8a20*/  FSEL R67, R101, R27, P1 ;  /* 0x0000001b65437208 */ /* 0x000fd20000800000 */
        /* <DEDUP_REMOVED lines=9> */
.L_x_780:
[----:B------:R-:W-:Y:S05]  /*8ac0*/  BSYNC.RECONVERGENT B2 ;  /* 0x0000000000027941 */ /* 0x000fea0003800200 */
.L_x_779:
        /* <DEDUP_REMOVED lines=47> */
[----:B------:R-:W-:Y:S01]  /*8dc0*/  MOV R4, R76 ;  /* 0x0000004c00047202 */ /* 0x000fe20000000f00 */
[----:B------:R-:W-:-:S07]  /*8dd0*/  IMAD.MOV.U32 R5, RZ, RZ, R77 ;  /* 0x000000ffff057224 */ /* 0x000fce00078e004d */
.L_x_782:
[----:B------:R-:W-:Y:S05]  /*8de0*/  BSYNC.RECONVERGENT B2 ;  /* 0x0000000000027941 */ /* 0x000fea0003800200 */
.L_x_781:
        /* <DEDUP_REMOVED lines=48> */
.L_x_784:
[----:B------:R-:W-:Y:S05]  /*90f0*/  BSYNC.RECONVERGENT B2 ;  /* 0x0000000000027941 */ /* 0x000fea0003800200 */
.L_x_783:
        /* <DEDUP_REMOVED lines=48> */
.L_x_786:
[----:B------:R-:W-:Y:S05]  /*9400*/  BSYNC.RECONVERGENT B2 ;  /* 0x0000000000027941 */ /* 0x000fea0003800200 */
.L_x_785:
        /* <DEDUP_REMOVED lines=8> */
[----:B------:R-:W-:Y:S01]  /*9490*/  IMAD.MOV.U32 R23, RZ, RZ, R11 ;  /* 0x000000ffff177224 */ /* 0x000fe200078e000b */
        /* <DEDUP_REMOVED lines=12> */
[----:B------:R-:W-:Y:S02]  /*9560*/  MOV R18, R4 ;  /* 0x0000000400127202 */ /* 0x000fe40000000f00 */
[----:B------:R-:W-:-:S04]  /*9570*/  MOV R19, R10 ;  /* 0x0000000a00137202 */ /* 0x000fc80000000f00 */
        /* <DEDUP_REMOVED lines=25> */
.L_x_788:
[----:B------:R-:W-:Y:S05]  /*9710*/  BSYNC.RECONVERGENT B2 ;  /* 0x0000000000027941 */ /* 0x000fea0003800200 */
.L_x_787:
[C---:B------:R-:W-:Y:S01]  /*9720*/  DSETP.GEU.AND P1, PT, R4.reuse, RZ, PT ;  /* 0x000000ff0400722a */ /* 0x040fe20003f2e000 */
[----:B------:R-:W-:Y:S01]  /*9730*/  IMAD.MOV.U32 R3, RZ, RZ, R5 ;  /* 0x000000ffff037224 */ /* 0x000fe200078e0005 */
        /* <DEDUP_REMOVED lines=12> */
[----:B------:R-:W-:Y:S01]  /*9800*/  @!P3 IMAD.MOV.U32 R88, RZ, RZ, R42 ;  /* 0x000000ffff58b224 */ /* 0x000fe200078e002a */
[----:B------:R-:W-:-:S02]  /*9810*/  MOV R10, R4 ;  /* 0x00000004000a7202 */ /* 0x000fc40000000f00 */
[----:B------:R-:W-:Y:S02]  /*9820*/  MOV R11, R12 ;  /* 0x0000000c000b7202 */ /* 0x000fe40000000f00 */
[----:B------:R-:W-:Y:S02]  /*9830*/  @!P3 MOV R89, R43 ;  /* 0x0000002b0059b202 */ /* 0x000fe40000000f00 */
[----:B------:R-:W-:Y:S01]  /*9840*/  @P1 LOP3.LUT R3, R18, 0x80000, RZ, 0xfc, !PT ;  /* 0x0008000012031812 */ /* 0x000fe200078efcff */
[C---:B------:R-:W-:Y:S01]  /*9850*/  DMUL R4, R96.reuse, 0.5 ;  /* 0x3fe0000060047828 */ /* 0x040fe20000000000 */
[----:B------:R-:W-:Y:S01]  /*9860*/  SEL R10, R10, R11, P0 ;  /* 0x0000000b0a0a7207 */ /* 0x000fe20000000000 */
[----:B------:R-:W-:Y:S01]  /*9870*/  DSETP.NEU.AND P1, PT, R96, RZ, PT ;  /* 0x000000ff6000722a */ /* 0x000fe20003f2d000 */
[----:B------:R-:W-:Y:S01]  /*9880*/  MOV R35, R8 ;  /* 0x0000000800237202 */ /* 0x000fe20000000f00 */
[----:B------:R-:W-:Y:S01]  /*9890*/  IMAD.MOV.U32 R11, RZ, RZ, R3 ;  /* 0x000000ffff0b7224 */ /* 0x000fe200078e0003 */
[----:B------:R-:W-:-:S05]  /*98a0*/  DSETP.GTU.AND P0, PT, R14, RZ, PT ;  /* 0x000000ff0e00722a */ /* 0x000fca0003f0c000 */
[----:B------:R-:W-:Y:S01]  /*98b0*/  DMUL R4, R4, R10 ;  /* 0x0000000a04047228 */ /* 0x000fe20000000000 */
[----:B------:R-:W-:Y:S02]  /*98c0*/  FSEL R36, R14, R36, P0 ;  /* 0x000000240e247208 */ /* 0x000fe40000000000 */
[----:B------:R-:W-:-:S05]  /*98d0*/  FSEL R14, R15, R37, P0 ;  /* 0x000000250f0e7208 */ /* 0x000fca0000000000 */
[----:B------:R-:W-:Y:S02]  /*98e0*/  IMAD.MOV.U32 R37, RZ, RZ, R14 ;  /* 0x000000ffff257224 */ /* 0x000fe400078e000e */
[----:B------:R-:W-:Y:S02]  /*98f0*/  FSEL R4, R4, RZ, P1 ;  /* 0x000000ff04047208 */ /* 0x000fe40000800000 */
[----:B------:R-:W-:Y:S01]  /*9900*/  FSEL R5, R5, RZ, P1 ;  /* 0x000000ff05057208 */ /* 0x000fe20000800000 */
[----:B------:R-:W-:-:S05]  /*9910*/  DSETP.GTU.AND P1, PT, R6, RZ, PT ;  /* 0x000000ff0600722a */ /* 0x000fca0003f2c000 */
[----:B------:R-:W-:Y:S01]  /*9920*/  DFMA R40, R92, R4, R40 ;  /* 0x000000045c28722b */ /* 0x000fe20000000028 */
[----:B------:R-:W-:Y:S02]  /*9930*/  FSEL R38, R6, R38, P1 ;  /* 0x0000002606267208 */ /* 0x000fe40000800000 */
[----:B------:R-:W-:-:S05]  /*9940*/  FSEL R6, R7, R39, P1 ;  /* 0x0000002707067208 */ /* 0x000fca0000800000 */
[----:B------:R-:W-:-:S07]  /*9950*/  IMAD.MOV.U32 R39, RZ, RZ, R6 ;  /* 0x000000ffff277224 */ /* 0x000fce00078e0006 */
.L_x_758:
[----:B------:R-:W-:Y:S05]  /*9960*/  BSYNC.RECONVERGENT B1 ;  /* 0x0000000000017941 */ /* 0x000fea0003800200 */
.L_x_757:
[----:B------:R-:W0:Y:S01]  /*9970*/  MUFU.RCP64H R5, R85 ;  /* 0x0000005500057308 */ /* 0x000e220000001800 */
[----:B------:R-:W-:Y:S01]  /*9980*/  IMAD.MOV.U32 R4, RZ, RZ, 0x1 ;  /* 0x00000001ff047424 */ /* 0x000fe200078e00ff */
[----:B------:R-:W-:Y:S01]  /*9990*/  UMOV UR4, 0xaaaaaaab ;  /* 0xaaaaaaab00047882 */ /* 0x000fe20000000000 */
[----:B------:R-:W-:Y:S01]  /*99a0*/  UMOV UR5, 0x3ffaaaaa ;  /* 0x3ffaaaaa00057882 */ /* 0x000fe20000000000 */
[----:B------:R-:W-:Y:S01]  /*99b0*/  BSSY.RECONVERGENT B1, `(.L_x_789) ;  /* 0x000001a000017945 */ /* 0x000fe20003800200 */
[----:B------:R-:W-:Y:S02]  /*99c0*/  DMUL R10, R86, UR4 ;  /* 0x00000004560a7c28 */ /* 0x000fe40008000000 */
[----:B------:R-:W-:Y:S02]  /*99d0*/  DADD R54, RZ, -R90 ;  /* 0x00000000ff367229 */ /* 0x000fe4000000085a */
[----:B------:R-:W-:Y:S02]  /*99e0*/  DFMA R48, RZ, R90, RZ ;  /* 0x0000005aff30722b */ /* 0x000fe400000000ff */
[----:B------:R-:W-:-:S02]  /*99f0*/  DADD R56, RZ, -R40 ;  /* 0x00000000ff387229 */ /* 0x000fc40000000828 */
[----:B------:R-:W-:Y:S02]  /*9a00*/  DFMA R42, RZ, R40, RZ ;  /* 0x00000028ff2a722b */ /* 0x000fe400000000ff */
        /* <DEDUP_REMOVED lines=20> */
.L_x_790:
[----:B------:R-:W-:Y:S05]  /*9b50*/  BSYNC.RECONVERGENT B1 ;  /* 0x0000000000017941 */ /* 0x000fea0003800200 */
.L_x_789:
        /* <DEDUP_REMOVED lines=26> */
[----:B------:R-:W-:Y:S05]  /*9d00*/  CALL.REL.NOINC `($__internal_6_$__cuda_sm20_dsqrt_rn_f64_mediumpath_v1) ;  /* 0x0000007400987944 */ /* 0x000fea0003c00000 */
[----:B------:R-:W-:Y:S01]  /*9d10*/  MOV R6, R3 ;  /* 0x0000000300067202 */ /* 0x000fe20000000f00 */
[----:B------:R-:W-:-:S07]  /*9d20*/  IMAD.MOV.U32 R7, RZ, RZ, R68 ;  /* 0x000000ffff077224 */ /* 0x000fce00078e0044 */
.L_x_792:
[----:B------:R-:W-:Y:S05]  /*9d30*/  BSYNC.RECONVERGENT B0 ;  /* 0x0000000000007941 */ /* 0x000fea0003800200 */
.L_x_791:
        /* <DEDUP_REMOVED lines=26> */
.L_x_794:
[----:B------:R-:W-:Y:S05]  /*9ee0*/  BSYNC.RECONVERGENT B1 ;  /* 0x0000000000017941 */ /* 0x000fea0003800200 */
.L_x_793:
        /* <DEDUP_REMOVED lines=25> */
[----:B------:R-:W-:-:S07]  /*a080*/  IMAD.MOV.U32 R23, RZ, RZ, R8 ;  /* 0x000000ffff177224 */ /* 0x000fce00078e0008 */
[----:B------:R-:W-:Y:S05]  /*a090*/  CALL.REL.NOINC `($__internal_6_$__cuda_sm20_dsqrt_rn_f64_mediumpath_v1) ;  /* 0x0000007000b47944 */ /* 0x000fea0003c00000 */
[----:B------:R-:W-:Y:S02]  /*a0a0*/  IMAD.MOV.U32 R10, RZ, RZ, R3 ;  /* 0x000000ffff0a7224 */ /* 0x000fe400078e0003 */
[----:B------:R-:W-:-:S07]  /*a0b0*/  IMAD.MOV.U32 R11, RZ, RZ, R68 ;  /* 0x000000ffff0b7224 */ /* 0x000fce00078e0044 */
.L_x_796:
[----:B------:R-:W-:Y:S05]  /*a0c0*/  BSYNC.RECONVERGENT B0 ;  /* 0x0000000000007941 */ /* 0x000fea0003800200 */
.L_x_795:
        /* <DEDUP_REMOVED lines=11> */
[--C-:B------:R-:W-:Y:S01]  /*a180*/  IMAD.MOV.U32 R6, RZ, RZ, R55.reuse ;  /* 0x000000ffff067224 */ /* 0x100fe200078e0037 */
[----:B------:R-:W-:Y:S01]  /*a190*/  SEL R94, R5, R3, P4 ;  /* 0x00000003055e7207 */ /* 0x000fe20002000000 */
[----:B------:R-:W-:Y:S01]  /*a1a0*/  IMAD.MOV.U32 R3, RZ, RZ, R55 ;  /* 0x000000ffff037224 */ /* 0x000fe200078e0037 */
[----:B------:R-:W-:Y:S01]  /*a1b0*/  MOV R5, R57 ;  /* 0x0000003900057202 */ /* 0x000fe20000000f00 */
[----:B------:R-:W-:Y:S01]  /*a1c0*/  DMUL R90, R90, R90 ;  /* 0x0000005a5a5a7228 */ /* 0x000fe20000000000 */
[----:B------:R-:W-:Y:S01]  /*a1d0*/  FSEL R9, R6, R8, P4 ;  /* 0x0000000806097208 */ /* 0x000fe20002000000 */
[----:B------:R-:W-:Y:S01]  /*a1e0*/  DMUL R62, R40, R40 ;  /* 0x00000028283e7228 */ /* 0x000fe20000000000 */
[----:B------:R-:W-:Y:S01]  /*a1f0*/  @P3 LOP3.LUT R7, R4, 0x80000, RZ, 0xfc, !PT ;  /* 0x0008000004073812 */ /* 0x000fe200078efcff */
[----:B------:R-:W-:Y:S01]  /*a200*/  IMAD.MOV.U32 R4, RZ, RZ, R56 ;  /* 0x000000ffff047224 */ /* 0x000fe200078e0038 */
[----:B------:R-:W-:Y:S01]  /*a210*/  @P5 LOP3.LUT R9, R8, 0x80000, RZ, 0xfc, !PT ;  /* 0x0008000008095812 */ /* 0x000fe200078efcff */
[----:B------:R-:W-:Y:S01]  /*a220*/  BSSY.RECONVERGENT B1, `(.L_x_797) ;  /* 0x000002a000017945 */ /* 0x000fe20003800200 */
[----:B------:R-:W-:Y:S01]  /*a230*/  FSEL R6, R3, R5, P0 ;  /* 0x0000000503067208 */ /* 0x000fe20000000000 */
[----:B------:R-:W-:Y:S01]  /*a240*/  IMAD.MOV.U32 R3, RZ, RZ, R54 ;  /* 0x000000ffff037224 */ /* 0x000fe200078e0036 */
[----:B------:R-:W-:Y:S01]  /*a250*/  @P1 LOP3.LUT R6, R5, 0x80000, RZ, 0xfc, !PT ;  /* 0x0008000005061812 */ /* 0x000fe200078efcff */
[----:B------:R-:W-:Y:S01]  /*a260*/  IMAD.MOV.U32 R95, RZ, RZ, R9 ;  /* 0x000000ffff5f7224 */ /* 0x000fe200078e0009 */
[----:B------:R-:W-:Y:S01]  /*a270*/  SEL R98, R98, R99, P2 ;  /* 0x0000006362627207 */ /* 0x000fe20001000000 */
[----:B------:R-:W-:Y:S01]  /*a280*/  DMUL R90, R90, 0.5 ;  /* 0x3fe000005a5a7828 */ /* 0x000fe20000000000 */
[----:B------:R-:W-:Y:S01]  /*a290*/  MOV R99, R7 ;  /* 0x0000000700637202 */ /* 0x000fe20000000f00 */
[----:B------:R-:W-:Y:S01]  /*a2a0*/  IMAD.MOV.U32 R93, RZ, RZ, R6 ;  /* 0x000000ffff5d7224 */ /* 0x000fe200078e0006 */
[----:B------:R-:W-:Y:S01]  /*a2b0*/  SEL R92, R3, R4, P0 ;  /* 0x00000004035c7207 */ /* 0x000fe20000000000 */
[----:B------:R-:W-:Y:S01]  /*a2c0*/  DMUL R62, R62, 0.5 ;  /* 0x3fe000003e3e7828 */ /* 0x000fe20000000000 */
[----:B------:R-:W-:-:S02]  /*a2d0*/  MOV R6, 0x1 ;  /* 0x0000000100067802 */ /* 0x000fc40000000f00 */
        /* <DEDUP_REMOVED lines=27> */
[----:B------:R-:W-:Y:S05]  /*a490*/  CALL.REL.NOINC `($__internal_5_$__cuda_sm20_div_rn_f64_full) ;  /* 0x0000006800307944 */ /* 0x000fea0003c00000 */
[----:B------:R-:W-:Y:S01]  /*a4a0*/  MOV R4, R76 ;  /* 0x0000004c00047202 */ /* 0x000fe20000000f00 */
[----:B------:R-:W-:-:S07]  /*a4b0*/  IMAD.MOV.U32 R5, RZ, RZ, R77 ;  /* 0x000000ffff057224 */ /* 0x000fce00078e004d */
.L_x_798:
[----:B------:R-:W-:Y:S05]  /*a4c0*/  BSYNC.RECONVERGENT B1 ;  /* 0x0000000000017941 */ /* 0x000fea0003800200 */
.L_x_797:
        /* <DEDUP_REMOVED lines=22> */
[----:B------:R-:W-:Y:S05]  /*a630*/  CALL.REL.NOINC `($__internal_5_$__cuda_sm20_div_rn_f64_full) ;  /* 0x0000006400c87944 */ /* 0x000fea0003c00000 */
[----:B------:R-:W-:Y:S01]  /*a640*/  MOV R6, R76 ;  /* 0x0000004c00067202 */ /* 0x000fe20000000f00 */
[----:B------:R-:W-:-:S07]  /*a650*/  IMAD.MOV.U32 R7, RZ, RZ, R77 ;  /* 0x000000ffff077224 */ /* 0x000fce00078e004d */
.L_x_800:
[----:B------:R-:W-:Y:S05]  /*a660*/  BSYNC.RECONVERGENT B1 ;  /* 0x0000000000017941 */ /* 0x000fea0003800200 */
.L_x_799:
[----:B------:R-:W0:Y:S01]  /*a670*/  MUFU.RCP64H R9, 0.66666650772094726562 ;  /* 0x3fe5555500097908 */ /* 0x000e220000001800 */
[----:B------:R-:W-:Y:S02]  /*a680*/  HFMA2 R11, -RZ, RZ, 1.9736328125, 85.3125 ;  /* 0x3fe55555ff0b7431 */ /* 0x000fe400000001ff */
        /* <DEDUP_REMOVED lines=24> */
.L_x_802:
[----:B------:R-:W-:Y:S05]  /*a810*/  BSYNC.RECONVERGENT B1 ;  /* 0x0000000000017941 */ /* 0x000fea0003800200 */
.L_x_801:
        /* <DEDUP_REMOVED lines=14> */
[----:B------:R-:W-:Y:S01]  /*a900*/  @P0 DFMA R10, RZ, R6, -R10 ;  /* 0x00000006ff0a022b */ /* 0x000fe2000000080a */
[----:B------:R-:W-:Y:S10]  /*a910*/  @P0 BRA `(.L_x_804) ;  /* 0x0000000c00540947 */ /* 0x000ff40003800000 */
[-C--:B------:R-:W-:Y:S02]  /*a920*/  DFMA R116, R62, R36.reuse, R8 ;  /* 0x000000243e74722b */ /* 0x080fe40000000008 */
[-C--:B------:R-:W-:Y:S02]  /*a930*/  DMUL R118, R56, R36.reuse ;  /* 0x0000002438767228 */ /* 0x080fe40000000000 */
[----:B------:R-:W-:Y:S02]  /*a940*/  DSETP.GTU.AND P0, PT, R96, RZ, PT ;  /* 0x000000ff6000722a */ /* 0x000fe40003f0c000 */
[----:B------:R-:W-:Y:S02]  /*a950*/  DMUL R8, R42, R36 ;  /* 0x000000242a087228 */ /* 0x000fe40000000000 */
[----:B------:R-:W-:Y:S02]  /*a960*/  DADD R122, R116, R38 ;  /* 0x00000000747a7229 */ /* 0x000fe40000000026 */
[----:B------:R-:W-:-:S02]  /*a970*/  DMUL R6, R42, R118 ;  /* 0x000000762a067228 */ /* 0x000fc40000000000 */
[----:B------:R-:W-:-:S04]  /*a980*/  DFMA R120, R56, R118, R38 ;  /* 0x000000763878722b */ /* 0x000fc80000000026 */
[----:B------:R-:W-:Y:S02]  /*a990*/  DMUL R122, R56, R122 ;  /* 0x0000007a387a7228 */ /* 0x000fe40000000000 */
[----:B------:R-:W-:Y:S02]  /*a9a0*/  @!P0 DFMA R6, -RZ, R8, R6 ;  /* 0x00000008ff06822b */ /* 0x000fe40000000106 */
[----:B------:R-:W-:Y:S02]  /*a9b0*/  @!P0 DFMA R10, -RZ, R118, R120 ;  /* 0x00000076ff0a822b */ /* 0x000fe40000000178 */
[----:B------:R-:W-:Y:S02]  /*a9c0*/  @!P0 DFMA R106, -RZ, R36, R118 ;  /* 0x00000024ff6a822b */ /* 0x000fe40000000176 */
[----:B------:R-:W-:-:S04]  /*a9d0*/  @!P0 DFMA R104, -RZ, R116, R122 ;  /* 0x00000074ff68822b */ /* 0x000fc8000000017a */
[----:B------:R-:W-:Y:S01]  /*a9e0*/  @!P0 DFMA R10, RZ, R6, -R10 ;  /* 0x00000006ff0a822b */ /* 0x000fe2000000080a */
        /* <DEDUP_REMOVED lines=25> */
.L_x_806:
[----:B------:R-:W-:Y:S05]  /*ab80*/  BSYNC.RECONVERGENT B2 ;  /* 0x0000000000027941 */ /* 0x000fea0003800200 */
.L_x_805:
        /* <DEDUP_REMOVED lines=24> */
.L_x_808:
[----:B------:R-:W-:Y:S05]  /*ad10*/  BSYNC.RECONVERGENT B2 ;  /* 0x0000000000027941 */ /* 0x000fea0003800200 */
.L_x_807:
        /* <DEDUP_REMOVED lines=23> */
.L_x_810:
[----:B------:R-:W-:Y:S05]  /*ae90*/  BSYNC.RECONVERGENT B2 ;  /* 0x0000000000027941 */ /* 0x000fea0003800200 */
.L_x_809:
        /* <DEDUP_REMOVED lines=23> */
.L_x_812:
[----:B------:R-:W-:Y:S05]  /*b010*/  BSYNC.RECONVERGENT B2 ;  /* 0x0000000000027941 */ /* 0x000fea0003800200 */
.L_x_811:
        /* <DEDUP_REMOVED lines=31> */
.L_x_814:
[----:B------:R-:W-:Y:S05]  /*b210*/  BSYNC.RECONVERGENT B2 ;  /* 0x0000000000027941 */ /* 0x000fea0003800200 */
.L_x_813:
        /* <DEDUP_REMOVED lines=25> */
.L_x_816:
[----:B------:R-:W-:Y:S05]  /*b3b0*/  BSYNC.RECONVERGENT B2 ;  /* 0x0000000000027941 */ /* 0x000fea0003800200 */
.L_x_815:
        /* <DEDUP_REMOVED lines=22> */
.L_x_818:
        /* <DEDUP_REMOVED lines=19> */
.L_x_819:
[----:B------:R-:W-:Y:S05]  /*b650*/  BSYNC.RECONVERGENT B0 ;  /* 0x0000000000007941 */ /* 0x000fea0003800200 */
.L_x_817:
[----:B------:R-:W-:-:S11]  /*b660*/  DFMA R10, RZ, R8, -R4 ;  /* 0x00000008ff0a722b */ /* 0x000fd60000000804 */
.L_x_804:
[----:B------:R-:W-:Y:S05]  /*b670*/  BSYNC.RECONVERGENT B1 ;  /* 0x0000000000017941 */ /* 0x000fea0003800200 */
.L_x_803:
        /* <DEDUP_REMOVED lines=30> */
[----:B------:R-:W-:Y:S05]  /*b860*/  CALL.REL.NOINC `($__internal_5_$__cuda_sm20_div_rn_f64_full) ;  /* 0x00000054003c7944 */ /* 0x000fea0003c00000 */
[----:B------:R-:W-:Y:S01]  /*b870*/  MOV R4, R76 ;  /* 0x0000004c00047202 */ /* 0x000fe20000000f00 */
[----:B------:R-:W-:-:S07]  /*b880*/  IMAD.MOV.U32 R5, RZ, RZ, R77 ;  /* 0x000000ffff057224 */ /* 0x000fce00078e004d */
.L_x_821:
[----:B------:R-:W-:Y:S05]  /*b890*/  BSYNC.RECONVERGENT B1 ;  /* 0x0000000000017941 */ /* 0x000fea0003800200 */
.L_x_820:
[----:B------:R-:W0:Y:S01]  /*b8a0*/  MUFU.RCP64H R7, R65 ;  /* 0x0000004100077308 */ /* 0x000e220000001800 */
[----:B------:R-:W-:Y:S01]  /*b8b0*/  IMAD.MOV.U32 R6, RZ, RZ, 0x1 ;  /* 0x00000001ff067424 */ /* 0x000fe200078e00ff */
[----:B------:R-:W-:Y:S01]  /*b8c0*/  UMOV UR4, 0xaaaaaaab ;  /* 0xaaaaaaab00047882 */ /* 0x000fe20000000000 */
[----:B------:R-:W-:Y:S01]  /*b8d0*/  UMOV UR5, 0x3ffaaaaa ;  /* 0x3ffaaaaa00057882 */ /* 0x000fe20000000000 */
[----:B------:R-:W-:Y:S01]  /*b8e0*/  DSETP.MIN.AND P2, P3, R82, R4, PT ;  /* 0x000000045200722a */ /* 0x000fe20003b40000 */
[----:B------:R-:W-:Y:S01]  /*b8f0*/  IMAD.MOV.U32 R3, RZ, RZ, R83 ;  /* 0x000000ffff037224 */ /* 0x000fe200078e0053 */
[----:B------:R-:W-:Y:S01]  /*b900*/  DMUL R14, R66, UR4 ;  /* 0x00000004420e7c28 */ /* 0x000fe20008000000 */
[----:B------:R-:W-:Y:S01]  /*b910*/  MOV R36, R82 ;  /* 0x0000005200247202 */ /* 0x000fe20000000f00 */
[----:B------:R-:W-:Y:S01]  /*b920*/  BSSY.RECONVERGENT B1, `(.L_x_822) ;  /* 0x000001e000017945 */ /* 0x000fe20003800200 */
[----:B------:R-:W-:Y:S01]  /*b930*/  MOV R37, R4 ;  /* 0x0000000400257202 */ /* 0x000fe20000000f00 */
[----:B------:R-:W-:-:S02]  /*b940*/  DADD R44, R106, R44 ;  /* 0x000000006a2c7229 */ /* 0x000fc4000000002c */
[----:B------:R-:W-:Y:S01]  /*b950*/  DADD R58, R10, R58 ;  /* 0x000000000a3a7229 */ /* 0x000fe2000000003a */
[----:B------:R-:W-:Y:S01]  /*b960*/  SEL R36, R36, R37, P2 ;  /* 0x0000002524247207 */ /* 0x000fe20001000000 */
[----:B------:R-:W-:Y:S02]  /*b970*/  DADD R46, R104, R46 ;  /* 0x00000000682e7229 */ /* 0x000fe4000000002e */
        /* <DEDUP_REMOVED lines=24> */
.L_x_823:
[----:B------:R-:W-:Y:S05]  /*bb00*/  BSYNC.RECONVERGENT B1 ;  /* 0x0000000000017941 */ /* 0x000fea0003800200 */
.L_x_822:
        /* <DEDUP_REMOVED lines=29> */
.L_x_825:
[----:B------:R-:W-:Y:S05]  /*bce0*/  BSYNC.RECONVERGENT B0 ;  /* 0x0000000000007941 */ /* 0x000fea0003800200 */
.L_x_824:
        /* <DEDUP_REMOVED lines=26> */
.L_x_827:
[----:B------:R-:W-:Y:S05]  /*be90*/  BSYNC.RECONVERGENT B1 ;  /* 0x0000000000017941 */ /* 0x000fea0003800200 */
.L_x_826:
        /* <DEDUP_REMOVED lines=29> */
.L_x_829:
[----:B------:R-:W-:Y:S05]  /*c070*/  BSYNC.RECONVERGENT B0 ;  /* 0x0000000000007941 */ /* 0x000fea0003800200 */
.L_x_828:
[----:B------:R-:W-:Y:S01]  /*c080*/  DSETP.MAX.AND P0, P1, R10, R8, PT ;  /* 0x000000080a00722a */ /* 0x000fe2000390f000 */
[----:B------:R-:W-:Y:S01]  /*c090*/  IMAD.MOV.U32 R6, RZ, RZ, R9 ;  /* 0x000000ffff067224 */ /* 0x000fe200078e0009 */
[----:B------:R-:W-:Y:S01]  /*c0a0*/  MOV R3, R11 ;  /* 0x0000000b00037202 */ /* 0x000fe20000000f00 */
[----:B------:R-:W-:Y:S01]  /*c0b0*/  IMAD.MOV.U32 R4, RZ, RZ, R10 ;  /* 0x000000ffff047224 */ /* 0x000fe200078e000a */
[----:B------:R-:W-:Y:S01]  /*c0c0*/  MOV R5, R8 ;  /* 0x0000000800057202 */ /* 0x000fe20000000f00 */
[----:B------:R-:W-:Y:S01]  /*c0d0*/  BSSY.RECONVERGENT B1, `(.L_x_830) ;  /* 0x0000024000017945 */ /* 0x000fe20003800200 */
[----:B------:R-:W-:Y:S02]  /*c0e0*/  FSEL R3, R3, R6, P0 ;  /* 0x0000000603037208 */ /* 0x000fe40000000000 */
[----:B------:R-:W-:-:S06]  /*c0f0*/  SEL R4, R4, R5, P0 ;  /* 0x0000000504047207 */ /* 0x000fcc0000000000 */
[----:B------:R-:W-:Y:S01]  /*c100*/  @P1 LOP3.LUT R3, R6, 0x80000, RZ, 0xfc, !PT ;  /* 0x0008000006031812 */ /* 0x000fe200078efcff */
[----:B------:R-:W-:-:S04]  /*c110*/  IMAD.MOV.U32 R6, RZ, RZ, 0x1 ;  /* 0x00000001ff067424 */ /* 0x000fc800078e00ff */
        /* <DEDUP_REMOVED lines=28> */
[----:B------:R-:W-:Y:S05]  /*c2e0*/  CALL.REL.NOINC `($__internal_5_$__cuda_sm20_div_rn_f64_full) ;  /* 0x00000048009c7944 */ /* 0x000fea0003c00000 */
[----:B------:R-:W-:Y:S01]  /*c2f0*/  IMAD.MOV.U32 R4, RZ, RZ, R76 ;  /* 0x000000ffff047224 */ /* 0x000fe200078e004c */
[----:B------:R-:W-:-:S07]  /*c300*/  MOV R5, R77 ;  /* 0x0000004d00057202 */ /* 0x000fce0000000f00 */
.L_x_831:
[----:B------:R-:W-:Y:S05]  /*c310*/  BSYNC.RECONVERGENT B1 ;  /* 0x0000000000017941 */ /* 0x000fea0003800200 */
.L_x_830:
        /* <DEDUP_REMOVED lines=22> */
[----:B------:R-:W-:Y:S05]  /*c480*/  CALL.REL.NOINC `($__internal_5_$__cuda_sm20_div_rn_f64_full) ;  /* 0x0000004800347944 */ /* 0x000fea0003c00000 */
[----:B------:R-:W-:Y:S01]  /*c490*/  IMAD.MOV.U32 R6, RZ, RZ, R76 ;  /* 0x000000ffff067224 */ /* 0x000fe200078e004c */
[----:B------:R-:W-:-:S07]  /*c4a0*/  MOV R7, R77 ;  /* 0x0000004d00077202 */ /* 0x000fce0000000f00 */
.L_x_833:
[----:B------:R-:W-:Y:S05]  /*c4b0*/  BSYNC.RECONVERGENT B1 ;  /* 0x0000000000017941 */ /* 0x000fea0003800200 */
.L_x_832:
[----:B------:R-:W0:Y:S01]  /*c4c0*/  MUFU.RCP64H R9, 0.66666650772094726562 ;  /* 0x3fe5555500097908 */ /* 0x000e220000001800 */
[----:B------:R-:W-:Y:S02]  /*c4d0*/  HFMA2 R8, -RZ, RZ, 0, 5.9604644775390625e-08 ;  /* 0x00000001ff087431 */ /* 0x000fe400000001ff */
        /* <DEDUP_REMOVED lines=24> */
.L_x_835:
[----:B------:R-:W-:Y:S05]  /*c660*/  BSYNC.RECONVERGENT B1 ;  /* 0x0000000000017941 */ /* 0x000fea0003800200 */
.L_x_834:
[----:B------:R-:W-:Y:S01]  /*c670*/  DSETP.GE.AND P0, PT, R92, RZ, PT ;  /* 0x000000ff5c00722a */ /* 0x000fe20003f06000 */
[----:B------:R-:W-:Y:S01]  /*c680*/  BSSY.RECONVERGENT B1, `(.L_x_836) ;  /* 0x00000dc000017945 */ /* 0x000fe20003800200 */
[-CC-:B------:R-:W-:Y:S02]  /*c690*/  DFMA R84, R54, R40.reuse, R66.reuse ;  /* 0x000000283654722b */ /* 0x180fe40000000042 */
[C---:B------:R-:W-:Y:S02]  /*c6a0*/  DMUL R86, R48.reuse, R40 ;  /* 0x0000002830567228 */ /* 0x040fe40000000000 */
[----:B------:R-:W-:Y:S02]  /*c6b0*/  DMUL R96, R48, R64 ;  /* 0x0000004030607228 */ /* 0x000fe40000000000 */
[----:B------:R-:W-:Y:S02]  /*c6c0*/  DADD R100, R90, R66 ;  /* 0x000000005a647229 */ /* 0x000fe40000000042 */
[----:B------:R-:W-:-:S04]  /*c6d0*/  DFMA R102, R62, R34, R8 ;  /* 0x000000223e66722b */ /* 0x000fc80000000008 */
[----:B------:R-:W-:Y:S02]  /*c6e0*/  @P0 DFMA R6, -RZ, R40, R84 ;  /* 0x00000028ff06022b */ /* 0x000fe40000000154 */
[----:B------:R-:W-:Y:S02]  /*c6f0*/  @P0 DFMA R10, -RZ, R96, R86 ;  /* 0x00000060ff0a022b */ /* 0x000fe40000000156 */
[----:B------:R-:W-:Y:S02]  /*c700*/  DMUL R100, R54, R100 ;  /* 0x0000006436647228 */ /* 0x000fe40000000000 */
[----:B------:R-:W-:-:S04]  /*c710*/  @P0 DFMA R98, -RZ, R64, R40 ;  /* 0x00000040ff62022b */ /* 0x000fc80000000128 */
[----:B------:R-:W-:Y:S02]  /*c720*/  @P0 DFMA R8, RZ, R10, -R6 ;  /* 0x0000000aff08022b */ /* 0x000fe40000000806 */
        /* <DEDUP_REMOVED lines=11> */
[----:B------:R-:W-:Y:S02]  /*c7e0*/  @!P0 DFMA R8, RZ, R6, -R8 ;  /* 0x00000006ff08822b */ /* 0x000fe40000000808 */
        /* <DEDUP_REMOVED lines=26> */
.L_x_839:
[----:B------:R-:W-:Y:S05]  /*c990*/  BSYNC.RECONVERGENT B2 ;  /* 0x0000000000027941 */ /* 0x000fea0003800200 */
.L_x_838:
        /* <DEDUP_REMOVED lines=24> */
.L_x_841:
[----:B------:R-:W-:Y:S05]  /*cb20*/  BSYNC.RECONVERGENT B2 ;  /* 0x0000000000027941 */ /* 0x000fea0003800200 */
.L_x_840:
        /* <DEDUP_REMOVED lines=23> */
.L_x_843:
[----:B------:R-:W-:Y:S05]  /*cca0*/  BSYNC.RECONVERGENT B2 ;  /* 0x0000000000027941 */ /* 0x000fea0003800200 */
.L_x_842:
        /* <DEDUP_REMOVED lines=23> */
.L_x_845:
[----:B------:R-:W-:Y:S05]  /*ce20*/  BSYNC.RECONVERGENT B2 ;  /* 0x0000000000027941 */ /* 0x000fea0003800200 */
.L_x_844:
        /* <DEDUP_REMOVED lines=31> */
.L_x_847:
[----:B------:R-:W-:Y:S05]  /*d020*/  BSYNC.RECONVERGENT B2 ;  /* 0x0000000000027941 */ /* 0x000fea0003800200 */
.L_x_846:
[----:B------:R-:W0:Y:S01]  /*d030*/  MUFU.RCP64H R19, R113 ;  /* 0x0000007100137308 */ /* 0x000e220000001800 */
[----:B------:R-:W-:Y:S01]  /*d040*/  MOV R18, 0x1 ;  /* 0x0000000100127802 */ /* 0x000fe20000000f00 */
        /* <DEDUP_REMOVED lines=23> */
.L_x_849:
[----:B------:R-:W-:Y:S05]  /*d1c0*/  BSYNC.RECONVERGENT B2 ;  /* 0x0000000000027941 */ /* 0x000fea0003800200 */
.L_x_848:
[----:B------:R-:W-:Y:S01]  /*d1d0*/  DSETP.GE.AND P0, PT, R4, RZ, PT ;  /* 0x000000ff0400722a */ /* 0x000fe20003f06000 */
[----:B------:R-:W-:Y:S01]  /*d1e0*/  BSSY.RECONVERGENT B0, `(.L_x_850) ;  /* 0x0000024000007945 */ /* 0x000fe20003800200 */
[----:B------:R-:W-:-:S04]  /*d1f0*/  DFMA R10, R90, R10, R18 ;  /* 0x0000000a5a0a722b */ /* 0x000fc80000000012 */
[----:B------:R-:W-:-:S14]  /*d200*/  DSETP.GEU.OR P0, PT, R92, RZ, !P0 ;  /* 0x000000ff5c00722a */ /* 0x000fdc000470e400 */
        /* <DEDUP_REMOVED lines=14> */
[----:B------:R-:W-:Y:S01]  /*d2f0*/  DFMA R8, -RZ, R48, R86 ;  /* 0x00000030ff08722b */ /* 0x000fe20000000156 */
[----:B------:R-:W-:Y:S10]  /*d300*/  BRA `(.L_x_852) ;  /* 0x0000000000447947 */ /* 0x000ff40003800000 */
.L_x_851:
        /* <DEDUP_REMOVED lines=17> */
.L_x_852:
[----:B------:R-:W-:Y:S05]  /*d420*/  BSYNC.RECONVERGENT B0 ;  /* 0x0000000000007941 */ /* 0x000fea0003800200 */
.L_x_850:
[----:B------:R-:W-:-:S11]  /*d430*/  DFMA R8, RZ, R8, -R4 ;  /* 0x00000008ff08722b */ /* 0x000fd60000000804 */
.L_x_837:
[----:B------:R-:W-:Y:S05]  /*d440*/  BSYNC.RECONVERGENT B1 ;  /* 0x0000000000017941 */ /* 0x000fea0003800200 */
.L_x_836:
        /* <DEDUP_REMOVED lines=11> */
[----:B------:R-:W-:-:S04]  /*d500*/  HFMA2 R4, -RZ, RZ, 0, 5.9604644775390625e-08 ;  /* 0x00000001ff047431 */ /* 0x000fc800000001ff */
        /* <DEDUP_REMOVED lines=21> */
.L_x_854:
[----:B------:R-:W-:Y:S05]  /*d660*/  BSYNC.RECONVERGENT B1 ;  /* 0x0000000000017941 */ /* 0x000fea0003800200 */
.L_x_853:
[----:B------:R-:W0:Y:S01]  /*d670*/  MUFU.RCP64H R7, R17 ;  /* 0x0000001100077308 */ /* 0x000e220000001800 */
[----:B------:R-:W-:Y:S01]  /*d680*/  IMAD.MOV.U32 R6, RZ, RZ, 0x1 ;  /* 0x00000001ff067424 */ /* 0x000fe200078e00ff */
[----:B------:R-:W-:Y:S01]  /*d690*/  UMOV UR4, 0x84b5dcc6 ;  /* 0x84b5dcc600047882 */ /* 0x000fe20000000000 */
[----:B------:R-:W-:Y:S01]  /*d6a0*/  UMOV UR5, 0x4005d07c ;  /* 0x4005d07c00057882 */ /* 0x000fe20000000000 */
[----:B------:R-:W-:Y:S01]  /*d6b0*/  DADD R20, R8, R20 ;  /* 0x0000000008147229 */ /* 0x000fe20000000014 */
[----:B------:R-:W-:Y:S01]  /*d6c0*/  MOV R3, R37 ;  /* 0x0000002500037202 */ /* 0x000fe20000000f00 */
[----:B------:R-:W-:Y:S01]  /*d6d0*/  DSETP.MIN.AND P1, P2, R36, R4, PT ;  /* 0x000000042400722a */ /* 0x000fe20003a20000 */
[----:B------:R-:W-:Y:S01]  /*d6e0*/  IMAD.MOV.U32 R8, RZ, RZ, R5 ;  /* 0x000000ffff087224 */ /* 0x000fe200078e0005 */
[----:B------:R-:W-:Y:S01]  /*d6f0*/  BSSY.RECONVERGENT B1, `(.L_x_855) ;  /* 0x000001c000017945 */ /* 0x000fe20003800200 */
[----:B------:R-:W-:Y:S01]  /*d700*/  IMAD.MOV.U32 R34, RZ, RZ, R36 ;  /* 0x000000ffff227224 */ /* 0x000fe200078e0024 */
[----:B------:R-:W-:Y:S01]  /*d710*/  DADD R50, R98, R50 ;  /* 0x0000000062327229 */ /* 0x000fe20000000032 */
[----:B------:R-:W-:Y:S01]  /*d720*/  IMAD.MOV.U32 R35, RZ, RZ, R4 ;  /* 0x000000ffff237224 */ /* 0x000fe200078e0004 */
[----:B------:R-:W-:Y:S01]  /*d730*/  FSEL R3, R3, R8, P1 ;  /* 0x0000000803037208 */ /* 0x000fe20000800000 */
[----:B------:R-:W-:-:S03]  /*d740*/  DADD R52, R62, R52 ;  /* 0x000000003e347229 */ /* 0x000fc60000000034 */
[----:B------:R-:W-:Y:S01]  /*d750*/  SEL R34, R34, R35, P1 ;  /* 0x0000002322227207 */ /* 0x000fe20000800000 */
[----:B0-----:R-:W-:-:S03]  /*d760*/  DFMA R10, -R16, R6, 1 ;  /* 0x3ff00000100a742b */ /* 0x001fc60000000106 */
[----:B------:R-:W-:-:S04]  /*d770*/  @P2 LOP3.LUT R3, R8, 0x80000, RZ, 0xfc, !PT ;  /* 0x0008000008032812 */ /* 0x000fc800078efcff */
[----:B------:R-:W-:Y:S01]  /*d780*/  MOV R35, R3 ;  /* 0x0000000300237202 */ /* 0x000fe20000000f00 */
        /* <DEDUP_REMOVED lines=11> */
[----:B------:R-:W-:Y:S01]  /*d840*/  MOV R18, R16 ;  /* 0x0000001000127202 */ /* 0x000fe20000000f00 */
[----:B------:R-:W-:Y:S01]  /*d850*/  IMAD.MOV.U32 R71, RZ, RZ, -0x3ffa2f84 ;  /* 0xc005d07cff477424 */ /* 0x000fe200078e00ff */
[----:B------:R-:W-:Y:S01]  /*d860*/  MOV R3, 0xd890 ;  /* 0x0000d89000037802 */ /* 0x000fe20000000f00 */
[----:B------:R-:W-:-:S07]  /*d870*/  IMAD.MOV.U32 R19, RZ, RZ, R17 ;  /* 0x000000ffff137224 */ /* 0x000fce00078e0011 */
[----:B------:R-:W-:Y:S05]  /*d880*/  CALL.REL.NOINC `($__internal_5_$__cuda_sm20_div_rn_f64_full) ;  /* 0x0000003400347944 */ /* 0x000fea0003c00000 */
[----:B------:R-:W-:Y:S01]  /*d890*/  IMAD.MOV.U32 R6, RZ, RZ, R76 ;  /* 0x000000ffff067224 */ /* 0x000fe200078e004c */
[----:B------:R-:W-:-:S07]  /*d8a0*/  MOV R7, R77 ;  /* 0x0000004d00077202 */ /* 0x000fce0000000f00 */
.L_x_856:
[----:B------:R-:W-:Y:S05]  /*d8b0*/  BSYNC.RECONVERGENT B1 ;  /* 0x0000000000017941 */ /* 0x000fea0003800200 */
.L_x_855:
[----:B------:R-:W-:Y:S01]  /*d8c0*/  IMAD.MOV.U32 R4, RZ, RZ, 0x652b82fe ;  /* 0x652b82feff047424 */ /* 0x000fe200078e00ff */
[----:B------:R-:W-:Y:S01]  /*d8d0*/  UMOV UR4, 0xfefa39ef ;  /* 0xfefa39ef00047882 */ /* 0x000fe20000000000 */
[----:B------:R-:W-:Y:S01]  /*d8e0*/  IMAD.MOV.U32 R5, RZ, RZ, 0x3ff71547 ;  /* 0x3ff71547ff057424 */ /* 0x000fe200078e00ff */
[----:B------:R-:W-:Y:S01]  /*d8f0*/  UMOV UR5, 0x3fe62e42 ;  /* 0x3fe62e4200057882 */ /* 0x000fe20000000000 */
[----:B------:R-:W0:Y:S01]  /*d900*/  MUFU.RCP64H R11, R29 ;  /* 0x0000001d000b7308 */ /* 0x000e220000001800 */
[----:B------:R-:W-:Y:S01]  /*d910*/  IMAD.MOV.U32 R10, RZ, RZ, 0x1 ;  /* 0x00000001ff0a7424 */ /* 0x000fe200078e00ff */
[----:B------:R-:W-:Y:S01]  /*d920*/  FSETP.GEU.AND P0, PT, |R7|, 4.1917929649353027344, PT ;  /* 0x4086232b0700780b */ /* 0x000fe20003f0e200 */
[----:B------:R-:W-:Y:S01]  /*d930*/  BSSY.RECONVERGENT B0, `(.L_x_857) ;  /* 0x000003e000007945 */ /* 0x000fe20003800200 */
[----:B------:R-:W-:-:S08]  /*d940*/  DFMA R14, R6, R4, 6.75539944105574400000e+15 ;  /* 0x43380000060e742b */ /* 0x000fd00000000004 */
        /* <DEDUP_REMOVED lines=8> */
[----:B------:R-:W-:Y:S01]  /*d9d0*/  MOV R4, 0xfca213ea ;  /* 0xfca213ea00047802 */ /* 0x000fe20000000f00 */
[----:B------:R-:W-:Y:S01]  /*d9e0*/  IMAD.MOV.U32 R5, RZ, RZ, 0x3e928af3 ;  /* 0x3e928af3ff057424 */ /* 0x000fe200078e00ff */
[----:B------:R-:W-:Y:S01]  /*d9f0*/  UMOV UR5, 0x3e5ade15 ;  /* 0x3e5ade1500057882 */ /* 0x000fe20000000000 */
[----:B------:R-:W-:-:S04]  /*da00*/  DFMA R12, R10, R12, R10 ;  /* 0x0000000c0a0c722b */ /* 0x000fc8000000000a */
[----:B------:R-:W-:Y:S01]  /*da10*/  DFMA R4, R8, UR4, R4 ;  /* 0x0000000408047c2b */ /* 0x000fe20008000004 */
[----:B------:R-:W-:Y:S01]  /*da20*/  UMOV UR4, 0x62401315 ;  /* 0x6240131500047882 */ /* 0x000fe20000000000 */
[----:B------:R-:W-:Y:S02]  /*da30*/  UMOV UR5, 0x3ec71dee ;  /* 0x3ec71dee00057882 */ /* 0x000fe40000000000 */
[----:B------:R-:W-:-:S04]  /*da40*/  DFMA R10, -R28, R12, 1 ;  /* 0x3ff000001c0a742b */ /* 0x000fc8000000010c */
[----:B------:R-:W-:Y:S01]  /*da50*/  DFMA R4, R8, R4, UR4 ;  /* 0x0000000408047e2b */ /* 0x000fe20008000004 */
[----:B------:R-:W-:Y:S01]  /*da60*/  UMOV UR4, 0x7c89eb71 ;  /* 0x7c89eb7100047882 */ /* 0x000fe20000000000 */
[----:B------:R-:W-:Y:S02]  /*da70*/  UMOV UR5, 0x3efa0199 ;  /* 0x3efa019900057882 */ /* 0x000fe40000000000 */
[----:B------:R-:W-:-:S04]  /*da80*/  DFMA R10, R12, R10, R12 ;  /* 0x0000000a0c0a722b */ /* 0x000fc8000000000c */
[----:B------:R-:W-:Y:S01]  /*da90*/  DFMA R4, R8, R4, UR4 ;  /* 0x0000000408047e2b */ /* 0x000fe20008000004 */
[----:B------:R-:W-:Y:S01]  /*daa0*/  UMOV UR4, 0x14761f65 ;  /* 0x14761f6500047882 */ /* 0x000fe20000000000 */
[----:B------:R-:W-:Y:S02]  /*dab0*/  UMOV UR5, 0x3f2a01a0 ;  /* 0x3f2a01a000057882 */ /* 0x000fe40000000000 */
[----:B------:R-:W-:-:S04]  /*dac0*/  DMUL R12, R26, R10 ;  /* 0x0000000a1a0c7228 */ /* 0x000fc80000000000 */
        /* <DEDUP_REMOVED lines=15> */
[----:B------:R-:W-:-:S08]  /*dbc0*/  DFMA R4, R8, R4, UR4 ;  /* 0x0000000408047e2b */ /* 0x000fd00008000004 */
[----:B------:R-:W-:-:S08]  /*dbd0*/  DFMA R4, R8, R4, 1 ;  /* 0x3ff000000804742b */ /* 0x000fd00000000004 */
[----:B------:R-:W-:Y:S02]  /*dbe0*/  DFMA R8, R8, R4, 1 ;  /* 0x3ff000000808742b */ /* 0x000fe40000000004 */
[----:B------:R-:W-:-:S08]  /*dbf0*/  DFMA R4, -R28, R12, R26 ;  /* 0x0000000c1c04722b */ /* 0x000fd0000000011a */
[----:B------:R-:W-:Y:S01]  /*dc00*/  DFMA R4, R10, R4, R12 ;  /* 0x000000040a04722b */ /* 0x000fe2000000000c */
[----:B------:R-:W-:Y:S01]  /*dc10*/  LEA R11, R14, R9, 0x14 ;  /* 0x000000090e0b7211 */ /* 0x000fe200078ea0ff */
[----:B------:R-:W-:Y:S01]  /*dc20*/  IMAD.MOV.U32 R10, RZ, RZ, R8 ;  /* 0x000000ffff0a7224 */ /* 0x000fe200078e0008 */
[----:B------:R-:W-:Y:S08]  /*dc30*/  @!P0 BRA `(.L_x_858) ;  /* 0x0000000000348947 */ /* 0x000ff00003800000 */
[----:B------:R-:W-:Y:S01]  /*dc40*/  FSETP.GEU.AND P1, PT, |R7|, 4.2275390625, PT ;  /* 0x408748000700780b */ /* 0x000fe20003f2e200 */
[C---:B------:R-:W-:Y:S02]  /*dc50*/  DADD R10, R6.reuse, +INF ;  /* 0x7ff00000060a7429 */ /* 0x040fe40000000000 */
[----:B------:R-:W-:-:S08]  /*dc60*/  DSETP.GEU.AND P0, PT, R6, RZ, PT ;  /* 0x000000ff0600722a */ /* 0x000fd00003f0e000 */
[----:B------:R-:W-:Y:S02]  /*dc70*/  FSEL R10, R10, RZ, P0 ;  /* 0x000000ff0a0a7208 */ /* 0x000fe40000000000 */
[----:B------:R-:W-:Y:S01]  /*dc80*/  @!P1 LEA.HI R3, R14, R14, RZ, 0x1 ;  /* 0x0000000e0e039211 */ /* 0x000fe200078f08ff */
[----:B------:R-:W-:Y:S01]  /*dc90*/  @!P1 IMAD.MOV.U32 R6, RZ, RZ, R8 ;  /* 0x000000ffff069224 */ /* 0x000fe200078e0008 */
[----:B------:R-:W-:Y:S01]  /*dca0*/  FSEL R11, R11, RZ, P0 ;  /* 0x000000ff0b0b7208 */ /* 0x000fe20000000000 */
[----:B------:R-:W-:Y:S01]  /*dcb0*/  @!P1 IMAD.MOV.U32 R8, RZ, RZ, RZ ;  /* 0x000000ffff089224 */ /* 0x000fe200078e00ff */
[----:B------:R-:W-:-:S04]  /*dcc0*/  @!P1 SHF.R.S32.HI R3, RZ, 0x1, R3 ;  /* 0x00000001ff039819 */ /* 0x000fc80000011403 */
[----:B------:R-:W-:Y:S01]  /*dcd0*/  @!P1 LEA R7, R3, R9, 0x14 ;  /* 0x0000000903079211 */ /* 0x000fe200078ea0ff */
[----:B------:R-:W-:-:S05]  /*dce0*/  @!P1 IMAD.IADD R14, R14, 0x1, -R3 ;  /* 0x000000010e0e9824 */ /* 0x000fca00078e0a03 */
[----:B------:R-:W-:-:S06]  /*dcf0*/  @!P1 LEA R9, R14, 0x3ff00000, 0x14 ;  /* 0x3ff000000e099811 */ /* 0x000fcc00078ea0ff */
[----:B------:R-:W-:-:S11]  /*dd00*/  @!P1 DMUL R10, R6, R8 ;  /* 0x00000008060a9228 */ /* 0x000fd60000000000 */
.L_x_858:
[----:B------:R-:W-:Y:S05]  /*dd10*/  BSYNC.RECONVERGENT B0 ;  /* 0x0000000000007941 */ /* 0x000fea0003800200 */
.L_x_857:
[----:B------:R-:W-:Y:S01]  /*dd20*/  FFMA R3, RZ, R29, R5 ;  /* 0x0000001dff037223 */ /* 0x000fe20000000005 */
[----:B------:R-:W-:Y:S01]  /*dd30*/  FSETP.GEU.AND P1, PT, |R27|, 6.5827683646048100446e-37, PT ;  /* 0x036000001b00780b */ /* 0x000fe20003f2e200 */
[----:B------:R-:W-:Y:S01]  /*dd40*/  UMOV UR4, 0x1a36e2f ;  /* 0x01a36e2f00047882 */ /* 0x000fe20000000000 */
[----:B------:R-:W-:Y:S01]  /*dd50*/  UMOV UR5, 0x3fb205bc ;  /* 0x3fb205bc00057882 */ /* 0x000fe20000000000 */
[----:B------:R-:W-:Y:S01]  /*dd60*/  BSSY.RECONVERGENT B1, `(.L_x_859) ;  /* 0x000000d000017945 */ /* 0x000fe20003800200 */
[----:B------:R-:W-:Y:S01]  /*dd70*/  FSETP.GT.AND P0, PT, |R3|, 1.469367938527859385e-39, PT ;  /* 0x001000000300780b */ /* 0x000fe20003f04200 */
[----:B------:R-:W-:-:S08]  /*dd80*/  DADD R6, -R24, -UR4 ;  /* 0x8000000418067e29 */ /* 0x000fd00008000100 */
[----:B------:R-:W-:-:S04]  /*dd90*/  DMUL R8, R6, R6 ;  /* 0x0000000606087228 */ /* 0x000fc80000000000 */
[----:B------:R-:W-:Y:S07]  /*dda0*/  @P0 BRA P1, `(.L_x_860) ;  /* 0x0000000000200947 */ /* 0x000fee0000800000 */
        /* <DEDUP_REMOVED lines=8> */
.L_x_860:
[----:B------:R-:W-:Y:S05]  /*de30*/  BSYNC.RECONVERGENT B1 ;  /* 0x0000000000017941 */ /* 0x000fea0003800200 */
.L_x_859:
[----:B------:R-:W-:Y:S01]  /*de40*/  UMOV UR4, 0x50eb5314 ;  /* 0x50eb531400047882 */ /* 0x000fe20000000000 */
[----:B------:R-:W-:Y:S01]  /*de50*/  UMOV UR5, 0x3f591b18 ;  /* 0x3f591b1800057882 */ /* 0x000fe20000000000 */
[----:B------:R-:W-:Y:S01]  /*de60*/  IMAD.MOV.U32 R18, RZ, RZ, 0x0 ;  /* 0x00000000ff127424 */ /* 0x000fe200078e00ff */
[----:B------:R-:W-:Y:S01]  /*de70*/  DADD R36, R4, UR4 ;  /* 0x0000000404247e29 */ /* 0x000fe20008000000 */
[----:B------:R-:W-:Y:S01]  /*de80*/  UMOV UR4, 0x6dc9c883 ;  /* 0x6dc9c88300047882 */ /* 0x000fe20000000000 */
[----:B------:R-:W-:Y:S01]  /*de90*/  UMOV UR5, 0x3ff45f30 ;  /* 0x3ff45f3000057882 */ /* 0x000fe20000000000 */
[----:B------:R-:W-:Y:S01]  /*dea0*/  IMAD.MOV.U32 R19, RZ, RZ, 0x3fd80000 ;  /* 0x3fd80000ff137424 */ /* 0x000fe200078e00ff */
[----:B------:R-:W-:Y:S04]  /*deb0*/  BSSY.RECONVERGENT B0, `(.L_x_861) ;  /* 0x000001c000007945 */ /* 0x000fe80003800200 */
[----:B------:R-:W-:-:S06]  /*dec0*/  DFMA R38, R36, UR4, R8 ;  /* 0x0000000424267c2b */ /* 0x000fcc0008000008 */
        /* <DEDUP_REMOVED lines=26> */
.L_x_862:
[----:B------:R-:W-:Y:S05]  /*e070*/  BSYNC.RECONVERGENT B0 ;  /* 0x0000000000007941 */ /* 0x000fea0003800200 */
.L_x_861:
[----:B------:R-:W-:Y:S01]  /*e080*/  UMOV UR4, 0x45252403 ;  /* 0x4525240300047882 */ /* 0x000fe20000000000 */
[----:B------:R-:W-:Y:S01]  /*e090*/  UMOV UR5, 0x40021bb9 ;  /* 0x40021bb900057882 */ /* 0x000fe20000000000 */
[----:B------:R-:W-:Y:S01]  /*e0a0*/  BSSY.RECONVERGENT B0, `(.L_x_863) ;  /* 0x000001f000007945 */ /* 0x000fe20003800200 */
[----:B------:R-:W-:Y:S01]  /*e0b0*/  DFMA R38, R36, UR4, R8 ;  /* 0x0000000424267c2b */ /* 0x000fe20008000008 */
[----:B------:R-:W-:Y:S02]  /*e0c0*/  IMAD.MOV.U32 R36, RZ, RZ, 0x0 ;  /* 0x00000000ff247424 */ /* 0x000fe400078e00ff */
[----:B------:R-:W-:-:S03]  /*e0d0*/  IMAD.MOV.U32 R37, RZ, RZ, 0x3fd80000 ;  /* 0x3fd80000ff257424 */ /* 0x000fc600078e00ff */
        /* <DEDUP_REMOVED lines=24> */
[----:B------:R-:W-:Y:S05]  /*e260*/  CALL.REL.NOINC `($__internal_6_$__cuda_sm20_dsqrt_rn_f64_mediumpath_v1) ;  /* 0x0000003000407944 */ /* 0x000fea0003c00000 */
[----:B------:R-:W-:Y:S01]  /*e270*/  IMAD.MOV.U32 R18, RZ, RZ, R3 ;  /* 0x000000ffff127224 */ /* 0x000fe200078e0003 */
[----:B------:R-:W-:-:S07]  /*e280*/  MOV R19, R68 ;  /* 0x0000004400137202 */ /* 0x000fce0000000f00 */
.L_x_864:
[----:B------:R-:W-:Y:S05]  /*e290*/  BSYNC.RECONVERGENT B0 ;  /* 0x0000000000007941 */ /* 0x000fea0003800200 */
.L_x_863:
[----:B------:R-:W-:Y:S01]  /*e2a0*/  ISETP.GT.AND P0, PT, R19, 0xfffff, PT ;  /* 0x000fffff1300780c */ /* 0x000fe20003f04270 */
[----:B------:R-:W-:Y:S01]  /*e2b0*/  IMAD.MOV.U32 R14, RZ, RZ, R18 ;  /* 0x000000ffff0e7224 */ /* 0x000fe200078e0012 */
[----:B------:R-:W-:Y:S01]  /*e2c0*/  MOV R3, R19 ;  /* 0x0000001300037202 */ /* 0x000fe20000000f00 */
[----:B------:R-:W-:Y:S01]  /*e2d0*/  IMAD.MOV.U32 R15, RZ, RZ, R19 ;  /* 0x000000ffff0f7224 */ /* 0x000fe200078e0013 */
[----:B------:R-:W-:Y:S01]  /*e2e0*/  BSSY.RECONVERGENT B0, `(.L_x_865) ;  /* 0x0000052000007945 */ /* 0x000fe20003800200 */
[----:B------:R-:W-:-:S08]  /*e2f0*/  MOV R48, 0xfffffc01 ;  /* 0xfffffc0100307802 */ /* 0x000fd00000000f00 */
[----:B------:R-:W-:Y:S01]  /*e300*/  @!P0 DMUL R14, R18, 1.80143985094819840000e+16 ;  /* 0x43500000120e8828 */ /* 0x000fe20000000000 */
[----:B------:R-:W-:-:S09]  /*e310*/  @!P0 IMAD.MOV.U32 R48, RZ, RZ, -0x435 ;  /* 0xfffffbcbff308424 */ /* 0x000fd200078e00ff */
[----:B------:R-:W-:-:S04]  /*e320*/  @!P0 IMAD.MOV.U32 R3, RZ, RZ, R15 ;  /* 0x000000ffff038224 */ /* 0x000fc800078e000f */
[----:B------:R-:W-:-:S05]  /*e330*/  VIADD R23, R3, 0xffffffff ;  /* 0xffffffff03177836 */ /* 0x000fca0000000000 */
[----:B------:R-:W-:Y:S01]  /*e340*/  ISETP.GT.U32.AND P1, PT, R23, 0x7feffffe, PT ;  /* 0x7feffffe1700780c */ /* 0x000fe20003f24070 */
[----:B------:R-:W-:Y:S01]  /*e350*/  IMAD.MOV.U32 R23, RZ, RZ, R18 ;  /* 0x000000ffff177224 */ /* 0x000fe200078e0012 */
[----:B------:R-:W-:-:S11]  /*e360*/  @!P0 MOV R23, R14 ;  /* 0x0000000e00178202 */ /* 0x000fd60000000f00 */
[----:B------:R-:W-:Y:S05]  /*e370*/  @P1 BRA `(.L_x_866) ;  /* 0x0000000400081947 */ /* 0x000fea0003800000 */
[C---:B------:R-:W-:Y:S01]  /*e380*/  LOP3.LUT R14, R3.reuse, 0xfffff, RZ, 0xc0, !PT ;  /* 0x000fffff030e7812 */ /* 0x040fe200078ec0ff */
[----:B------:R-:W-:Y:S01]  /*e390*/  IMAD.MOV.U32 R38, RZ, RZ, RZ ;  /* 0x000000ffff267224 */ /* 0x000fe200078e00ff */
[----:B------:R-:W-:Y:S01]  /*e3a0*/  MOV R42, 0x8b7a8b04 ;  /* 0x8b7a8b04002a7802 */ /* 0x000fe20000000f00 */
[----:B------:R-:W-:Y:S01]  /*e3b0*/  IMAD.MOV.U32 R43, RZ, RZ, 0x3ed0ee25 ;  /* 0x3ed0ee25ff2b7424 */ /* 0x000fe200078e00ff */
[----:B------:R-:W-:Y:S01]  /*e3c0*/  LOP3.LUT R14, R14, 0x3ff00000, RZ, 0xfc, !PT ;  /* 0x3ff000000e0e7812 */ /* 0x000fe200078efcff */
[----:B------:R-:W-:Y:S01]  /*e3d0*/  UMOV UR4, 0x3ae80f1e ;  /* 0x3ae80f1e00047882 */ /* 0x000fe20000000000 */
[----:B------:R-:W-:Y:S01]  /*e3e0*/  UMOV UR5, 0x3eb1380b ;  /* 0x3eb1380b00057882 */ /* 0x000fe20000000000 */
[----:B------:R-:W-:Y:S01]  /*e3f0*/  LEA.HI R54, R3, R48, RZ, 0xc ;  /* 0x0000003003367211 */ /* 0x000fe200078f60ff */
[----:B------:R-:W-:Y:S01]  /*e400*/  UMOV UR6, 0x80000000 ;  /* 0x8000000000067882 */ /* 0x000fe20000000000 */
[----:B------:R-:W-:Y:S01]  /*e410*/  ISETP.GE.U32.AND P0, PT, R14, 0x3ff6a09f, PT ;  /* 0x3ff6a09f0e00780c */ /* 0x000fe20003f06070 */
[----:B------:R-:W-:Y:S01]  /*e420*/  IMAD.MOV.U32 R15, RZ, RZ, R14 ;  /* 0x000000ffff0f7224 */ /* 0x000fe200078e000e */
[----:B------:R-:W-:Y:S01]  /*e430*/  MOV R55, 0x43300000 ;  /* 0x4330000000377802 */ /* 0x000fe20000000f00 */
[----:B------:R-:W-:Y:S01]  /*e440*/  IMAD.MOV.U32 R14, RZ, RZ, R23 ;  /* 0x000000ffff0e7224 */ /* 0x000fe200078e0017 */
[----:B------:R-:W-:-:S09]  /*e450*/  UMOV UR7, 0x43300000 ;  /* 0x4330000000077882 */ /* 0x000fd20000000000 */
        /* <DEDUP_REMOVED lines=15> */
[----:B------:R-:W-:Y:S02]  /*e550*/  DMUL R40, R38, R38 ;  /* 0x0000002626287228 */ /* 0x000fe40000000000 */
[----:B------:R-:W-:-:S06]  /*e560*/  DADD R48, R14, -R38 ;  /* 0x000000000e307229 */ /* 0x000fcc0000000826 */
[----:B------:R-:W-:Y:S01]  /*e570*/  DFMA R42, R40, UR4, R42 ;  /* 0x00000004282a7c2b */ /* 0x000fe2000800002a */
        /* <DEDUP_REMOVED lines=34> */
.L_x_866:
[----:B------:R-:W-:Y:S01]  /*e7a0*/  IMAD.MOV.U32 R36, RZ, RZ, 0x0 ;  /* 0x00000000ff247424 */ /* 0x000fe200078e00ff */
[----:B------:R-:W-:Y:S01]  /*e7b0*/  LOP3.LUT P0, RZ, R15, 0x7fffffff, RZ, 0xc0, !PT ;  /* 0x7fffffff0fff7812 */ /* 0x000fe2000780c0ff */
[----:B------:R-:W-:-:S06]  /*e7c0*/  IMAD.MOV.U32 R37, RZ, RZ, 0x7ff00000 ;  /* 0x7ff00000ff257424 */ /* 0x000fcc00078e00ff */
[----:B------:R-:W-:-:S10]  /*e7d0*/  DFMA R36, R14, R36, +INF ;  /* 0x7ff000000e24742b */ /* 0x000fd40000000024 */
[----:B------:R-:W-:Y:S02]  /*e7e0*/  FSEL R14, R36, RZ, P0 ;  /* 0x000000ff240e7208 */ /* 0x000fe40000000000 */
[----:B------:R-:W-:-:S07]  /*e7f0*/  FSEL R15, R37, -QNAN , P0 ;  /* 0xfff00000250f7808 */ /* 0x000fce0000000000 */
.L_x_867:
[----:B------:R-:W-:Y:S05]  /*e800*/  BSYNC.RECONVERGENT B0 ;  /* 0x0000000000007941 */ /* 0x000fea0003800200 */
.L_x_865:
[----:B------:R-:W0:Y:S01]  /*e810*/  MUFU.RCP64H R37, R19 ;  /* 0x0000001300257308 */ /* 0x000e220000001800 */
[----:B------:R-:W-:Y:S01]  /*e820*/  MOV R36, 0x1 ;  /* 0x0000000100247802 */ /* 0x000fe20000000f00 */
[----:B------:R-:W-:Y:S01]  /*e830*/  UMOV UR4, 0x50eb5314 ;  /* 0x50eb531400047882 */ /* 0x000fe20000000000 */
[----:B------:R-:W-:Y:S01]  /*e840*/  UMOV UR5, 0x3f591b18 ;  /* 0x3f591b1800057882 */ /* 0x000fe20000000000 */
[----:B------:R-:W-:Y:S01]  /*e850*/  BSSY.RECONVERGENT B1, `(.L_x_868) ;  /* 0x0000027000017945 */ /* 0x000fe20003800200 */
[----:B------:R-:W-:Y:S01]  /*e860*/  DADD R4, -R4, UR4 ;  /* 0x0000000404047e29 */ /* 0x000fe20008000100 */
[----:B------:R-:W-:Y:S01]  /*e870*/  UMOV UR4, 0xe199379f ;  /* 0xe199379f00047882 */ /* 0x000fe20000000000 */
[----:B------:R-:W-:Y:S02]  /*e880*/  UMOV UR5, 0x3f7d41d4 ;  /* 0x3f7d41d400057882 */ /* 0x000fe40000000000 */
[----:B------:R-:W-:Y:S01]  /*e890*/  DMUL R48, R10, UR4 ;  /* 0x000000040a307c28 */ /* 0x000fe20008000000 */
[----:B------:R-:W-:Y:S01]  /*e8a0*/  UMOV UR4, 0xc308feac ;  /* 0xc308feac00047882 */ /* 0x000fe20000000000 */
[----:B------:R-:W-:Y:S01]  /*e8b0*/  UMOV UR5, 0x3fd92580 ;  /* 0x3fd9258000057882 */ /* 0x000fe20000000000 */
[----:B------:R-:W-:Y:S01]  /*e8c0*/  IMAD.MOV.U32 R10, RZ, RZ, -0x40d4dc66 ;  /* 0xbf2b239aff0a7424 */ /* 0x000fe200078e00ff */
[----:B------:R-:W-:Y:S01]  /*e8d0*/  DMUL R54, R4, R12 ;  /* 0x0000000c04367228 */ /* 0x000fe20000000000 */
[----:B------:R-:W-:Y:S01]  /*e8e0*/  IMAD.MOV.U32 R11, RZ, RZ, 0x3fc4c60c ;  /* 0x3fc4c60cff0b7424 */ /* 0x000fe200078e00ff */
[----:B------:R-:W-:Y:S01]  /*e8f0*/  DMUL R4, R28, UR4 ;  /* 0x000000041c047c28 */ /* 0x000fe20008000000 */
[----:B------:R-:W-:Y:S01]  /*e900*/  UMOV UR4, 0x11d1e48f ;  /* 0x11d1e48f00047882 */ /* 0x000fe20000000000 */
[----:B0-----:R-:W-:Y:S01]  /*e910*/  DFMA R38, R36, -R18, 1 ;  /* 0x3ff000002426742b */ /* 0x001fe20000000812 */
[----:B------:R-:W-:-:S02]  /*e920*/  UMOV UR5, 0x3f744ce9 ;  /* 0x3f744ce900057882 */ /* 0x000fc40000000000 */
[----:B------:R-:W-:-:S03]  /*e930*/  DFMA R14, R14, -R10, 1 ;  /* 0x3ff000000e0e742b */ /* 0x000fc6000000080a */
[----:B------:R-:W-:Y:S01]  /*e940*/  DMUL R10, R48, R4 ;  /* 0x00000004300a7228 */ /* 0x000fe20000000000 */
[----:B------:R-:W-:Y:S01]  /*e950*/  FSETP.GEU.AND P1, PT, |R55|, 6.5827683646048100446e-37, PT ;  /* 0x036000003700780b */ /* 0x000fe20003f2e200 */
[----:B------:R-:W-:-:S06]  /*e960*/  DFMA R38, R38, R38, R38 ;  /* 0x000000262626722b */ /* 0x000fcc0000000026 */
[----:B------:R-:W-:Y:S02]  /*e970*/  DMUL R10, R10, R18 ;  /* 0x000000120a0a7228 */ /* 0x000fe40000000000 */
[----:B------:R-:W-:-:S08]  /*e980*/  DFMA R38, R36, R38, R36 ;  /* 0x000000262426722b */ /* 0x000fd00000000024 */
[----:B------:R-:W-:-:S08]  /*e990*/  DFMA R36, R38, -R18, 1 ;  /* 0x3ff000002624742b */ /* 0x000fd00000000812 */
[----:B------:R-:W-:Y:S02]  /*e9a0*/  DFMA R36, R38, R36, R38 ;  /* 0x000000242624722b */ /* 0x000fe40000000026 */
[----:B------:R-:W-:Y:S02]  /*e9b0*/  DMUL R38, R14, R14 ;  /* 0x0000000e0e267228 */ /* 0x000fe40000000000 */
[----:B------:R-:W-:-:S04]  /*e9c0*/  DMUL R14, R24, R24 ;  /* 0x00000018180e7228 */ /* 0x000fc80000000000 */
[----:B------:R-:W-:Y:S02]  /*e9d0*/  DMUL R40, R54, R36 ;  /* 0x0000002436287228 */ /* 0x000fe40000000000 */
[----:B------:R-:W-:-:S06]  /*e9e0*/  DMUL R38, R38, R10 ;  /* 0x0000000a26267228 */ /* 0x000fcc0000000000 */
[----:B------:R-:W-:Y:S02]  /*e9f0*/  DFMA R42, R40, -R18, R54 ;  /* 0x80000012282a722b */ /* 0x000fe40000000036 */
[----:B------:R-:W-:-:S06]  /*ea00*/  DMUL R10, R6, R38 ;  /* 0x00000026060a7228 */ /* 0x000fcc0000000000 */
[----:B------:R-:W-:Y:S02]  /*ea10*/  DFMA R4, R36, R42, R40 ;  /* 0x0000002a2404722b */ /* 0x000fe40000000028 */
[----:B------:R-:W-:-:S08]  /*ea20*/  DADD R36, -R14, UR4 ;  /* 0x000000040e247e29 */ /* 0x000fd00008000100 */
        /* <DEDUP_REMOVED lines=9> */
.L_x_869:
[----:B------:R-:W-:Y:S05]  /*eac0*/  BSYNC.RECONVERGENT B1 ;  /* 0x0000000000017941 */ /* 0x000fea0003800200 */
.L_x_868:
        /* <DEDUP_REMOVED lines=12> */
[----:B------:R-:W-:-:S05]  /*eb90*/  MOV R6, R12 ;  /* 0x0000000c00067202 */ /* 0x000fca0000000f00 */
[----:B------:R-:W-:Y:S01]  /*eba0*/  @!P0 IMAD.MOV.U32 R3, RZ, RZ, R19 ;  /* 0x000000ffff038224 */ /* 0x000fe200078e0013 */
[----:B------:R-:W-:-:S03]  /*ebb0*/  @!P0 MOV R6, R18 ;  /* 0x0000001200068202 */ /* 0x000fc60000000f00 */
[----:B------:R-:W-:-:S05]  /*ebc0*/  VIADD R23, R3, 0xffffffff ;  /* 0xffffffff03177836 */ /* 0x000fca0000000000 */
[----:B------:R-:W-:Y:S01]  /*ebd0*/  ISETP.GT.U32.AND P1, PT, R23, 0x7feffffe, PT ;  /* 0x7feffffe1700780c */ /* 0x000fe20003f24070 */
[----:B------:R-:W-:Y:S02]  /*ebe0*/  IMAD.MOV.U32 R23, RZ, RZ, -0x3ff ;  /* 0xfffffc01ff177424 */ /* 0x000fe400078e00ff */
[----:B------:R-:W-:-:S10]  /*ebf0*/  @!P0 IMAD.MOV.U32 R23, RZ, RZ, -0x435 ;  /* 0xfffffbcbff178424 */ /* 0x000fd400078e00ff */
[----:B------:R-:W-:Y:S05]  /*ec00*/  @P1 BRA `(.L_x_871) ;  /* 0x0000000400001947 */ /* 0x000fea0003800000 */
[----:B------:R-:W-:Y:S01]  /*ec10*/  LOP3.LUT R7, R3, 0xfffff, RZ, 0xc0, !PT ;  /* 0x000fffff03077812 */ /* 0x000fe200078ec0ff */
        /* <DEDUP_REMOVED lines=63> */
.L_x_871:
[----:B------:R-:W-:Y:S01]  /*f010*/  IMAD.MOV.U32 R6, RZ, RZ, 0x0 ;  /* 0x00000000ff067424 */ /* 0x000fe200078e00ff */
[----:B------:R-:W-:Y:S02]  /*f020*/  MOV R7, 0x7ff00000 ;  /* 0x7ff0000000077802 */ /* 0x000fe40000000f00 */
[----:B------:R-:W-:-:S04]  /*f030*/  LOP3.LUT P0, RZ, R19, 0x7fffffff, RZ, 0xc0, !PT ;  /* 0x7fffffff13ff7812 */ /* 0x000fc8000780c0ff */
[----:B------:R-:W-:-:S10]  /*f040*/  DFMA R6, R18, R6, +INF ;  /* 0x7ff000001206742b */ /* 0x000fd40000000006 */
[----:B------:R-:W-:Y:S02]  /*f050*/  FSEL R48, R6, RZ, P0 ;  /* 0x000000ff06307208 */ /* 0x000fe40000000000 */
[----:B------:R-:W-:-:S07]  /*f060*/  FSEL R49, R7, -QNAN , P0 ;  /* 0xfff0000007317808 */ /* 0x000fce0000000000 */
.L_x_872:
[----:B------:R-:W-:Y:S05]  /*f070*/  BSYNC.RECONVERGENT B0 ;  /* 0x0000000000007941 */ /* 0x000fea0003800200 */
.L_x_870:
[----:B------:R-:W0:Y:S01]  /*f080*/  LDC.64 R6, c[0x0][0x3d8] ;  /* 0x0000f600ff067b82 */ /* 0x000e220000000a00 */
[----:B------:R-:W-:Y:S02]  /*f090*/  IMAD.MOV.U32 R40, RZ, RZ, 0x47ae147b ;  /* 0x47ae147bff287424 */ /* 0x000fe400078e00ff */
[----:B------:R-:W-:Y:S01]  /*f0a0*/  IMAD.MOV.U32 R41, RZ, RZ, 0x3f547ae1 ;  /* 0x3f547ae1ff297424 */ /* 0x000fe200078e00ff */
[----:B0-----:R0:W5:Y:S01]  /*f0b0*/  LDG.E.64 R42, desc[UR36][R6.64] ;  /* 0x00000024062a7981 */ /* 0x001162000c1e1b00 */
[----:B------:R-:W-:Y:S01]  /*f0c0*/  IMAD.MOV.U32 R54, RZ, RZ, -0x40d4dc66 ;  /* 0xbf2b239aff367424 */ /* 0x000fe200078e00ff */
[----:B------:R-:W-:Y:S01]  /*f0d0*/  FSETP.GEU.AND P1, PT, |R45|, 6.5827683646048100446e-37, PT ;  /* 0x036000002d00780b */ /* 0x000fe20003f2e200 */
[----:B------:R-:W-:Y:S01]  /*f0e0*/  IMAD.MOV.U32 R55, RZ, RZ, 0x3fc4c60c ;  /* 0x3fc4c60cff377424 */ /* 0x000fe200078e00ff */
[----:B------:R-:W-:Y:S01]  /*f0f0*/  UMOV UR4, 0x47ae147b ;  /* 0x47ae147b00047882 */ /* 0x000fe20000000000 */
[----:B------:R-:W-:Y:S01]  /*f100*/  UMOV UR5, 0x3f947ae1 ;  /* 0x3f947ae100057882 */ /* 0x000fe20000000000 */
[----:B------:R-:W-:Y:S01]  /*f110*/  DFMA R8, R8, 0.5, R4 ;  /* 0x3fe000000808782b */ /* 0x000fe20000000004 */
[----:B------:R-:W-:Y:S01]  /*f120*/  BSSY.RECONVERGENT B1, `(.L_x_873) ;  /* 0x000001c000017945 */ /* 0x000fe20003800200 */
[----:B------:R-:W-:Y:S01]  /*f130*/  DMUL R38, R38, UR4 ;  /* 0x0000000426267c28 */ /* 0x000fe20008000000 */
[----:B0-----:R-:W0:Y:S01]  /*f140*/  MUFU.RCP64H R7, 0.0012499997392296791077 ;  /* 0x3f547ae100077908 */ /* 0x001e220000001800 */
[----:B------:R-:W-:Y:S01]  /*f150*/  HFMA2 R6, -RZ, RZ, 0, 5.9604644775390625e-08 ;  /* 0x00000001ff067431 */ /* 0x000fe200000001ff */
[----:B------:R-:W-:-:S02]  /*f160*/  DFMA R48, R48, -R54, 1 ;  /* 0x3ff000003030742b */ /* 0x000fc40000000836 */
[----:B------:R-:W-:-:S03]  /*f170*/  DMUL R4, R62, R12 ;  /* 0x0000000c3e047228 */ /* 0x000fc60000000000 */
[----:B------:R-:W-:Y:S02]  /*f180*/  DMUL R12, R38, R8 ;  /* 0x00000008260c7228 */ /* 0x000fe40000000000 */
        /* <DEDUP_REMOVED lines=9> */
[----:B------:R-:W-:Y:S01]  /*f220*/  FFMA R3, RZ, 0.82999998331069946289, R7 ;  /* 0x3f547ae1ff037823 */ /* 0x000fe20000000007 */
[----:B------:R-:W-:-:S04]  /*f230*/  DMUL R40, R40, R4 ;  /* 0x0000000428287228 */ /* 0x000fc80000000000 */
[----:B------:R-:W-:-:S13]  /*f240*/  FSETP.GT.AND P0, PT, |R3|, 1.469367938527859385e-39, PT ;  /* 0x001000000300780b */ /* 0x000fda0003f04200 */
[----:B------:R-:W-:Y:S05]  /*f250*/  @P0 BRA P1, `(.L_x_874) ;  /* 0x0000000000200947 */ /* 0x000fea0000800000 */
[----:B------:R-:W-:Y:S01]  /*f260*/  MOV R70, R44 ;  /* 0x0000002c00467202 */ /* 0x000fe20000000f00 */
[----:B------:R-:W-:Y:S01]  /*f270*/  IMAD.MOV.U32 R71, RZ, RZ, R45 ;  /* 0x000000ffff477224 */ /* 0x000fe200078e002d */
[----:B------:R-:W-:Y:S01]  /*f280*/  MOV R19, 0x3f547ae1 ;  /* 0x3f547ae100137802 */ /* 0x000fe20000000f00 */
[----:B------:R-:W-:Y:S01]  /*f290*/  IMAD.MOV.U32 R18, RZ, RZ, 0x47ae147b ;  /* 0x47ae147bff127424 */ /* 0x000fe200078e00ff */
[----:B------:R-:W-:-:S07]  /*f2a0*/  MOV R3, 0xf2c0 ;  /* 0x0000f2c000037802 */ /* 0x000fce0000000f00 */
[----:B-----5:R-:W-:Y:S05]  /*f2b0*/  CALL.REL.NOINC `($__internal_5_$__cuda_sm20_div_rn_f64_full) ;  /* 0x0000001800a87944 */ /* 0x020fea0003c00000 */
[----:B------:R-:W-:Y:S02]  /*f2c0*/  IMAD.MOV.U32 R6, RZ, RZ, R76 ;  /* 0x000000ffff067224 */ /* 0x000fe400078e004c */
[----:B------:R-:W-:-:S07]  /*f2d0*/  IMAD.MOV.U32 R7, RZ, RZ, R77 ;  /* 0x000000ffff077224 */ /* 0x000fce00078e004d */
.L_x_874:
[----:B------:R-:W-:Y:S05]  /*f2e0*/  BSYNC.RECONVERGENT B1 ;  /* 0x0000000000017941 */ /* 0x000fea0003800200 */
.L_x_873:
        /* <DEDUP_REMOVED lines=19> */
[----:B-----5:R-:W-:Y:S05]  /*f420*/  CALL.REL.NOINC `($__internal_5_$__cuda_sm20_div_rn_f64_full) ;  /* 0x00000018004c7944 */ /* 0x020fea0003c00000 */
[----:B------:R-:W-:Y:S01]  /*f430*/  IMAD.MOV.U32 R4, RZ, RZ, R76 ;  /* 0x000000ffff047224 */ /* 0x000fe200078e004c */
[----:B------:R-:W-:-:S07]  /*f440*/  MOV R5, R77 ;  /* 0x0000004d00057202 */ /* 0x000fce0000000f00 */
.L_x_876:
[----:B------:R-:W-:Y:S05]  /*f450*/  BSYNC.RECONVERGENT B1 ;  /* 0x0000000000017941 */ /* 0x000fea0003800200 */
.L_x_875:
[----:B------:R-:W0:Y:S01]  /*f460*/  LDC.64 R38, c[0x0][0x398] ;  /* 0x0000e600ff267b82 */ /* 0x000e220000000a00 */
[----:B------:R-:W-:-:S07]  /*f470*/  DMUL R8, R32, -R24 ;  /* 0x8000001820087228 */ /* 0x000fce0000000000 */
[----:B------:R-:W1:Y:S01]  /*f480*/  LDC.64 R18, c[0x0][0x3d8] ;  /* 0x0000f600ff127b82 */ /* 0x000e620000000a00 */
[----:B------:R-:W-:-:S08]  /*f490*/  DFMA R6, R8, -R4, R6 ;  /* 0x800000040806722b */ /* 0x000fd00000000006 */
[----:B-----5:R-:W-:Y:S02]  /*f4a0*/  DFMA R48, R42, -R6, R32 ;  /* 0x800000062a30722b */ /* 0x020fe40000000020 */
[----:B------:R-:W2:Y:S01]  /*f4b0*/  MUFU.RCP64H R7, 0.0012499997392296791077 ;  /* 0x3f547ae100077908 */ /* 0x000ea20000001800 */
[----:B0-----:R-:W-:Y:S01]  /*f4c0*/  IMAD.WIDE R38, R0, 0x8, R38 ;  /* 0x0000000800267825 */ /* 0x001fe200078e0226 */
[----:B------:R-:W-:-:S04]  /*f4d0*/  MOV R6, 0x1 ;  /* 0x0000000100067802 */ /* 0x000fc80000000f00 */
[----:B------:R0:W-:Y:S04]  /*f4e0*/  STG.E.64 desc[UR36][R38.64], R48 ;  /* 0x0000003026007986 */ /* 0x0001e8000c101b24 */
[----:B-1----:R1:W5:Y:S01]  /*f4f0*/  LDG.E.64 R42, desc[UR36][R18.64] ;  /* 0x00000024122a7981 */ /* 0x002362000c1e1b00 */
[----:B------:R-:W-:Y:S01]  /*f500*/  FSETP.GEU.AND P1, PT, |R59|, 6.5827683646048100446e-37, PT ;  /* 0x036000003b00780b */ /* 0x000fe20003f2e200 */
[----:B------:R-:W-:Y:S01]  /*f510*/  BSSY.RECONVERGENT B1, `(.L_x_877) ;  /* 0x0000016000017945 */ /* 0x000fe20003800200 */
[----:B-1----:R-:W-:Y:S02]  /*f520*/  IMAD.MOV.U32 R18, RZ, RZ, 0x47ae147b ;  /* 0x47ae147bff127424 */ /* 0x002fe400078e00ff */
[----:B------:R-:W-:-:S06]  /*f530*/  IMAD.MOV.U32 R19, RZ, RZ, 0x3f547ae1 ;  /* 0x3f547ae1ff137424 */ /* 0x000fcc00078e00ff */
        /* <DEDUP_REMOVED lines=12> */
[----:B------:R-:W-:Y:S01]  /*f600*/  MOV R18, 0x47ae147b ;  /* 0x47ae147b00127802 */ /* 0x000fe20000000f00 */
[----:B------:R-:W-:Y:S01]  /*f610*/  IMAD.MOV.U32 R71, RZ, RZ, R59 ;  /* 0x000000ffff477224 */ /* 0x000fe200078e003b */
[----:B------:R-:W-:Y:S01]  /*f620*/  MOV R3, 0xf650 ;  /* 0x0000f65000037802 */ /* 0x000fe20000000f00 */
[----:B------:R-:W-:-:S07]  /*f630*/  IMAD.MOV.U32 R19, RZ, RZ, 0x3f547ae1 ;  /* 0x3f547ae1ff137424 */ /* 0x000fce00078e00ff */
[----:B-----5:R-:W-:Y:S05]  /*f640*/  CALL.REL.NOINC `($__internal_5_$__cuda_sm20_div_rn_f64_full) ;  /* 0x0000001400c47944 */ /* 0x020fea0003c00000 */
[----:B------:R-:W-:Y:S01]  /*f650*/  IMAD.MOV.U32 R6, RZ, RZ, R76 ;  /* 0x000000ffff067224 */ /* 0x000fe200078e004c */
[----:B------:R-:W-:-:S07]  /*f660*/  MOV R7, R77 ;  /* 0x0000004d00077202 */ /* 0x000fce0000000f00 */
.L_x_878:
[----:B------:R-:W-:Y:S05]  /*f670*/  BSYNC.RECONVERGENT B1 ;  /* 0x0000000000017941 */ /* 0x000fea0003800200 */
.L_x_877:
[----:B------:R-:W0:Y:S01]  /*f680*/  MUFU.RCP64H R19, R49 ;  /* 0x0000003100137308 */ /* 0x000e220000001800 */
[----:B------:R-:W-:Y:S01]  /*f690*/  IMAD.MOV.U32 R18, RZ, RZ, 0x1 ;  /* 0x00000001ff127424 */ /* 0x000fe200078e00ff */
[----:B------:R-:W-:Y:S01]  /*f6a0*/  DADD R10, -R10, R6 ;  /* 0x000000000a0a7229 */ /* 0x000fe20000000106 */
[----:B------:R-:W-:Y:S01]  /*f6b0*/  BSSY.RECONVERGENT B1, `(.L_x_879) ;  /* 0x0000019000017945 */ /* 0x000fe20003800200 */
[----:B------:R-:W-:Y:S02]  /*f6c0*/  DMUL R8, R24, R8 ;  /* 0x0000000818087228 */ /* 0x000fe40000000000 */
[----:B------:R-:W-:-:S06]  /*f6d0*/  DMUL R32, R32, R24 ;  /* 0x0000001820207228 */ /* 0x000fcc0000000000 */
[----:B------:R-:W-:Y:S02]  /*f6e0*/  DFMA R8, R8, -R4, R10 ;  /* 0x800000040808722b */ /* 0x000fe4000000000a */
[----:B0-----:R-:W-:-:S06]  /*f6f0*/  DFMA R44, -R48, R18, 1 ;  /* 0x3ff00000302c742b */ /* 0x001fcc0000000112 */
[----:B-----5:R-:W-:Y:S02]  /*f700*/  DFMA R42, R42, -R8, R32 ;  /* 0x800000082a2a722b */ /* 0x020fe40000000020 */
        /* <DEDUP_REMOVED lines=19> */
.L_x_880:
[----:B------:R-:W-:Y:S05]  /*f840*/  BSYNC.RECONVERGENT B1 ;  /* 0x0000000000017941 */ /* 0x000fea0003800200 */
.L_x_879:
[----:B------:R-:W0:Y:S08]  /*f850*/  LDC.64 R42, c[0x0][0x3a0] ;  /* 0x0000e800ff2a7b82 */ /* 0x000e300000000a00 */
[----:B------:R-:W1:Y:S01]  /*f860*/  LDC.64 R44, c[0x0][0x3d8] ;  /* 0x0000f600ff2c7b82 */ /* 0x000e620000000a00 */
[----:B0-----:R-:W-:-:S05]  /*f870*/  IMAD.WIDE R42, R0, 0x8, R42 ;  /* 0x00000008002a7825 */ /* 0x001fca00078e022a */
[----:B------:R0:W-:Y:S04]  /*f880*/  STG.E.64 desc[UR36][R42.64], R6 ;  /* 0x000000062a007986 */ /* 0x0001e8000c101b24 */
        /* <DEDUP_REMOVED lines=23> */
[----:B-----5:R-:W-:Y:S05]  /*fa00*/  CALL.REL.NOINC `($__internal_5_$__cuda_sm20_div_rn_f64_full) ;  /* 0x0000001000d47944 */ /* 0x020fea0003c00000 */
[----:B------:R-:W-:Y:S01]  /*fa10*/  MOV R8, R76 ;  /* 0x0000004c00087202 */ /* 0x000fe20000000f00 */
[----:B------:R-:W-:-:S07]  /*fa20*/  IMAD.MOV.U32 R9, RZ, RZ, R77 ;  /* 0x000000ffff097224 */ /* 0x000fce00078e004d */
.L_x_882:
[----:B------:R-:W-:Y:S05]  /*fa30*/  BSYNC.RECONVERGENT B1 ;  /* 0x0000000000017941 */ /* 0x000fea0003800200 */
.L_x_881:
[----:B------:R-:W0:Y:S01]  /*fa40*/  MUFU.RCP64H R11, 0.66666650772094726562 ;  /* 0x3fe55555000b7908 */ /* 0x000e220000001800 */
[----:B------:R-:W-:Y:S02]  /*fa50*/  HFMA2 R47, -RZ, RZ, 1.9736328125, 85.3125 ;  /* 0x3fe55555ff2f7431 */ /* 0x000fe400000001ff */
[----:B------:R-:W-:Y:S01]  /*fa60*/  IMAD.MOV.U32 R46, RZ, RZ, 0x55555556 ;  /* 0x55555556ff2e7424 */ /* 0x000fe200078e00ff */
[----:B------:R-:W-:Y:S01]  /*fa70*/  UMOV UR4, 0xaaaaaaab ;  /* 0xaaaaaaab00047882 */ /* 0x000fe20000000000 */
[----:B------:R-:W-:Y:S01]  /*fa80*/  IMAD.MOV.U32 R10, RZ, RZ, 0x1 ;  /* 0x00000001ff0a7424 */ /* 0x000fe200078e00ff */
[----:B------:R-:W-:Y:S01]  /*fa90*/  UMOV UR5, 0x3ffaaaaa ;  /* 0x3ffaaaaa00057882 */ /* 0x000fe20000000000 */
[----:B------:R-:W-:Y:S01]  /*faa0*/  BSSY.RECONVERGENT B1, `(.L_x_883) ;  /* 0x0000018000017945 */ /* 0x000fe20003800200 */
[----:B------:R-:W-:-:S03]  /*fab0*/  DADD R36, -R36, R8 ;  /* 0x0000000024247229 */ /* 0x000fc60000000108 */
        /* <DEDUP_REMOVED lines=22> */
.L_x_884:
[----:B------:R-:W-:Y:S05]  /*fc20*/  BSYNC.RECONVERGENT B1 ;  /* 0x0000000000017941 */ /* 0x000fea0003800200 */
.L_x_883:
[----:B------:R-:W0:Y:S01]  /*fc30*/  MUFU.RCP64H R9, 0.66666650772094726562 ;  /* 0x3fe5555500097908 */ /* 0x000e220000001800 */
[----:B------:R-:W-:Y:S02]  /*fc40*/  HFMA2 R19, -RZ, RZ, 1.9736328125, 85.3125 ;  /* 0x3fe55555ff137431 */ /* 0x000fe400000001ff */
[----:B------:R-:W-:Y:S01]  /*fc50*/  IMAD.MOV.U32 R18, RZ, RZ, 0x55555556 ;  /* 0x55555556ff127424 */ /* 0x000fe200078e00ff */
[----:B------:R-:W-:Y:S01]  /*fc60*/  DMUL R32, R24, R32 ;  /* 0x0000002018207228 */ /* 0x000fe20000000000 */
        /* <DEDUP_REMOVED lines=12> */
[----:B------:R-:W-:Y:S01]  /*fd30*/  FFMA R3, RZ, 1.7916666269302368164, R9 ;  /* 0x3fe55555ff037823 */ /* 0x000fe20000000009 */
[----:B------:R-:W-:-:S04]  /*fd40*/  DFMA R18, R18, -0.5, R10 ;  /* 0xbfe000001212782b */ /* 0x000fc8000000000a */
[----:B------:R-:W-:-:S04]  /*fd50*/  FSETP.GT.AND P0, PT, |R3|, 1.469367938527859385e-39, PT ;  /* 0x001000000300780b */ /* 0x000fc80003f04200 */
[----:B------:R-:W-:-:S09]  /*fd60*/  DFMA R36, R18, -R4, R36 ;  /* 0x800000041224722b */ /* 0x000fd20000000024 */
        /* <DEDUP_REMOVED lines=9> */
.L_x_886:
[----:B------:R-:W-:Y:S05]  /*fe00*/  BSYNC.RECONVERGENT B1 ;  /* 0x0000000000017941 */ /* 0x000fea0003800200 */
.L_x_885:
[----:B------:R-:W2:Y:S01]  /*fe10*/  LDG.E.64 R10, desc[UR36][R38.64] ;  /* 0x00000024260a7981 */ /* 0x000ea2000c1e1b00 */
[----:B-----5:R-:W-:Y:S01]  /*fe20*/  DFMA R44, R44, -R36, R8 ;  /* 0x800000242c2c722b */ /* 0x020fe20000000008 */
[----:B------:R-:W0:Y:S01]  /*fe30*/  LDC.64 R30, c[0x0][0x3a8] ;  /* 0x0000ea00ff1e7b82 */ /* 0x000e220000000a00 */
[----:B------:R-:W-:Y:S01]  /*fe40*/  UMOV UR4, 0x55555556 ;  /* 0x5555555600047882 */ /* 0x000fe20000000000 */
[----:B------:R-:W-:-:S05]  /*fe50*/  UMOV UR5, 0x3fe55555 ;  /* 0x3fe5555500057882 */ /* 0x000fca0000000000 */
[----:B------:R-:W-:Y:S01]  /*fe60*/  DFMA R44, R32, 0.5, R44 ;  /* 0x3fe00000202c782b */ /* 0x000fe2000000002c */
[----:B------:R-:W1:Y:S01]  /*fe70*/  LDC.64 R8, c[0x0][0x3d8] ;  /* 0x0000f600ff087b82 */ /* 0x000e620000000a00 */
[----:B0-----:R-:W-:Y:S01]  /*fe80*/  IMAD.WIDE R30, R0, 0x8, R30 ;  /* 0x00000008001e7825 */ /* 0x001fe200078e021e */
[----:B--2---:R-:W-:-:S08]  /*fe90*/  DMUL R10, R10, R6 ;  /* 0x000000060a0a7228 */ /* 0x004fd00000000000 */
[----:B------:R-:W-:-:S08]  /*fea0*/  DMUL R10, R10, R6 ;  /* 0x000000060a0a7228 */ /* 0x000fd00000000000 */
[----:B------:R-:W-:-:S08]  /*feb0*/  DFMA R10, R10, -0.5, R44 ;  /* 0xbfe000000a0a782b */ /* 0x000fd0000000002c */
[----:B------:R-:W-:-:S07]  /*fec0*/  DMUL R10, R10, UR4 ;  /* 0x000000040a0a7c28 */ /* 0x000fce0008000000 */
[----:B------:R0:W-:Y:S04]  /*fed0*/  STG.E.64 desc[UR36][R30.64], R10 ;  /* 0x0000000a1e007986 */ /* 0x0001e8000c101b24 */
[----:B-1----:R-:W5:Y:S01]  /*fee0*/  LDG.E.64 R8, desc[UR36][R8.64] ;  /* 0x0000002408087981 */ /* 0x002f62000c1e1b00 */
[----:B------:R-:W1:Y:S01]  /*fef0*/  MUFU.RCP64H R7, 0.0012499997392296791077 ;  /* 0x3f547ae100077908 */ /* 0x000e620000001800 */
[----:B------:R-:W-:Y:S01]  /*ff00*/  IMAD.MOV.U32 R6, RZ, RZ, 0x1 ;  /* 0x00000001ff067424 */ /* 0x000fe200078e00ff */
[----:B------:R-:W-:Y:S01]  /*ff10*/  FSETP.GEU.AND P1, PT, |R51|, 6.5827683646048100446e-37, PT ;  /* 0x036000003300780b */ /* 0x000fe20003f2e200 */
[----:B------:R-:W-:Y:S01]  /*ff20*/  BSSY.RECONVERGENT B1, `(.L_x_887) ;  /* 0x0000016000017945 */ /* 0x000fe20003800200 */
[----:B0-----:R-:W-:Y:S01]  /*ff30*/  IMAD.MOV.U32 R10, RZ, RZ, 0x47ae147b ;  /* 0x47ae147bff0a7424 */ /* 0x001fe200078e00ff */
[----:B------:R-:W-:-:S06]  /*ff40*/  MOV R11, 0x3f547ae1 ;  /* 0x3f547ae1000b7802 */ /* 0x000fcc0000000f00 */
        /* <DEDUP_REMOVED lines=19> */
.L_x_888:
[----:B------:R-:W-:Y:S05]  /*10080*/  BSYNC.RECONVERGENT B1 ;  /* 0x0000000000017941 */ /* 0x000fea0003800200 */
.L_x_887:
[----:B------:R-:W0:Y:S01]  /*10090*/  LDC.64 R32, c[0x0][0x3b8] ;  /* 0x0000ee00ff207b82 */ /* 0x000e220000000a00 */
[----:B------:R-:W-:Y:S02]  /*100a0*/  DADD R6, -R40, R6 ;  /* 0x0000000028067229 */ /* 0x000fe40000000106 */
[----:B------:R-:W-:-:S05]  /*100b0*/  DMUL R46, R28, -R24 ;  /* 0x800000181c2e7228 */ /* 0x000fca0000000000 */
[----:B------:R-:W1:Y:S03]  /*100c0*/  LDC.64 R36, c[0x0][0x3d8] ;  /* 0x0000f600ff247b82 */ /* 0x000e660000000a00 */
[----:B------:R-:W-:-:S08]  /*100d0*/  DFMA R6, R46, -R4, R6 ;  /* 0x800000042e06722b */ /* 0x000fd00000000006 */
[----:B-----5:R-:W-:Y:S01]  /*100e0*/  DFMA R6, R8, -R6, R28 ;  /* 0x800000060806722b */ /* 0x020fe2000000001c */
[----:B0-----:R-:W-:-:S06]  /*100f0*/  IMAD.WIDE R32, R0, 0x8, R32 ;  /* 0x0000000800207825 */ /* 0x001fcc00078e0220 */
[----:B------:R0:W-:Y:S04]  /*10100*/  STG.E.64 desc[UR36][R32.64], R6 ;  /* 0x0000000620007986 */ /* 0x0001e8000c101b24 */
[----:B-1----:R-:W2:Y:S04]  /*10110*/  LDG.E.64 R36, desc[UR36][R36.64] ;  /* 0x0000002424247981 */ /* 0x002ea8000c1e1b00 */
[----:B------:R-:W3:Y:S01]  /*10120*/  LDG.E.64 R42, desc[UR36][R42.64] ;  /* 0x000000242a2a7981 */ /* 0x000ee2000c1e1b00 */
[----:B------:R-:W-:Y:S01]  /*10130*/  IMAD.MOV.U32 R8, RZ, RZ, 0x1 ;  /* 0x00000001ff087424 */ /* 0x000fe200078e00ff */
[----:B------:R-:W-:Y:S01]  /*10140*/  DMUL R44, R28, R24 ;  /* 0x000000181c2c7228 */ /* 0x000fe20000000000 */
[----:B------:R-:W-:Y:S01]  /*10150*/  BSSY.RECONVERGENT B1, `(.L_x_889) ;  /* 0x0000018000017945 */ /* 0x000fe20003800200 */
[----:B--2---:R-:W1:Y:S01]  /*10160*/  MUFU.RCP64H R9, R37 ;  /* 0x0000002500097308 */ /* 0x004e620000001800 */
[----:B---3--:R-:W-:-:S08]  /*10170*/  DMUL R28, R6, R42 ;  /* 0x0000002a061c7228 */ /* 0x008fd00000000000 */
[----:B------:R-:W-:Y:S02]  /*10180*/  DADD R18, R28, -R44 ;  /* 0x000000001c127229 */ /* 0x000fe4000000082c */
[----:B-1----:R-:W-:-:S08]  /*10190*/  DFMA R10, -R36, R8, 1 ;  /* 0x3ff00000240a742b */ /* 0x002fd00000000108 */
[----:B------:R-:W-:Y:S01]  /*101a0*/  FSETP.GEU.AND P1, PT, |R19|, 6.5827683646048100446e-37, PT ;  /* 0x036000001300780b */ /* 0x000fe20003f2e200 */
[----:B------:R-:W-:-:S08]  /*101b0*/  DFMA R10, R10, R10, R10 ;  /* 0x0000000a0a0a722b */ /* 0x000fd0000000000a */
[----:B------:R-:W-:-:S08]  /*101c0*/  DFMA R10, R8, R10, R8 ;  /* 0x0000000a080a722b */ /* 0x000fd00000000008 */
[----:B0-----:R-:W-:-:S08]  /*101d0*/  DFMA R6, -R36, R10, 1 ;  /* 0x3ff000002406742b */ /* 0x001fd0000000010a */
        /* <DEDUP_REMOVED lines=15> */
.L_x_890:
[----:B------:R-:W-:Y:S05]  /*102d0*/  BSYNC.RECONVERGENT B1 ;  /* 0x0000000000017941 */ /* 0x000fea0003800200 */
.L_x_889:
[----:B------:R-:W0:Y:S01]  /*102e0*/  MUFU.RCP64H R9, 0.0012499997392296791077 ;  /* 0x3f547ae100097908 */ /* 0x000e220000001800 */
        /* <DEDUP_REMOVED lines=21> */
[----:B------:R-:W-:Y:S05]  /*10440*/  CALL.REL.NOINC `($__internal_5_$__cuda_sm20_div_rn_f64_full) ;  /* 0x0000000800447944 */ /* 0x000fea0003c00000 */
[----:B------:R-:W-:Y:S02]  /*10450*/  IMAD.MOV.U32 R8, RZ, RZ, R76 ;  /* 0x000000ffff087224 */ /* 0x000fe400078e004c */
[----:B------:R-:W-:-:S07]  /*10460*/  IMAD.MOV.U32 R9, RZ, RZ, R77 ;  /* 0x000000ffff097224 */ /* 0x000fce00078e004d */
.L_x_892:
[----:B------:R-:W-:Y:S05]  /*10470*/  BSYNC.RECONVERGENT B1 ;  /* 0x0000000000017941 */ /* 0x000fea0003800200 */
.L_x_891:
[----:B------:R-:W0:Y:S01]  /*10480*/  MUFU.RCP64H R11, 0.0012499997392296791077 ;  /* 0x3f547ae1000b7908 */ /* 0x000e220000001800 */
[----:B------:R-:W-:Y:S01]  /*10490*/  MOV R18, 0x47ae147b ;  /* 0x47ae147b00127802 */ /* 0x000fe20000000f00 */
[----:B------:R-:W-:Y:S01]  /*104a0*/  IMAD.MOV.U32 R19, RZ, RZ, 0x3f547ae1 ;  /* 0x3f547ae1ff137424 */ /* 0x000fe200078e00ff */
[----:B------:R-:W-:Y:S01]  /*104b0*/  FSETP.GEU.AND P1, PT, |R53|, 6.5827683646048100446e-37, PT ;  /* 0x036000003500780b */ /* 0x000fe20003f2e200 */
[----:B------:R-:W-:Y:S01]  /*104c0*/  IMAD.MOV.U32 R10, RZ, RZ, 0x1 ;  /* 0x00000001ff0a7424 */ /* 0x000fe200078e00ff */
[----:B------:R-:W-:Y:S01]  /*104d0*/  DADD R6, R8, R6 ;  /* 0x0000000008067229 */ /* 0x000fe20000000006 */
[----:B------:R-:W-:Y:S01]  /*104e0*/  BSSY.RECONVERGENT B1, `(.L_x_893) ;  /* 0x0000016000017945 */ /* 0x000fe20003800200 */
[----:B------:R-:W-:-:S08]  /*104f0*/  DMUL R46, R24, R46 ;  /* 0x0000002e182e7228 */ /* 0x000fd00000000000 */
[----:B------:R-:W-:Y:S02]  /*10500*/  DFMA R46, R46, -R4, R6 ;  /* 0x800000042e2e722b */ /* 0x000fe40000000006 */
        /* <DEDUP_REMOVED lines=19> */
.L_x_894:
[----:B------:R-:W-:Y:S05]  /*10640*/  BSYNC.RECONVERGENT B1 ;  /* 0x0000000000017941 */ /* 0x000fea0003800200 */
.L_x_893:
        /* <DEDUP_REMOVED lines=25> */
.L_x_896:
[----:B------:R-:W-:Y:S05]  /*107e0*/  BSYNC.RECONVERGENT B1 ;  /* 0x0000000000017941 */ /* 0x000fea0003800200 */
.L_x_895:
[----:B------:R-:W0:Y:S01]  /*107f0*/  MUFU.RCP64H R9, 0.66666650772094726562 ;  /* 0x3fe5555500097908 */ /* 0x000e220000001800 */
[----:B------:R-:W-:Y:S01]  /*10800*/  MOV R18, 0x55555556 ;  /* 0x5555555600127802 */ /* 0x000fe20000000f00 */
[----:B------:R-:W-:Y:S01]  /*10810*/  IMAD.MOV.U32 R19, RZ, RZ, 0x3fe55555 ;  /* 0x3fe55555ff137424 */ /* 0x000fe200078e00ff */
[----:B------:R-:W-:Y:S01]  /*10820*/  UMOV UR4, 0xaaaaaaab ;  /* 0xaaaaaaab00047882 */ /* 0x000fe20000000000 */
[----:B------:R-:W-:Y:S01]  /*10830*/  IMAD.MOV.U32 R8, RZ, RZ, 0x1 ;  /* 0x00000001ff087424 */ /* 0x000fe200078e00ff */
[----:B------:R-:W-:Y:S01]  /*10840*/  UMOV UR5, 0x3ffaaaaa ;  /* 0x3ffaaaaa00057882 */ /* 0x000fe20000000000 */
[----:B------:R-:W-:Y:S01]  /*10850*/  DFMA R14, R14, 0.5, R6 ;  /* 0x3fe000000e0e782b */ /* 0x000fe20000000006 */
[----:B------:R-:W-:Y:S01]  /*10860*/  BSSY.RECONVERGENT B1, `(.L_x_897) ;  /* 0x000001a000017945 */ /* 0x000fe20003800200 */
[----:B------:R-:W-:-:S06]  /*10870*/  DMUL R26, R26, UR4 ;  /* 0x000000041a1a7c28 */ /* 0x000fcc0008000000 */
[----:B------:R-:W-:Y:S02]  /*10880*/  DFMA R12, R40, -R14, R12 ;  /* 0x8000000e280c722b */ /* 0x000fe4000000000c */
[----:B------:R-:W-:Y:S02]  /*10890*/  DMUL R26, R24, -R26 ;  /* 0x8000001a181a7228 */ /* 0x000fe40000000000 */
[----:B0-----:R-:W-:-:S04]  /*108a0*/  DFMA R20, R8, -R18, 1 ;  /* 0x3ff000000814742b */ /* 0x001fc80000000812 */
[----:B------:R-:W-:-:S04]  /*108b0*/  DFMA R12, R24, R46, R12 ;  /* 0x0000002e180c722b */ /* 0x000fc8000000000c */
[----:B------:R-:W-:Y:S01]  /*108c0*/  DFMA R20, R20, R20, R20 ;  /* 0x000000141414722b */ /* 0x000fe20000000014 */
[----:B------:R-:W-:-:S03]  /*108d0*/  FSETP.GEU.AND P1, PT, |R27|, 6.5827683646048100446e-37, PT ;  /* 0x036000001b00780b */ /* 0x000fc60003f2e200 */
[----:B------:R-:W-:-:S04]  /*108e0*/  DADD R12, -R12, R10 ;  /* 0x000000000c0c7229 */ /* 0x000fc8000000010a */
        /* <DEDUP_REMOVED lines=17> */
.L_x_898:
[----:B------:R-:W-:Y:S05]  /*10a00*/  BSYNC.RECONVERGENT B1 ;  /* 0x0000000000017941 */ /* 0x000fea0003800200 */
.L_x_897:
[----:B------:R-:W-:Y:S01]  /*10a10*/  DMUL R44, R24, R44 ;  /* 0x0000002c182c7228 */ /* 0x000fe20000000000 */
[----:B------:R-:W-:Y:S01]  /*10a20*/  UMOV UR4, 0x55555556 ;  /* 0x5555555600047882 */ /* 0x000fe20000000000 */
[----:B------:R-:W-:Y:S01]  /*10a30*/  DMUL R28, R42, R28 ;  /* 0x0000001c2a1c7228 */ /* 0x000fe20000000000 */
[----:B------:R-:W-:Y:S01]  /*10a40*/  UMOV UR5, 0x3fe55555 ;  /* 0x3fe5555500057882 */ /* 0x000fe20000000000 */
[----:B------:R-:W-:Y:S04]  /*10a50*/  BSSY.RECONVERGENT B6, `(.L_x_899) ;  /* 0x0000019000067945 */ /* 0x000fe80003800200 */
[----:B------:R-:W-:-:S08]  /*10a60*/  DMUL R24, R24, R44 ;  /* 0x0000002c18187228 */ /* 0x000fd00000000000 */
[----:B------:R-:W-:-:S08]  /*10a70*/  DFMA R24, R24, -0.5, R8 ;  /* 0xbfe000001818782b */ /* 0x000fd00000000008 */
[----:B------:R-:W-:Y:S01]  /*10a80*/  DFMA R24, R24, -R4, R12 ;  /* 0x800000041818722b */ /* 0x000fe2000000000c */
[----:B------:R-:W0:Y:S07]  /*10a90*/  LDC.64 R4, c[0x0][0x3c8] ;  /* 0x0000f200ff047b82 */ /* 0x000e2e0000000a00 */
[----:B------:R-:W-:-:S08]  /*10aa0*/  DFMA R24, -R36, R24, R6 ;  /* 0x000000182418722b */ /* 0x000fd00000000106 */
[----:B------:R-:W-:-:S08]  /*10ab0*/  DFMA R24, R44, 0.5, R24 ;  /* 0x3fe000002c18782b */ /* 0x000fd00000000018 */
[----:B------:R-:W-:Y:S01]  /*10ac0*/  DFMA R18, R28, -0.5, R24 ;  /* 0xbfe000001c12782b */ /* 0x000fe20000000018 */
[----:B0-----:R-:W-:-:S07]  /*10ad0*/  IMAD.WIDE R24, R0, 0x8, R4 ;  /* 0x0000000800187825 */ /* 0x001fce00078e0204 */
[----:B------:R-:W-:-:S07]  /*10ae0*/  DMUL R18, R18, UR4 ;  /* 0x0000000412127c28 */ /* 0x000fce0008000000 */
[----:B------:R0:W-:Y:S01]  /*10af0*/  STG.E.64 desc[UR36][R24.64], R18 ;  /* 0x0000001218007986 */ /* 0x0001e2000c101b24 */
[----:B------:R-:W-:-:S14]  /*10b00*/  DSETP.GEU.AND P0, PT, R18, RZ, PT ;  /* 0x000000ff1200722a */ /* 0x000fdc0003f0e000 */
[----:B0-----:R-:W-:Y:S05]  /*10b10*/  @P0 BRA `(.L_x_900) ;  /* 0x0000000000300947 */ /* 0x001fea0003800000 */
[----:B------:R-:W-:Y:S01]  /*10b20*/  MOV R0, 0x0 ;  /* 0x0000000000007802 */ /* 0x000fe20000000f00 */
[----:B------:R0:W-:Y:S01]  /*10b30*/  STL.128 [R1], R16 ;  /* 0x0000001001007387 */ /* 0x0001e20000100c00 */
[----:B------:R-:W1:Y:S01]  /*10b40*/  LDCU.64 UR4, c[0x4][0x10] ;  /* 0x01000200ff0477ac */ /* 0x000e620008000a00 */
[----:B------:R-:W-:Y:S01]  /*10b50*/  IMAD.MOV.U32 R6, RZ, RZ, R22 ;  /* 0x000000ffff067224 */ /* 0x000fe200078e0016 */
[----:B------:R0:W2:Y:S01]  /*10b60*/  LDC.64 R8, c[0x4][R0] ;  /* 0x0100000000087b82 */ /* 0x0000a20000000a00 */
[----:B------:R-:W-:Y:S02]  /*10b70*/  MOV R7, R2 ;  /* 0x0000000200077202 */ /* 0x000fe40000000f00 */
[----:B-1----:R-:W-:Y:S01]  /*10b80*/  MOV R4, UR4 ;  /* 0x0000000400047c02 */ /* 0x002fe20008000f00 */
[----:B0-----:R-:W-:-:S07]  /*10b90*/  IMAD.U32 R5, RZ, RZ, UR5 ;  /* 0x00000005ff057e24 */ /* 0x001fce000f8e00ff */
[----:B------:R-:W-:-:S07]  /*10ba0*/  LEPC R20, `(.L_x_901) ;  /* 0x000000001014794e */ /* 0x000fce0000000000 */
[----:B--2---:R-:W-:Y:S05]  /*10bb0*/  CALL.ABS.NOINC R8 ;  /* 0x0000000008007343 */ /* 0x004fea0003c00000 */
.L_x_901:
[----:B------:R-:W2:Y:S04]  /*10bc0*/  LDG.E.64 R30, desc[UR36][R30.64] ;  /* 0x000000241e1e7981 */ /* 0x000ea8000c1e1b00 */
[----:B--2---:R0:W-:Y:S02]  /*10bd0*/  STG.E.64 desc[UR36][R24.64], R30 ;  /* 0x0000001e18007986 */ /* 0x0041e4000c101b24 */
.L_x_900:
[----:B------:R-:W-:Y:S05]  /*10be0*/  BSYNC.RECONVERGENT B6 ;  /* 0x0000000000067941 */ /* 0x000fea0003800200 */
.L_x_899:
[----:B------:R-:W2:Y:S01]  /*10bf0*/  LDG.E.64 R18, desc[UR36][R32.64] ;  /* 0x0000002420127981 */ /* 0x000ea2000c1e1b00 */
[----:B------:R-:W-:Y:S01]  /*10c00*/  BSSY.RECONVERGENT B6, `(.L_x_902) ;  /* 0x000000f000067945 */ /* 0x000fe20003800200 */
[----:B--2---:R-:W-:-:S14]  /*10c10*/  DSETP.GEU.AND P0, PT, R18, RZ, PT ;  /* 0x000000ff1200722a */ /* 0x004fdc0003f0e000 */
[----:B------:R-:W-:Y:S05]  /*10c20*/  @P0 BRA `(.L_x_903) ;  /* 0x0000000000300947 */ /* 0x000fea0003800000 */
[----:B------:R-:W-:Y:S01]  /*10c30*/  MOV R0, 0x0 ;  /* 0x0000000000007802 */ /* 0x000fe20000000f00 */
[----:B------:R1:W-:Y:S01]  /*10c40*/  STL.128 [R1], R16 ;  /* 0x0000001001007387 */ /* 0x0003e20000100c00 */
[----:B------:R-:W2:Y:S01]  /*10c50*/  LDCU.64 UR4, c[0x4][0x18] ;  /* 0x01000300ff0477ac */ /* 0x000ea20008000a00 */
[----:B------:R-:W-:Y:S01]  /*10c60*/  MOV R6, R22 ;  /* 0x0000001600067202 */ /* 0x000fe20000000f00 */
[----:B------:R1:W3:Y:S01]  /*10c70*/  LDC.64 R8, c[0x4][R0] ;  /* 0x0100000000087b82 */ /* 0x0002e20000000a00 */
[----:B------:R-:W-:Y:S02]  /*10c80*/  IMAD.MOV.U32 R7, RZ, RZ, R2 ;  /* 0x000000ffff077224 */ /* 0x000fe400078e0002 */
[----:B--2---:R-:W-:Y:S02]  /*10c90*/  IMAD.U32 R4, RZ, RZ, UR4 ;  /* 0x00000004ff047e24 */ /* 0x004fe4000f8e00ff */
[----:B-1----:R-:W-:-:S07]  /*10ca0*/  IMAD.U32 R5, RZ, RZ, UR5 ;  /* 0x00000005ff057e24 */ /* 0x002fce000f8e00ff */
[----:B------:R-:W-:-:S07]  /*10cb0*/  LEPC R20, `(.L_x_904) ;  /* 0x000000001014794e */ /* 0x000fce0000000000 */
[----:B0--3--:R-:W-:Y:S05]  /*10cc0*/  CALL.ABS.NOINC R8 ;  /* 0x0000000008007343 */ /* 0x009fea0003c00000 */
.L_x_904:
[----:B------:R-:W2:Y:S04]  /*10cd0*/  LDG.E.64 R38, desc[UR36][R38.64] ;  /* 0x0000002426267981 */ /* 0x000ea8000c1e1b00 */
[----:B--2---:R1:W-:Y:S02]  /*10ce0*/  STG.E.64 desc[UR36][R32.64], R38 ;  /* 0x0000002620007986 */ /* 0x0043e4000c101b24 */
.L_x_903:
[----:B------:R-:W-:Y:S05]  /*10cf0*/  BSYNC.RECONVERGENT B6 ;  /* 0x0000000000067941 */ /* 0x000fea0003800200 */
.L_x_902:
[----:B------:R-:W2:Y:S02]  /*10d00*/  LDC.64 R2, c[0x0][0x3d0] ;  /* 0x0000f400ff027b82 */ /* 0x000ea40000000a00 */
[----:B--2---:R-:W2:Y:S02]  /*10d10*/  LDG.E.64 R4, desc[UR36][R2.64] ;  /* 0x0000002402047981 */ /* 0x004ea4000c1e1b00 */
[----:B--2---:R-:W-:-:S14]  /*10d20*/  DSETP.GEU.AND P0, PT, R34, R4, PT ;  /* 0x000000042200722a */ /* 0x004fdc0003f0e000 */
[----:B------:R-:W-:Y:S05]  /*10d30*/  @P0 EXIT ;  /* 0x000000000000094d */ /* 0x000fea0003800000 */
[----:B------:R-:W-:Y:S01]  /*10d40*/  STG.E.64 desc[UR36][R2.64], R34 ;  /* 0x0000002202007986 */ /* 0x000fe2000c101b24 */
[----:B------:R-:W-:Y:S05]  /*10d50*/  EXIT ;  /* 0x000000000000794d */ /* 0x000fea0003800000 */
        .weak           $__internal_5_$__cuda_sm20_div_rn_f64_full
        .type           $__internal_5_$__cuda_sm20_div_rn_f64_full,@function
        .size           $__internal_5_$__cuda_sm20_div_rn_f64_full,($__internal_6_$__cuda_sm20_dsqrt_rn_f64_mediumpath_v1 - $__internal_5_$__cuda_sm20_div_rn_f64_full)
$__internal_5_$__cuda_sm20_div_rn_f64_full:
[C---:B------:R-:W-:Y:S01]  /*10d60*/  FSETP.GEU.AND P1, PT, |R19|.reuse, 1.469367938527859385e-39, PT ;  /* 0x001000001300780b */ /* 0x040fe20003f2e200 */
[----:B------:R-:W-:Y:S01]  /*10d70*/  IMAD.MOV.U32 R76, RZ, RZ, 0x1ca00000 ;  /* 0x1ca00000ff4c7424 */ /* 0x000fe200078e00ff */
[----:B------:R-:W-:Y:S01]  /*10d80*/  LOP3.LUT R68, R19, 0x800fffff, RZ, 0xc0, !PT ;  /* 0x800fffff13447812 */ /* 0x000fe200078ec0ff */
[----:B------:R-:W-:Y:S01]  /*10d90*/  BSSY.RECONVERGENT B0, `(.L_x_905) ;  /* 0x000005a000007945 */ /* 0x000fe20003800200 */
[----:B------:R-:W-:Y:S02]  /*10da0*/  MOV R74, 0x1 ;  /* 0x00000001004a7802 */ /* 0x000fe40000000f00 */
[----:B------:R-:W-:Y:S01]  /*10db0*/  LOP3.LUT R69, R68, 0x3ff00000, RZ, 0xfc, !PT ;  /* 0x3ff0000044457812 */ /* 0x000fe200078efcff */
[----:B------:R-:W-:Y:S01]  /*10dc0*/  IMAD.MOV.U32 R68, RZ, RZ, R18 ;  /* 0x000000ffff447224 */ /* 0x000fe200078e0012 */
[C---:B------:R-:W-:Y:S02]  /*10dd0*/  FSETP.GEU.AND P3, PT, |R71|.reuse, 1.469367938527859385e-39, PT ;  /* 0x001000004700780b */ /* 0x040fe40003f6e200 */
[----:B------:R-:W-:-:S02]  /*10de0*/  LOP3.LUT R23, R71, 0x7ff00000, RZ, 0xc0, !PT ;  /* 0x7ff0000047177812 */ /* 0x000fc400078ec0ff */
[----:B------:R-:W-:Y:S01]  /*10df0*/  LOP3.LUT R77, R19, 0x7ff00000, RZ, 0xc0, !PT ;  /* 0x7ff00000134d7812 */ /* 0x000fe200078ec0ff */
[----:B------:R-:W-:-:S03]  /*10e00*/  @!P1 DMUL R68, R18, 8.98846567431157953865e+307 ;  /* 0x7fe0000012449828 */ /* 0x000fc60000000000 */
[----:B------:R-:W-:-:S03]  /*10e10*/  ISETP.GE.U32.AND P2, PT, R23, R77, PT ;  /* 0x0000004d1700720c */ /* 0x000fc60003f46070 */
[----:B------:R-:W0:Y:S02]  /*10e20*/  MUFU.RCP64H R75, R69 ;  /* 0x00000045004b7308 */ /* 0x000e240000001800 */
[----:B0-----:R-:W-:-:S08]  /*10e30*/  DFMA R72, R74, -R68, 1 ;  /* 0x3ff000004a48742b */ /* 0x001fd00000000844 */
[----:B------:R-:W-:-:S08]  /*10e40*/  DFMA R72, R72, R72, R72 ;  /* 0x000000484848722b */ /* 0x000fd00000000048 */
[----:B------:R-:W-:Y:S01]  /*10e50*/  DFMA R74, R74, R72, R74 ;  /* 0x000000484a4a722b */ /* 0x000fe2000000004a */
[----:B------:R-:W-:-:S04]  /*10e60*/  @!P3 LOP3.LUT R72, R19, 0x7ff00000, RZ, 0xc0, !PT ;  /* 0x7ff000001348b812 */ /* 0x000fc800078ec0ff */
[----:B------:R-:W-:Y:S02]  /*10e70*/  @!P3 ISETP.GE.U32.AND P4, PT, R23, R72, PT ;  /* 0x000000481700b20c */ /* 0x000fe40003f86070 */
[C---:B------:R-:W-:Y:S02]  /*10e80*/  SEL R72, R76.reuse, 0x63400000, !P2 ;  /* 0x634000004c487807 */ /* 0x040fe40005000000 */
[----:B------:R-:W-:Y:S02]  /*10e90*/  @!P3 SEL R78, R76, 0x63400000, !P4 ;  /* 0x634000004c4eb807 */ /* 0x000fe40006000000 */
[--C-:B------:R-:W-:Y:S01]  /*10ea0*/  LOP3.LUT R73, R72, 0x800fffff, R71.reuse, 0xf8, !PT ;  /* 0x800fffff48497812 */ /* 0x100fe200078ef847 */
[----:B------:R-:W-:Y:S01]  /*10eb0*/  IMAD.MOV.U32 R72, RZ, RZ, R70 ;  /* 0x000000ffff487224 */ /* 0x000fe200078e0046 */
[----:B------:R-:W-:-:S04]  /*10ec0*/  @!P3 LOP3.LUT R78, R78, 0x80000000, R71, 0xf8, !PT ;  /* 0x800000004e4eb812 */ /* 0x000fc800078ef847 */
[----:B------:R-:W-:Y:S02]  /*10ed0*/  @!P3 LOP3.LUT R79, R78, 0x100000, RZ, 0xfc, !PT ;  /* 0x001000004e4fb812 */ /* 0x000fe400078efcff */
[----:B------:R-:W-:-:S06]  /*10ee0*/  @!P3 MOV R78, RZ ;  /* 0x000000ff004eb202 */ /* 0x000fcc0000000f00 */
[----:B------:R-:W-:Y:S02]  /*10ef0*/  @!P3 DFMA R72, R72, 2, -R78 ;  /* 0x400000004848b82b */ /* 0x000fe4000000084e */
        /* <DEDUP_REMOVED lines=43> */
.L_x_906:
        /* <DEDUP_REMOVED lines=17> */
.L_x_909:
[----:B------:R-:W-:-:S05]  /*112c0*/  LOP3.LUT R76, R19, 0x80000, RZ, 0xfc, !PT ;  /* 0x00080000134c7812 */ /* 0x000fca00078efcff */
[----:B------:R-:W-:Y:S02]  /*112d0*/  IMAD.MOV.U32 R77, RZ, RZ, R76 ;  /* 0x000000ffff4d7224 */ /* 0x000fe400078e004c */
[----:B------:R-:W-:Y:S01]  /*112e0*/  IMAD.MOV.U32 R76, RZ, RZ, R18 ;  /* 0x000000ffff4c7224 */ /* 0x000fe200078e0012 */
[----:B------:R-:W-:Y:S06]  /*112f0*/  BRA `(.L_x_907) ;  /* 0x00000000000c7947 */ /* 0x000fec0003800000 */
.L_x_908:
[----:B------:R-:W-:-:S04]  /*11300*/  LOP3.LUT R76, R71, 0x80000, RZ, 0xfc, !PT ;  /* 0x00080000474c7812 */ /* 0x000fc800078efcff */
[----:B------:R-:W-:Y:S01]  /*11310*/  MOV R77, R76 ;  /* 0x0000004c004d7202 */ /* 0x000fe20000000f00 */
[----:B------:R-:W-:-:S07]  /*11320*/  IMAD.MOV.U32 R76, RZ, RZ, R70 ;  /* 0x000000ffff4c7224 */ /* 0x000fce00078e0046 */
.L_x_907:
[----:B------:R-:W-:Y:S05]  /*11330*/  BSYNC.RECONVERGENT B0 ;  /* 0x0000000000007941 */ /* 0x000fea0003800200 */
.L_x_905:
[----:B------:R-:W-:Y:S02]  /*11340*/  HFMA2 R19, -RZ, RZ, 0, 0 ;  /* 0x00000000ff137431 */ /* 0x000fe400000001ff */
[----:B------:R-:W-:-:S04]  /*11350*/  IMAD.MOV.U32 R18, RZ, RZ, R3 ;  /* 0x000000ffff127224 */ /* 0x000fc800078e0003 */
[----:B------:R-:W-:Y:S05]  /*11360*/  RET.REL.NODEC R18 `(_Z16calcul_componentPdS_S_S_S_S_S_S_S_S_S_S_Pi) ;  /* 0xfffffeec12247950 */ /* 0x000fea0003c3ffff */
        .weak           $__internal_6_$__cuda_sm20_dsqrt_rn_f64_mediumpath_v1
        .type           $__internal_6_$__cuda_sm20_dsqrt_rn_f64_mediumpath_v1,@function
        .size           $__internal_6_$__cuda_sm20_dsqrt_rn_f64_mediumpath_v1,(.L_x_1119 - $__internal_6_$__cuda_sm20_dsqrt_rn_f64_mediumpath_v1)
$__internal_6_$__cuda_sm20_dsqrt_rn_f64_mediumpath_v1:
[----:B------:R-:W-:Y:S01]  /*11370*/  ISETP.GE.U32.AND P1, PT, R23, -0x3400000, PT ;  /* 0xfcc000001700780c */ /* 0x000fe20003f26070 */
[----:B------:R-:W-:Y:S01]  /*11380*/  BSSY.RECONVERGENT B1, `(.L_x_910) ;  /* 0x0000024000017945 */ /* 0x000fe20003800200 */
[----:B------:R-:W-:-:S11]  /*11390*/  IMAD.MOV.U32 R68, RZ, RZ, R3 ;  /* 0x000000ffff447224 */ /* 0x000fd600078e0003 */
        /* <DEDUP_REMOVED lines=9> */
.L_x_911:
        /* <DEDUP_REMOVED lines=9> */
[----:B------:R-:W-:Y:S01]  /*114c0*/  MOV R72, 0x0 ;  /* 0x0000000000487802 */ /* 0x000fe20000000f00 */
[----:B------:R-:W-:Y:S02]  /*114d0*/  IMAD.MOV.U32 R68, RZ, RZ, RZ ;  /* 0x000000ffff447224 */ /* 0x000fe400078e00ff */
[----:B------:R-:W-:Y:S02]  /*114e0*/  IMAD.MOV.U32 R73, RZ, RZ, 0x3fd80000 ;  /* 0x3fd80000ff497424 */ /* 0x000fe400078e00ff */
        /* <DEDUP_REMOVED lines=12> */
.L_x_913:
[----:B------:R-:W-:-:S11]  /*115b0*/  DADD R18, R68, R68 ;  /* 0x0000000044127229 */ /* 0x000fd60000000044 */
.L_x_912:
[----:B------:R-:W-:Y:S05]  /*115c0*/  BSYNC.RECONVERGENT B1 ;  /* 0x0000000000017941 */ /* 0x000fea0003800200 */
.L_x_910:
[----:B------:R-:W-:Y:S01]  /*115d0*/  IMAD.MOV.U32 R3, RZ, RZ, R18 ;  /* 0x000000ffff037224 */ /* 0x000fe200078e0012 */
[----:B------:R-:W-:Y:S01]  /*115e0*/  MOV R18, R74 ;  /* 0x0000004a00127202 */ /* 0x000fe20000000f00 */
[----:B------:R-:W-:Y:S02]  /*115f0*/  IMAD.MOV.U32 R68, RZ, RZ, R19 ;  /* 0x000000ffff447224 */ /* 0x000fe400078e0013 */
[----:B------:R-:W-:-:S04]  /*11600*/  IMAD.MOV.U32 R19, RZ, RZ, 0x0 ;  /* 0x00000000ff137424 */ /* 0x000fc800078e00ff */
[----:B------:R-:W-:Y:S05]  /*11610*/  RET.REL.NODEC R18 `(_Z16calcul_componentPdS_S_S_S_S_S_S_S_S_S_S_Pi) ;  /* 0xfffffee812787950 */ /* 0x000fea0003c3ffff */
.L_x_914:
        /* <DEDUP_REMOVED lines=14> */
.L_x_1119:


//--------------------- .text._Z6calculPdS_S_S_S_S_S_S_Pi --------------------------
	.section	.text._Z6calculPdS_S_S_S_S_S_S_Pi,"ax",@progbits
	.align	128
        .global         _Z6calculPdS_S_S_S_S_S_S_Pi
        .type           _Z6calculPdS_S_S_S_S_S_S_Pi,@function
        .size           _Z6calculPdS_S_S_S_S_S_S_Pi,(.L_x_1121 - _Z6calculPdS_S_S_S_S_S_S_Pi)
        .other          _Z6calculPdS_S_S_S_S_S_S_Pi,@"STO_CUDA_ENTRY STV_DEFAULT"
_Z6calculPdS_S_S_S_S_S_S_Pi:
.text._Z6calculPdS_S_S_S_S_S_S_Pi:
[----:B------:R-:W0:Y:S08]  /*0000*/  LDC R1, c[0x0][0x37c] ;  /* 0x0000df00ff017b82 */ /* 0x000e300000000800 */
[----:B------:R-:W1:Y:S01]  /*0010*/  LDC.64 R2, c[0x0][0x3c0] ;  /* 0x0000f000ff027b82 */ /* 0x000e620000000a00 */
[----:B------:R-:W1:Y:S02]  /*0020*/  LDCU.64 UR36, c[0x0][0x358] ;  /* 0x00006b00ff2477ac */ /* 0x000e640008000a00 */
[----:B-1----:R-:W2:Y:S05]  /*0030*/  LDG.E R0, desc[UR36][R2.64] ;  /* 0x0000002402007981 */ /* 0x002eaa000c1e1900 */
[----:B------:R-:W1:Y:S01]  /*0040*/  S2UR UR4, SR_CTAID.X ;  /* 0x00000000000479c3 */ /* 0x000e620000002500 */
[----:B------:R-:W1:Y:S07]  /*0050*/  S2R R4, SR_TID.X ;  /* 0x0000000000047919 */ /* 0x000e6e0000002100 */
[----:B------:R-:W1:Y:S02]  /*0060*/  LDC R28, c[0x0][0x360] ;  /* 0x0000d800ff1c7b82 */ /* 0x000e640000000800 */
[----:B-1----:R-:W-:-:S05]  /*0070*/  IMAD R28, R28, UR4, R4 ;  /* 0x000000041c1c7c24 */ /* 0x002fca000f8e0204 */
[----:B--2---:R-:W-:-:S04]  /*0080*/  ISETP.GE.AND P0, PT, R28, R0, PT ;  /* 0x000000001c00720c */ /* 0x004fc80003f06270 */
[----:B------:R-:W-:-:S13]  /*0090*/  ISETP.EQ.OR P0, PT, R28, RZ, P0 ;  /* 0x000000ff1c00720c */ /* 0x000fda0000702670 */
[----:B0-----:R-:W-:Y:S05]  /*00a0*/  @P0 EXIT ;  /* 0x000000000000094d */ /* 0x001fea0003800000 */
        /* <DEDUP_REMOVED lines=16> */
[----:B------:R1:W2:Y:S02]  /*01b0*/  LDG.E R0, desc[UR36][R2.64] ;  /* 0x0000002402007981 */ /* 0x0002a4000c1e1900 */
[----:B-1----:R-:W2:Y:S08]  /*01c0*/  LDC.64 R2, c[0x0][0x388] ;  /* 0x0000e200ff027b82 */ /* 0x002eb00000000a00 */
[----:B0-----:R-:W0:Y:S01]  /*01d0*/  LDC.64 R4, c[0x0][0x3a0] ;  /* 0x0000e800ff047b82 */ /* 0x001e220000000a00 */
[----:B--2---:R-:W-:-:S06]  /*01e0*/  IMAD.WIDE R2, R0, 0x8, R2 ;  /* 0x0000000800027825 */ /* 0x004fcc00078e0202 */
[----:B------:R-:W2:Y:S01]  /*01f0*/  LDG.E.64 R2, desc[UR36][R2.64+-0x10] ;  /* 0xfffff02402027981 */ /* 0x000ea2000c1e1b00 */
[----:B0-----:R-:W-:-:S05]  /*0200*/  IMAD.WIDE R4, R0, 0x8, R4 ;  /* 0x0000000800047825 */ /* 0x001fca00078e0204 */
[----:B--2---:R-:W-:Y:S01]  /*0210*/  STG.E.64 desc[UR36][R4.64+-0x8], R2 ;  /* 0xfffff80204007986 */ /* 0x004fe2000c101b24 */
[----:B------:R-:W-:Y:S05]  /*0220*/  EXIT ;  /* 0x000000000000794d */ /* 0x000fea0003800000 */
.L_x_915:
[----:B------:R-:W0:Y:S08]  /*0230*/  LDC.64 R20, c[0x0][0x380] ;  /* 0x0000e000ff147b82 */ /* 0x000e300000000a00 */
[----:B------:R-:W1:Y:S08]  /*0240*/  LDC.64 R30, c[0x0][0x390] ;  /* 0x0000e400ff1e7b82 */ /* 0x000e700000000a00 */
[----:B------:R-:W2:Y:S01]  /*0250*/  LDC.64 R16, c[0x0][0x388] ;  /* 0x0000e200ff107b82 */ /* 0x000ea20000000a00 */
[----:B0-----:R-:W-:-:S05]  /*0260*/  IMAD.WIDE R20, R28, 0x8, R20 ;  /* 0x000000081c147825 */ /* 0x001fca00078e0214 */
[----:B------:R-:W3:Y:S01]  /*0270*/  LDG.E.64 R24, desc[UR36][R20.64] ;  /* 0x0000002414187981 */ /* 0x000ee2000c1e1b00 */
[----:B-1----:R-:W-:-:S03]  /*0280*/  IMAD.WIDE R30, R28, 0x8, R30 ;  /* 0x000000081c1e7825 */ /* 0x002fc600078e021e */
[----:B------:R-:W4:Y:S04]  /*0290*/  LDG.E.64 R52, desc[UR36][R20.64+0x8] ;  /* 0x0000082414347981 */ /* 0x000f28000c1e1b00 */
[----:B------:R-:W4:Y:S01]  /*02a0*/  LDG.E.64 R18, desc[UR36][R30.64] ;  /* 0x000000241e127981 */ /* 0x000f22000c1e1b00 */
[----:B--2---:R-:W-:-:S03]  /*02b0*/  IMAD.WIDE R16, R28, 0x8, R16 ;  /* 0x000000081c107825 */ /* 0x004fc600078e0210 */
[----:B------:R-:W2:Y:S04]  /*02c0*/  LDG.E.64 R46, desc[UR36][R30.64+0x8] ;  /* 0x000008241e2e7981 */ /* 0x000ea8000c1e1b00 */
[----:B------:R-:W2:Y:S04]  /*02d0*/  LDG.E.64 R22, desc[UR36][R16.64] ;  /* 0x0000002410167981 */ /* 0x000ea8000c1e1b00 */
[----:B------:R-:W2:Y:S04]  /*02e0*/  LDG.E.64 R40, desc[UR36][R16.64+0x8] ;  /* 0x0000082410287981 */ /* 0x000ea8000c1e1b00 */
[----:B------:R-:W5:Y:S04]  /*02f0*/  LDG.E.64 R20, desc[UR36][R20.64+-0x8] ;  /* 0xfffff82414147981 */ /* 0x000f68000c1e1b00 */
[----:B------:R-:W5:Y:S04]  /*0300*/  LDG.E.64 R30, desc[UR36][R30.64+-0x8] ;  /* 0xfffff8241e1e7981 */ /* 0x000f68000c1e1b00 */
[----:B------:R-:W5:Y:S01]  /*0310*/  LDG.E.64 R16, desc[UR36][R16.64+-0x8] ;  /* 0xfffff82410107981 */ /* 0x000f62000c1e1b00 */
[----:B------:R-:W-:Y:S01]  /*0320*/  VIADD R0, R0, 0xfffffffe ;  /* 0xfffffffe00007836 */ /* 0x000fe20000000000 */
[----:B------:R-:W0:Y:S04]  /*0330*/  I2F.F64 R26, R28 ;  /* 0x0000001c001a7312 */ /* 0x000e280000201c00 */
[----:B------:R-:W-:-:S04]  /*0340*/  ISETP.GE.AND P0, PT, R28, R0, PT ;  /* 0x000000001c00720c */ /* 0x000fc80003f06270 */
[----:B------:R-:W-:Y:S01]  /*0350*/  ISETP.GT.AND P0, PT, R28, 0x1, !P0 ;  /* 0x000000011c00780c */ /* 0x000fe20004704270 */
[----:B------:R-:W-:Y:S02]  /*0360*/  HFMA2 R11, -RZ, RZ, 1.83203125, 56352 ;  /* 0x3f547ae1ff0b7431 */ /* 0x000fe400000001ff */
[----:B------:R-:W-:Y:S01]  /*0370*/  IMAD.MOV.U32 R10, RZ, RZ, 0x47ae147b ;  /* 0x47ae147bff0a7424 */ /* 0x000fe200078e00ff */
[----:B------:R-:W-:Y:S05]  /*0380*/  BSSY.RECONVERGENT B1, `(.L_x_916) ;  /* 0x000019e000017945 */ /* 0x000fea0003800200 */
[----:B0-----:R-:W-:Y:S01]  /*0390*/  DFMA R26, R26, R10, 1 ;  /* 0x3ff000001a1a742b */ /* 0x001fe2000000000a */
[----:B---3--:R-:W-:-:S02]  /*03a0*/  IMAD.MOV.U32 R60, RZ, RZ, R24 ;  /* 0x000000ffff3c7224 */ /* 0x008fc400078e0018 */
[----:B------:R-:W-:Y:S02]  /*03b0*/  IMAD.MOV.U32 R61, RZ, RZ, R25 ;  /* 0x000000ffff3d7224 */ /* 0x000fe400078e0019 */
[----:B----4-:R-:W-:Y:S01]  /*03c0*/  IMAD.MOV.U32 R64, RZ, RZ, R52 ;  /* 0x000000ffff407224 */ /* 0x010fe200078e0034 */
[----:B------:R-:W-:Y:S01]  /*03d0*/  MOV R65, R53 ;  /* 0x0000003500417202 */ /* 0x000fe20000000f00 */
[----:B------:R-:W-:Y:S02]  /*03e0*/  IMAD.MOV.U32 R62, RZ, RZ, R18 ;  /* 0x000000ffff3e7224 */ /* 0x000fe400078e0012 */
[----:B------:R-:W-:Y:S02]  /*03f0*/  IMAD.MOV.U32 R63, RZ, RZ, R19 ;  /* 0x000000ffff3f7224 */ /* 0x000fe400078e0013 */
[----:B--2---:R-:W-:Y:S01]  /*0400*/  IMAD.MOV.U32 R12, RZ, RZ, R46 ;  /* 0x000000ffff0c7224 */ /* 0x004fe200078e002e */
[----:B------:R-:W-:Y:S01]  /*0410*/  MOV R13, R47 ;  /* 0x0000002f000d7202 */ /* 0x000fe20000000f00 */
[----:B------:R-:W-:-:S02]  /*0420*/  IMAD.MOV.U32 R32, RZ, RZ, R22 ;  /* 0x000000ffff207224 */ /* 0x000fc400078e0016 */
[----:B------:R-:W-:Y:S02]  /*0430*/  IMAD.MOV.U32 R33, RZ, RZ, R23 ;  /* 0x000000ffff217224 */ /* 0x000fe400078e0017 */
[----:B------:R-:W-:Y:S01]  /*0440*/  IMAD.MOV.U32 R4, RZ, RZ, R40 ;  /* 0x000000ffff047224 */ /* 0x000fe200078e0028 */
[----:B------:R-:W-:Y:S01]  /*0450*/  MOV R5, R41 ;  /* 0x0000002900057202 */ /* 0x000fe20000000f00 */
        /* <DEDUP_REMOVED lines=29> */
[----:B------:R-:W-:Y:S05]  /*0630*/  CALL.REL.NOINC `($__internal_7_$__cuda_sm20_div_rn_f64_full) ;  /* 0x0000008800887944 */ /* 0x000fea0003c00000 */
[----:B------:R-:W-:Y:S02]  /*0640*/  IMAD.MOV.U32 R4, RZ, RZ, R14 ;  /* 0x000000ffff047224 */ /* 0x000fe400078e000e */
[----:B------:R-:W-:-:S07]  /*0650*/  IMAD.MOV.U32 R5, RZ, RZ, R15 ;  /* 0x000000ffff057224 */ /* 0x000fce00078e000f */
.L_x_919:
[----:B------:R-:W-:Y:S05]  /*0660*/  BSYNC.RECONVERGENT B2 ;  /* 0x0000000000027941 */ /* 0x000fea0003800200 */
.L_x_918:
[----:B------:R-:W-:Y:S01]  /*0670*/  DADD R60, R26, -R10 ;  /* 0x000000001a3c7229 */ /* 0x000fe2000000080a */
[----:B------:R-:W-:Y:S01]  /*0680*/  MOV R2, 0x1 ;  /* 0x0000000100027802 */ /* 0x000fe20000000f00 */
        /* <DEDUP_REMOVED lines=23> */
.L_x_921:
[----:B------:R-:W-:Y:S05]  /*0800*/  BSYNC.RECONVERGENT B2 ;  /* 0x0000000000027941 */ /* 0x000fea0003800200 */
.L_x_920:
        /* <DEDUP_REMOVED lines=48> */
[----:B------:R-:W-:Y:S05]  /*0b10*/  CALL.REL.NOINC `($__internal_7_$__cuda_sm20_div_rn_f64_full) ;  /* 0x0000008400507944 */ /* 0x000fea0003c00000 */
[----:B------:R-:W-:Y:S01]  /*0b20*/  IMAD.MOV.U32 R6, RZ, RZ, R14 ;  /* 0x000000ffff067224 */ /* 0x000fe200078e000e */
[----:B------:R-:W-:-:S07]  /*0b30*/  MOV R7, R15 ;  /* 0x0000000f00077202 */ /* 0x000fce0000000f00 */
.L_x_923:
[----:B------:R-:W-:Y:S05]  /*0b40*/  BSYNC.RECONVERGENT B2 ;  /* 0x0000000000027941 */ /* 0x000fea0003800200 */
.L_x_922:
        /* <DEDUP_REMOVED lines=24> */
.L_x_925:
[----:B------:R-:W-:Y:S05]  /*0cd0*/  BSYNC.RECONVERGENT B2 ;  /* 0x0000000000027941 */ /* 0x000fea0003800200 */
.L_x_924:
        /* <DEDUP_REMOVED lines=49> */
.L_x_927:
[----:B------:R-:W-:Y:S05]  /*0ff0*/  BSYNC.RECONVERGENT B2 ;  /* 0x0000000000027941 */ /* 0x000fea0003800200 */
.L_x_926:
        /* <DEDUP_REMOVED lines=24> */
.L_x_929:
[----:B------:R-:W-:Y:S05]  /*1180*/  BSYNC.RECONVERGENT B2 ;  /* 0x0000000000027941 */ /* 0x000fea0003800200 */
.L_x_928:
[----:B------:R-:W0:Y:S02]  /*1190*/  LDC.64 R14, c[0x0][0x380] ;  /* 0x0000e000ff0e7b82 */ /* 0x000e240000000a00 */
[----:B0-----:R-:W-:-:S06]  /*11a0*/  IMAD.WIDE.U32 R14, R28, 0x8, R14 ;  /* 0x000000081c0e7825 */ /* 0x001fcc00078e000e */
[----:B------:R-:W2:Y:S01]  /*11b0*/  LDG.E.64 R14, desc[UR36][R14.64+0x10] ;  /* 0x000010240e0e7981 */ /* 0x000ea2000c1e1b00 */
[----:B------:R-:W-:Y:S01]  /*11c0*/  UMOV UR4, 0x47ae147b ;  /* 0x47ae147b00047882 */ /* 0x000fe20000000000 */
[----:B------:R-:W-:Y:S01]  /*11d0*/  UMOV UR5, 0x3f647ae1 ;  /* 0x3f647ae100057882 */ /* 0x000fe20000000000 */
[----:B------:R-:W-:Y:S01]  /*11e0*/  MOV R32, 0x1 ;  /* 0x0000000100207802 */ /* 0x000fe20000000f00 */
[----:B------:R-:W-:Y:S01]  /*11f0*/  DADD R64, R26, UR4 ;  /* 0x000000041a407e29 */ /* 0x000fe20008000000 */
[----:B------:R-:W-:Y:S01]  /*1200*/  MOV R29, R9 ;  /* 0x00000009001d7202 */ /* 0x000fe20000000f00 */
[----:B------:R-:W-:Y:S01]  /*1210*/  DSETP.GEU.AND P4, PT, R6, RZ, PT ;  /* 0x000000ff0600722a */ /* 0x000fe20003f8e000 */
[----:B------:R-:W-:Y:S01]  /*1220*/  BSSY.RECONVERGENT B2, `(.L_x_930) ;  /* 0x0000035000027945 */ /* 0x000fe20003800200 */
[----:B------:R-:W-:Y:S02]  /*1230*/  DSETP.GEU.AND P3, PT, R8, RZ, PT ;  /* 0x000000ff0800722a */ /* 0x000fe40003f6e000 */
[----:B------:R-:W-:-:S02]  /*1240*/  DSETP.GT.AND P2, PT, R6, RZ, PT ;  /* 0x000000ff0600722a */ /* 0x000fc40003f44000 */
[----:B------:R-:W-:Y:S01]  /*1250*/  DADD R64, R10, -R64 ;  /* 0x000000000a407229 */ /* 0x000fe20000000840 */
[----:B------:R-:W-:Y:S01]  /*1260*/  FSEL R68, RZ, -1.875, P4 ;  /* 0xbff00000ff447808 */ /* 0x000fe20002000000 */
[----:B------:R-:W-:Y:S01]  /*1270*/  DSETP.GT.AND P1, PT, R8, RZ, PT ;  /* 0x000000ff0800722a */ /* 0x000fe20003f24000 */
[----:B------:R-:W-:Y:S02]  /*1280*/  FSEL R0, RZ, -1.875, P3 ;  /* 0xbff00000ff007808 */ /* 0x000fe40001800000 */
        /* <DEDUP_REMOVED lines=12> */
[----:B--2---:R-:W-:-:S03]  /*1350*/  DADD R38, R52, -R14 ;  /* 0x0000000034267229 */ /* 0x004fc6000000080e */
[----:B------:R-:W-:Y:S01]  /*1360*/  DADD R14, R68, R32 ;  /* 0x00000000440e7229 */ /* 0x000fe20000000020 */
[----:B------:R-:W-:Y:S02]  /*1370*/  IMAD.MOV.U32 R32, RZ, RZ, R8 ;  /* 0x000000ffff207224 */ /* 0x000fe400078e0008 */
[----:B------:R-:W-:Y:S02]  /*1380*/  IMAD.MOV.U32 R8, RZ, RZ, R7 ;  /* 0x000000ffff087224 */ /* 0x000fe400078e0007 */
[----:B------:R-:W-:Y:S01]  /*1390*/  DMUL R44, R38, R42 ;  /* 0x0000002a262c7228 */ /* 0x000fe20000000000 */
[----:B------:R-:W-:Y:S02]  /*13a0*/  SEL R32, R0, R32, P1 ;  /* 0x0000002000207207 */ /* 0x000fe40000800000 */
[----:B------:R-:W-:Y:S01]  /*13b0*/  FSEL R33, |R8|, |R29|, P1 ;  /* 0x4000001d08217208 */ /* 0x000fe20000800200 */
[----:B------:R-:W-:Y:S01]  /*13c0*/  DMUL R8, R14, 0.5 ;  /* 0x3fe000000e087828 */ /* 0x000fe20000000000 */
[----:B------:R-:W-:Y:S01]  /*13d0*/  @P2 LOP3.LUT R33, R29, 0x80000, RZ, 0xfc, !PT ;  /* 0x000800001d212812 */ /* 0x000fe200078efcff */
[----:B------:R-:W-:Y:S01]  /*13e0*/  DSETP.GTU.AND P1, PT, R66, RZ, PT ;  /* 0x000000ff4200722a */ /* 0x000fe20003f2c000 */
[----:B------:R-:W-:Y:S01]  /*13f0*/  FSETP.GEU.AND P3, PT, |R39|, 6.5827683646048100446e-37, PT ;  /* 0x036000002700780b */ /* 0x000fe20003f6e200 */
[----:B------:R-:W-:-:S02]  /*1400*/  DFMA R48, -R64, R44, R38 ;  /* 0x0000002c4030722b */ /* 0x000fc40000000126 */
[----:B------:R-:W-:Y:S02]  /*1410*/  DSETP.NEU.AND P2, PT, R14, RZ, PT ;  /* 0x000000ff0e00722a */ /* 0x000fe40003f4d000 */
[----:B------:R-:W-:Y:S01]  /*1420*/  DMUL R32, R8, R32 ;  /* 0x0000002008207228 */ /* 0x000fe20000000000 */
[----:B------:R-:W-:Y:S02]  /*1430*/  FSEL R60, R66, R24, P1 ;  /* 0x00000018423c7208 */ /* 0x000fe40000800000 */
[----:B------:R-:W-:Y:S01]  /*1440*/  FSEL R61, R67, R25, P1 ;  /* 0x00000019433d7208 */ /* 0x000fe20000800000 */
[----:B------:R-:W-:-:S06]  /*1450*/  DFMA R8, R42, R48, R44 ;  /* 0x000000302a08722b */ /* 0x000fcc000000002c */
[----:B------:R-:W-:Y:S02]  /*1460*/  FSEL R32, R32, RZ, P2 ;  /* 0x000000ff20207208 */ /* 0x000fe40001000000 */
[----:B------:R-:W-:Y:S01]  /*1470*/  FSEL R33, R33, RZ, P2 ;  /* 0x000000ff21217208 */ /* 0x000fe20001000000 */
[----:B------:R-:W-:Y:S01]  /*1480*/  DSETP.GTU.AND P2, PT, R70, RZ, PT ;  /* 0x000000ff4600722a */ /* 0x000fe20003f4c000 */
[----:B------:R-:W-:-:S04]  /*1490*/  FFMA R0, RZ, R65, R9 ;  /* 0x00000041ff007223 */ /* 0x000fc80000000009 */
[----:B------:R-:W-:Y:S01]  /*14a0*/  DFMA R32, R62, R32, R22 ;  /* 0x000000203e20722b */ /* 0x000fe20000000016 */
[----:B------:R-:W-:Y:S02]  /*14b0*/  FSETP.GT.AND P1, PT, |R0|, 1.469367938527859385e-39, PT ;  /* 0x001000000000780b */ /* 0x000fe40003f24200 */
        /* <DEDUP_REMOVED lines=11> */
.L_x_931:
[----:B------:R-:W-:Y:S05]  /*1570*/  BSYNC.RECONVERGENT B2 ;  /* 0x0000000000027941 */ /* 0x000fea0003800200 */
.L_x_930:
        /* <DEDUP_REMOVED lines=46> */
[----:B------:R-:W-:Y:S05]  /*1860*/  CALL.REL.NOINC `($__internal_7_$__cuda_sm20_div_rn_f64_full) ;  /* 0x0000007400fc7944 */ /* 0x000fea0003c00000 */
[----:B------:R-:W-:Y:S01]  /*1870*/  MOV R2, R14 ;  /* 0x0000000e00027202 */ /* 0x000fe20000000f00 */
[----:B------:R-:W-:-:S07]  /*1880*/  IMAD.MOV.U32 R3, RZ, RZ, R15 ;  /* 0x000000ffff037224 */ /* 0x000fce00078e000f */
.L_x_933:
[----:B------:R-:W-:Y:S05]  /*1890*/  BSYNC.RECONVERGENT B2 ;  /* 0x0000000000027941 */ /* 0x000fea0003800200 */
.L_x_932:
        /* <DEDUP_REMOVED lines=45> */
[----:B------:R-:W-:Y:S05]  /*1b70*/  CALL.REL.NOINC `($__internal_7_$__cuda_sm20_div_rn_f64_full) ;  /* 0x0000007400387944 */ /* 0x000fea0003c00000 */
[----:B------:R-:W-:Y:S02]  /*1b80*/  IMAD.MOV.U32 R2, RZ, RZ, R14 ;  /* 0x000000ffff027224 */ /* 0x000fe400078e000e */
[----:B------:R-:W-:-:S07]  /*1b90*/  IMAD.MOV.U32 R3, RZ, RZ, R15 ;  /* 0x000000ffff037224 */ /* 0x000fce00078e000f */
.L_x_935:
[----:B------:R-:W-:Y:S05]  /*1ba0*/  BSYNC.RECONVERGENT B2 ;  /* 0x0000000000027941 */ /* 0x000fea0003800200 */
.L_x_934:
[C---:B------:R-:W-:Y:S01]  /*1bb0*/  DSETP.GEU.AND P2, PT, R2.reuse, RZ, PT ;  /* 0x000000ff0200722a */ /* 0x040fe20003f4e000 */
[----:B------:R-:W-:Y:S01]  /*1bc0*/  IMAD.MOV.U32 R0, RZ, RZ, R3 ;  /* 0x000000ffff007224 */ /* 0x000fe200078e0003 */
[----:B------:R-:W-:Y:S01]  /*1bd0*/  DSETP.GT.AND P1, PT, R2, RZ, PT ;  /* 0x000000ff0200722a */ /* 0x000fe20003f24000 */
[----:B------:R-:W-:-:S03]  /*1be0*/  IMAD.MOV.U32 R8, RZ, RZ, R7 ;  /* 0x000000ffff087224 */ /* 0x000fc600078e0007 */
[----:B------:R-:W-:-:S04]  /*1bf0*/  FSEL R4, RZ, -1.875, P2 ;  /* 0xbff00000ff047808 */ /* 0x000fc80001000000 */
[----:B------:R-:W-:Y:S01]  /*1c00*/  FSEL R5, R4, 1.875, !P1 ;  /* 0x3ff0000004057808 */ /* 0x000fe20004800000 */
[----:B------:R-:W-:Y:S01]  /*1c10*/  DSETP.MIN.AND P1, P2, |R2|, |R6|, PT ;  /* 0x400000060200722a */ /* 0x000fe20003a20200 */
[----:B------:R-:W-:-:S05]  /*1c20*/  IMAD.MOV.U32 R4, RZ, RZ, RZ ;  /* 0x000000ffff047224 */ /* 0x000fca00078e00ff */
[----:B------:R-:W-:Y:S01]  /*1c30*/  FSEL R0, |R0|, |R8|, P1 ;  /* 0x4000000800007208 */ /* 0x000fe20000800200 */
[----:B------:R-:W-:Y:S01]  /*1c40*/  DADD R68, R68, R4 ;  /* 0x0000000044447229 */ /* 0x000fe20000000004 */
[----:B------:R-:W-:Y:S01]  /*1c50*/  IMAD.MOV.U32 R5, RZ, RZ, R6 ;  /* 0x000000ffff057224 */ /* 0x000fe200078e0006 */
[----:B------:R-:W-:-:S05]  /*1c60*/  MOV R4, R2 ;  /* 0x0000000200047202 */ /* 0x000fca0000000f00 */
[----:B------:R-:W-:Y:S01]  /*1c70*/  @P2 LOP3.LUT R0, R8, 0x80000, RZ, 0xfc, !PT ;  /* 0x0008000008002812 */ /* 0x000fe200078efcff */
[C---:B------:R-:W-:Y:S01]  /*1c80*/  DMUL R2, R68.reuse, 0.5 ;  /* 0x3fe0000044027828 */ /* 0x040fe20000000000 */
[----:B------:R-:W-:Y:S01]  /*1c90*/  SEL R4, R4, R5, P1 ;  /* 0x0000000504047207 */ /* 0x000fe20000800000 */
[----:B------:R-:W-:Y:S01]  /*1ca0*/  DSETP.NEU.AND P1, PT, R68, RZ, PT ;  /* 0x000000ff4400722a */ /* 0x000fe20003f2d000 */
[----:B------:R-:W-:Y:S01]  /*1cb0*/  MOV R5, R0 ;  /* 0x0000000000057202 */ /* 0x000fe20000000f00 */
[----:B------:R-:W-:-:S05]  /*1cc0*/  DSETP.GTU.AND P2, PT, R12, RZ, PT ;  /* 0x000000ff0c00722a */ /* 0x000fca0003f4c000 */
[----:B------:R-:W-:-:S09]  /*1cd0*/  DMUL R2, R2, R4 ;  /* 0x0000000402027228 */ /* 0x000fd20000000000 */
[----:B------:R-:W-:Y:S01]  /*1ce0*/  @!P2 IMAD.MOV.U32 R12, RZ, RZ, R46 ;  /* 0x000000ffff0ca224 */ /* 0x000fe200078e002e */
[----:B------:R-:W-:Y:S01]  /*1cf0*/  FSEL R4, R2, RZ, P1 ;  /* 0x000000ff02047208 */ /* 0x000fe20000800000 */
[----:B------:R-:W-:Y:S01]  /*1d00*/  @!P2 IMAD.MOV.U32 R13, RZ, RZ, R47 ;  /* 0x000000ffff0da224 */ /* 0x000fe200078e002f */
[----:B------:R-:W-:Y:S01]  /*1d10*/  FSEL R5, R3, RZ, P1 ;  /* 0x000000ff03057208 */ /* 0x000fe20000800000 */
[----:B------:R-:W-:-:S05]  /*1d20*/  DSETP.GTU.AND P1, PT, R34, RZ, PT ;  /* 0x000000ff2200722a */ /* 0x000fca0003f2c000 */
[----:B------:R-:W-:Y:S01]  /*1d30*/  DFMA R4, R10, R4, R40 ;  /* 0x000000040a04722b */ /* 0x000fe20000000028 */
[----:B------:R-:W-:Y:S02]  /*1d40*/  FSEL R64, R34, R52, P1 ;  /* 0x0000003422407208 */ /* 0x000fe40000800000 */
[----:B------:R-:W-:-:S08]  /*1d50*/  FSEL R65, R35, R53, P1 ;  /* 0x0000003523417208 */ /* 0x000fd00000800000 */
.L_x_917:
[----:B------:R-:W-:Y:S05]  /*1d60*/  BSYNC.RECONVERGENT B1 ;  /* 0x0000000000017941 */ /* 0x000fea0003800200 */
.L_x_916:
        /* <DEDUP_REMOVED lines=27> */
[----:B-----5:R-:W-:Y:S05]  /*1f20*/  CALL.REL.NOINC `($__internal_7_$__cuda_sm20_div_rn_f64_full) ;  /* 0x00000070004c7944 */ /* 0x020fea0003c00000 */
[----:B------:R-:W-:Y:S01]  /*1f30*/  MOV R2, R14 ;  /* 0x0000000e00027202 */ /* 0x000fe20000000f00 */
[----:B------:R-:W-:-:S07]  /*1f40*/  IMAD.MOV.U32 R3, RZ, RZ, R15 ;  /* 0x000000ffff037224 */ /* 0x000fce00078e000f */
.L_x_937:
[----:B------:R-:W-:Y:S05]  /*1f50*/  BSYNC.RECONVERGENT B1 ;  /* 0x0000000000017941 */ /* 0x000fea0003800200 */
.L_x_936:
        /* <DEDUP_REMOVED lines=26> */
[----:B-----5:R-:W-:Y:S05]  /*2100*/  CALL.REL.NOINC `($__internal_8_$__cuda_sm20_dsqrt_rn_f64_mediumpath_v1) ;  /* 0x0000007400607944 */ /* 0x020fea0003c00000 */
[----:B------:R-:W-:Y:S01]  /*2110*/  IMAD.MOV.U32 R6, RZ, RZ, R0 ;  /* 0x000000ffff067224 */ /* 0x000fe200078e0000 */
[----:B------:R-:W-:-:S07]  /*2120*/  MOV R7, R10 ;  /* 0x0000000a00077202 */ /* 0x000fce0000000f00 */
.L_x_939:
[----:B------:R-:W-:Y:S05]  /*2130*/  BSYNC.RECONVERGENT B0 ;  /* 0x0000000000007941 */ /* 0x000fea0003800200 */
.L_x_938:
        /* <DEDUP_REMOVED lines=23> */
[----:B-----5:R-:W-:Y:S05]  /*22b0*/  CALL.REL.NOINC `($__internal_7_$__cuda_sm20_div_rn_f64_full) ;  /* 0x0000006c00687944 */ /* 0x020fea0003c00000 */
[----:B------:R-:W-:Y:S02]  /*22c0*/  IMAD.MOV.U32 R2, RZ, RZ, R14 ;  /* 0x000000ffff027224 */ /* 0x000fe400078e000e */
[----:B------:R-:W-:-:S07]  /*22d0*/  IMAD.MOV.U32 R3, RZ, RZ, R15 ;  /* 0x000000ffff037224 */ /* 0x000fce00078e000f */
.L_x_941:
[----:B------:R-:W-:Y:S05]  /*22e0*/  BSYNC.RECONVERGENT B1 ;  /* 0x0000000000017941 */ /* 0x000fea0003800200 */
.L_x_940:
        /* <DEDUP_REMOVED lines=26> */
[----:B-----5:R-:W-:Y:S05]  /*2490*/  CALL.REL.NOINC `($__internal_8_$__cuda_sm20_dsqrt_rn_f64_mediumpath_v1) ;  /* 0x00000070007c7944 */ /* 0x020fea0003c00000 */
[----:B------:R-:W-:Y:S02]  /*24a0*/  IMAD.MOV.U32 R11, RZ, RZ, R10 ;  /* 0x000000ffff0b7224 */ /* 0x000fe400078e000a */
[----:B------:R-:W-:-:S07]  /*24b0*/  IMAD.MOV.U32 R10, RZ, RZ, R0 ;  /* 0x000000ffff0a7224 */ /* 0x000fce00078e0000 */
.L_x_943:
[----:B------:R-:W-:Y:S05]  /*24c0*/  BSYNC.RECONVERGENT B0 ;  /* 0x0000000000007941 */ /* 0x000fea0003800200 */
.L_x_942:
[----:B------:R-:W-:Y:S01]  /*24d0*/  DSETP.MAX.AND P3, P4, R10, R6, PT ;  /* 0x000000060a00722a */ /* 0x000fe20003c6f000 */
[----:B------:R-:W-:Y:S01]  /*24e0*/  IMAD.MOV.U32 R3, RZ, RZ, R6 ;  /* 0x000000ffff037224 */ /* 0x000fe200078e0006 */
[----:B------:R-:W-:Y:S01]  /*24f0*/  MOV R0, R11 ;  /* 0x0000000b00007202 */ /* 0x000fe20000000f00 */
[----:B------:R-:W-:Y:S01]  /*2500*/  IMAD.MOV.U32 R2, RZ, RZ, R10 ;  /* 0x000000ffff027224 */ /* 0x000fe200078e000a */
[C-C-:B------:R-:W-:Y:S01]  /*2510*/  DSETP.MAX.AND P5, P6, R70.reuse, R72.reuse, PT ;  /* 0x000000484600722a */ /* 0x140fe20003eaf000 */
[----:B------:R-:W-:Y:S01]  /*2520*/  IMAD.MOV.U32 R6, RZ, RZ, R7 ;  /* 0x000000ffff067224 */ /* 0x000fe200078e0007 */
[----:B------:R-:W-:Y:S01]  /*2530*/  DSETP.MIN.AND P1, P2, R70, R72, PT ;  /* 0x000000484600722a */ /* 0x000fe20003a20000 */
[----:B------:R-:W-:Y:S01]  /*2540*/  IMAD.MOV.U32 R9, RZ, RZ, R73 ;  /* 0x000000ffff097224 */ /* 0x000fe200078e0049 */
[----:B------:R-:W-:Y:S01]  /*2550*/  SEL R2, R2, R3, P3 ;  /* 0x0000000302027207 */ /* 0x000fe20001800000 */
[----:B------:R-:W-:Y:S01]  /*2560*/  IMAD.MOV.U32 R3, RZ, RZ, R70 ;  /* 0x000000ffff037224 */ /* 0x000fe200078e0046 */
[----:B------:R-:W-:Y:S01]  /*2570*/  FSEL R8, R0, R6, P3 ;  /* 0x0000000600087208 */ /* 0x000fe20001800000 */
[----:B------:R-:W-:Y:S01]  /*2580*/  IMAD.MOV.U32 R0, RZ, RZ, R72 ;  /* 0x000000ffff007224 */ /* 0x000fe200078e0048 */
[----:B------:R-:W-:Y:S01]  /*2590*/  MOV R7, R71 ;  /* 0x0000004700077202 */ /* 0x000fe20000000f00 */
[----:B------:R-:W-:Y:S01]  /*25a0*/  BSSY.RECONVERGENT B1, `(.L_x_944) ;  /* 0x0000032000017945 */ /* 0x000fe20003800200 */
[----:B------:R-:W-:-:S02]  /*25b0*/  @P4 LOP3.LUT R8, R6, 0x80000, RZ, 0xfc, !PT ;  /* 0x0008000006084812 */ /* 0x000fc400078efcff */
[----:B------:R-:W-:Y:S01]  /*25c0*/  SEL R74, R3, R0, P5 ;  /* 0x00000000034a7207 */ /* 0x000fe20002800000 */
[----:B------:R-:W-:Y:S01]  /*25d0*/  IMAD.MOV.U32 R0, RZ, RZ, R71 ;  /* 0x000000ffff007224 */ /* 0x000fe200078e0047 */
[----:B------:R-:W-:Y:S01]  /*25e0*/  MOV R6, R73 ;  /* 0x0000004900067202 */ /* 0x000fe20000000f00 */
[----:B------:R-:W-:Y:S01]  /*25f0*/  IMAD.MOV.U32 R3, RZ, RZ, R72 ;  /* 0x000000ffff037224 */ /* 0x000fe200078e0048 */
[----:B------:R-:W-:Y:S02]  /*2600*/  FSEL R10, R7, R9, P5 ;  /* 0x00000009070a7208 */ /* 0x000fe40002800000 */
[----:B------:R-:W-:Y:S01]  /*2610*/  FSEL R7, R0, R6, P1 ;  /* 0x0000000600077208 */ /* 0x000fe20000800000 */
[----:B------:R-:W-:Y:S01]  /*2620*/  IMAD.MOV.U32 R0, RZ, RZ, R70 ;  /* 0x000000ffff007224 */ /* 0x000fe200078e0046 */
[----:B------:R-:W-:Y:S01]  /*2630*/  @P2 LOP3.LUT R7, R6, 0x80000, RZ, 0xfc, !PT ;  /* 0x0008000006072812 */ /* 0x000fe200078efcff */
[----:B------:R-:W-:Y:S01]  /*2640*/  IMAD.MOV.U32 R6, RZ, RZ, 0x1 ;  /* 0x00000001ff067424 */ /* 0x000fe200078e00ff */
[----:B------:R-:W-:-:S02]  /*2650*/  @P6 LOP3.LUT R10, R9, 0x80000, RZ, 0xfc, !PT ;  /* 0x00080000090a6812 */ /* 0x000fc400078efcff */
[----:B------:R-:W-:Y:S01]  /*2660*/  SEL R76, R0, R3, P1 ;  /* 0x00000003004c7207 */ /* 0x000fe20000800000 */
[----:B------:R-:W-:Y:S01]  /*2670*/  IMAD.MOV.U32 R3, RZ, RZ, R8 ;  /* 0x000000ffff037224 */ /* 0x000fe200078e0008 */
[----:B------:R-:W-:Y:S01]  /*2680*/  MOV R75, R10 ;  /* 0x0000000a004b7202 */ /* 0x000fe20000000f00 */
[----:B------:R-:W-:-:S05]  /*2690*/  IMAD.MOV.U32 R77, RZ, RZ, R7 ;  /* 0x000000ffff4d7224 */ /* 0x000fca00078e0007 */
        /* <DEDUP_REMOVED lines=20> */
[----:B------:R-:W-:Y:S02]  /*27e0*/  DFMA R2, R6, R8, R2 ;  /* 0x000000080602722b */ /* 0x000fe40000000002 */
[----:B------:R-:W-:Y:S02]  /*27f0*/  DMUL R6, R4, R4 ;  /* 0x0000000404067228 */ /* 0x000fe40000000000 */
[----:B------:R-:W-:-:S06]  /*2800*/  DMUL R4, R32, R32 ;  /* 0x0000002020047228 */ /* 0x000fcc0000000000 */
[----:B------:R-:W-:Y:S01]  /*2810*/  FFMA R0, RZ, R15, R3 ;  /* 0x0000000fff007223 */ /* 0x000fe20000000003 */
[----:B------:R-:W-:Y:S02]  /*2820*/  DMUL R90, R6, 0.5 ;  /* 0x3fe00000065a7828 */ /* 0x000fe40000000000 */
[----:B------:R-:W-:Y:S02]  /*2830*/  DMUL R82, R4, 0.5 ;  /* 0x3fe0000004527828 */ /* 0x000fe40000000000 */
[----:B------:R-:W-:-:S13]  /*2840*/  FSETP.GT.AND P1, PT, |R0|, 1.469367938527859385e-39, PT ;  /* 0x001000000000780b */ /* 0x000fda0003f24200 */
[----:B------:R-:W-:Y:S05]  /*2850*/  @P1 BRA P2, `(.L_x_945) ;  /* 0x0000000000181947 */ /* 0x000fea0001000000 */
[----:B------:R-:W-:Y:S01]  /*2860*/  IMAD.MOV.U32 R42, RZ, RZ, R10 ;  /* 0x000000ffff2a7224 */ /* 0x000fe200078e000a */
[----:B------:R-:W-:Y:S02]  /*2870*/  MOV R43, R11 ;  /* 0x0000000b002b7202 */ /* 0x000fe40000000f00 */
[----:B------:R-:W-:-:S07]  /*2880*/  MOV R0, 0x28a0 ;  /* 0x000028a000007802 */ /* 0x000fce0000000f00 */
[----:B-----5:R-:W-:Y:S05]  /*2890*/  CALL.REL.NOINC `($__internal_7_$__cuda_sm20_div_rn_f64_full) ;  /* 0x0000006400f07944 */ /* 0x020fea0003c00000 */
[----:B------:R-:W-:Y:S02]  /*28a0*/  IMAD.MOV.U32 R2, RZ, RZ, R14 ;  /* 0x000000ffff027224 */ /* 0x000fe400078e000e */
[----:B------:R-:W-:-:S07]  /*28b0*/  IMAD.MOV.U32 R3, RZ, RZ, R15 ;  /* 0x000000ffff037224 */ /* 0x000fce00078e000f */
.L_x_945:
[----:B------:R-:W-:Y:S05]  /*28c0*/  BSYNC.RECONVERGENT B1 ;  /* 0x0000000000017941 */ /* 0x000fea0003800200 */
.L_x_944:
[----:B------:R-:W0:Y:S01]  /*28d0*/  MUFU.RCP64H R5, 0.66666650772094726562 ;  /* 0x3fe5555500057908 */ /* 0x000e220000001800 */
[----:B------:R-:W-:Y:S01]  /*28e0*/  IMAD.MOV.U32 R8, RZ, RZ, 0x55555556 ;  /* 0x55555556ff087424 */ /* 0x000fe200078e00ff */
[----:B------:R-:W-:Y:S01]  /*28f0*/  MOV R9, 0x3fe55555 ;  /* 0x3fe5555500097802 */ /* 0x000fe20000000f00 */
        /* <DEDUP_REMOVED lines=19> */
[----:B-----5:R-:W-:Y:S05]  /*2a30*/  CALL.REL.NOINC `($__internal_7_$__cuda_sm20_div_rn_f64_full) ;  /* 0x0000006400887944 */ /* 0x020fea0003c00000 */
[----:B------:R-:W-:Y:S02]  /*2a40*/  IMAD.MOV.U32 R4, RZ, RZ, R14 ;  /* 0x000000ffff047224 */ /* 0x000fe400078e000e */
[----:B------:R-:W-:-:S07]  /*2a50*/  IMAD.MOV.U32 R5, RZ, RZ, R15 ;  /* 0x000000ffff057224 */ /* 0x000fce00078e000f */
.L_x_947:
[----:B------:R-:W-:Y:S05]  /*2a60*/  BSYNC.RECONVERGENT B1 ;  /* 0x0000000000017941 */ /* 0x000fea0003800200 */
.L_x_946:
[----:B------:R-:W0:Y:S01]  /*2a70*/  MUFU.RCP64H R7, 0.66666650772094726562 ;  /* 0x3fe5555500077908 */ /* 0x000e220000001800 */
        /* <DEDUP_REMOVED lines=22> */
[----:B-----5:R-:W-:Y:S05]  /*2be0*/  CALL.REL.NOINC `($__internal_7_$__cuda_sm20_div_rn_f64_full) ;  /* 0x00000064001c7944 */ /* 0x020fea0003c00000 */
[----:B------:R-:W-:Y:S01]  /*2bf0*/  IMAD.MOV.U32 R6, RZ, RZ, R14 ;  /* 0x000000ffff067224 */ /* 0x000fe200078e000e */
[----:B------:R-:W-:-:S07]  /*2c00*/  MOV R7, R15 ;  /* 0x0000000f00077202 */ /* 0x000fce0000000f00 */
.L_x_949:
[----:B------:R-:W-:Y:S05]  /*2c10*/  BSYNC.RECONVERGENT B1 ;  /* 0x0000000000017941 */ /* 0x000fea0003800200 */
.L_x_948:
[-C--:B------:R-:W-:Y:S01]  /*2c20*/  DMUL R84, R70, R60.reuse ;  /* 0x0000003c46547228 */ /* 0x080fe20000000000 */
[----:B------:R-:W-:Y:S01]  /*2c30*/  BSSY.RECONVERGENT B1, `(.L_x_950) ;  /* 0x00000e0000017945 */ /* 0x000fe20003800200 */
[----:B------:R-:W-:Y:S02]  /*2c40*/  DSETP.GE.AND P1, PT, R76, RZ, PT ;  /* 0x000000ff4c00722a */ /* 0x000fe40003f26000 */
[----:B------:R-:W-:Y:S02]  /*2c50*/  DMUL R8, R66, R60 ;  /* 0x0000003c42087228 */ /* 0x000fe40000000000 */
[--C-:B------:R-:W-:Y:S02]  /*2c60*/  DADD R88, R82, R62.reuse ;  /* 0x0000000052587229 */ /* 0x100fe4000000003e */
[-C--:B------:R-:W-:Y:S02]  /*2c70*/  DMUL R4, R66, R84.reuse ;  /* 0x0000005442047228 */ /* 0x080fe40000000000 */
[----:B------:R-:W-:-:S02]  /*2c80*/  DFMA R86, R70, R84, R62 ;  /* 0x000000544656722b */ /* 0x000fc4000000003e */
[----:B------:R-:W-:Y:S02]  /*2c90*/  DFMA R90, R90, R64, R6 ;  /* 0x000000405a5a722b */ /* 0x000fe40000000006 */
[----:B------:R-:W-:Y:S02]  /*2ca0*/  DMUL R88, R70, R88 ;  /* 0x0000005846587228 */ /* 0x000fe40000000000 */
[----:B------:R-:W-:Y:S02]  /*2cb0*/  @P1 DFMA R4, -RZ, R8, R4 ;  /* 0x00000008ff04122b */ /* 0x000fe40000000104 */
[----:B------:R-:W-:Y:S02]  /*2cc0*/  @P1 DFMA R36, -RZ, R84, R86 ;  /* 0x00000054ff24122b */ /* 0x000fe40000000156 */
[----:B------:R-:W-:Y:S02]  /*2cd0*/  @P1 DFMA R34, -RZ, R60, R84 ;  /* 0x0000003cff22122b */ /* 0x000fe40000000154 */
[----:B------:R-:W-:-:S04]  /*2ce0*/  @P1 DFMA R32, -RZ, R82, R88 ;  /* 0x00000052ff20122b */ /* 0x000fc80000000158 */
[----:B------:R-:W-:Y:S01]  /*2cf0*/  @P1 DFMA R36, RZ, R4, R36 ;  /* 0x00000004ff24122b */ /* 0x000fe20000000024 */
[----:B------:R-:W-:Y:S10]  /*2d00*/  @P1 BRA `(.L_x_951) ;  /* 0x0000000c00481947 */ /* 0x000ff40003800000 */
[-C--:B------:R-:W-:Y:S02]  /*2d10*/  DMUL R92, R72, R64.reuse ;  /* 0x00000040485c7228 */ /* 0x080fe40000000000 */
[----:B------:R-:W-:Y:S02]  /*2d20*/  DSETP.GTU.AND P1, PT, R74, RZ, PT ;  /* 0x000000ff4a00722a */ /* 0x000fe40003f2c000 */
[----:B------:R-:W-:Y:S02]  /*2d30*/  DMUL R94, R68, R64 ;  /* 0x00000040445e7228 */ /* 0x000fe40000000000 */
[--C-:B------:R-:W-:Y:S02]  /*2d40*/  DADD R100, R90, R12.reuse ;  /* 0x000000005a647229 */ /* 0x100fe4000000000c */
[-C--:B------:R-:W-:Y:S02]  /*2d50*/  DFMA R96, R72, R92.reuse, R12 ;  /* 0x0000005c4860722b */ /* 0x080fe4000000000c */
[----:B------:R-:W-:-:S04]  /*2d60*/  DMUL R98, R68, R92 ;  /* 0x0000005c44627228 */ /* 0x000fc80000000000 */
[----:B------:R-:W-:Y:S02]  /*2d70*/  DMUL R100, R72, R100 ;  /* 0x0000006448647228 */ /* 0x000fe40000000000 */
[----:B------:R-:W-:Y:S02]  /*2d80*/  @!P1 DFMA R36, -RZ, R92, R96 ;  /* 0x0000005cff24922b */ /* 0x000fe40000000160 */
[----:B------:R-:W-:Y:S02]  /*2d90*/  @!P1 DFMA R4, -RZ, R94, R98 ;  /* 0x0000005eff04922b */ /* 0x000fe40000000162 */
[----:B------:R-:W-:Y:S02]  /*2da0*/  @!P1 DFMA R34, -RZ, R64, R92 ;  /* 0x00000040ff22922b */ /* 0x000fe4000000015c */
[----:B------:R-:W-:-:S04]  /*2db0*/  @!P1 DFMA R32, -RZ, R90, R100 ;  /* 0x0000005aff20922b */ /* 0x000fc80000000164 */
[----:B------:R-:W-:Y:S01]  /*2dc0*/  @!P1 DFMA R36, RZ, R4, R36 ;  /* 0x00000004ff24922b */ /* 0x000fe20000000024 */
        /* <DEDUP_REMOVED lines=25> */
.L_x_953:
[----:B------:R-:W-:Y:S05]  /*2f60*/  BSYNC.RECONVERGENT B2 ;  /* 0x0000000000027941 */ /* 0x000fea0003800200 */
.L_x_952:
        /* <DEDUP_REMOVED lines=24> */
.L_x_955:
[----:B------:R-:W-:Y:S05]  /*30f0*/  BSYNC.RECONVERGENT B2 ;  /* 0x0000000000027941 */ /* 0x000fea0003800200 */
.L_x_954:
        /* <DEDUP_REMOVED lines=24> */
.L_x_957:
[----:B------:R-:W-:Y:S05]  /*3280*/  BSYNC.RECONVERGENT B2 ;  /* 0x0000000000027941 */ /* 0x000fea0003800200 */
.L_x_956:
        /* <DEDUP_REMOVED lines=22> */
[----:B------:R-:W-:Y:S01]  /*33f0*/  IMAD.MOV.U32 R10, RZ, RZ, R14 ;  /* 0x000000ffff0a7224 */ /* 0x000fe200078e000e */
[----:B------:R-:W-:-:S07]  /*3400*/  MOV R11, R15 ;  /* 0x0000000f000b7202 */ /* 0x000fce0000000f00 */
.L_x_959:
[----:B------:R-:W-:Y:S05]  /*3410*/  BSYNC.RECONVERGENT B2 ;  /* 0x0000000000027941 */ /* 0x000fea0003800200 */
.L_x_958:
        /* <DEDUP_REMOVED lines=31> */
.L_x_961:
[----:B------:R-:W-:Y:S05]  /*3610*/  BSYNC.RECONVERGENT B2 ;  /* 0x0000000000027941 */ /* 0x000fea0003800200 */
.L_x_960:
        /* <DEDUP_REMOVED lines=23> */
.L_x_963:
[----:B------:R-:W-:Y:S05]  /*3790*/  BSYNC.RECONVERGENT B2 ;  /* 0x0000000000027941 */ /* 0x000fea0003800200 */
.L_x_962:
        /* <DEDUP_REMOVED lines=15> */
[----:B------:R-:W-:Y:S02]  /*3890*/  DFMA R86, -R76, R84, R86 ;  /* 0x000000544c56722b */ /* 0x000fe40000000156 */
[----:B------:R-:W-:-:S02]  /*38a0*/  DFMA R34, -RZ, R4, R8 ;  /* 0x00000004ff22722b */ /* 0x000fc40000000108 */
[----:B------:R-:W-:Y:S02]  /*38b0*/  DFMA R32, -RZ, R14, R88 ;  /* 0x0000000eff20722b */ /* 0x000fe40000000158 */
[----:B------:R-:W-:Y:S02]  /*38c0*/  DFMA R10, -R76, R66, R10 ;  /* 0x000000424c0a722b */ /* 0x000fe4000000010a */
[----:B------:R-:W-:-:S06]  /*38d0*/  DFMA R2, -RZ, R2, R86 ;  /* 0x00000002ff02722b */ /* 0x000fcc0000000156 */
[----:B------:R-:W-:Y:S01]  /*38e0*/  DFMA R6, -RZ, R6, R10 ;  /* 0x00000006ff06722b */ /* 0x000fe2000000010a */
[----:B------:R-:W-:Y:S10]  /*38f0*/  BRA `(.L_x_966) ;  /* 0x0000000000447947 */ /* 0x000ff40003800000 */
.L_x_965:
        /* <DEDUP_REMOVED lines=10> */
[C---:B------:R-:W-:Y:S02]  /*39a0*/  DFMA R100, -R74.reuse, R90, R100 ;  /* 0x0000005a4a64722b */ /* 0x040fe40000000164 */
[C---:B------:R-:W-:Y:S02]  /*39b0*/  DFMA R96, -R74.reuse, R92, R96 ;  /* 0x0000005c4a60722b */ /* 0x040fe40000000160 */
[----:B------:R-:W-:Y:S02]  /*39c0*/  DFMA R98, -R74, R94, R98 ;  /* 0x0000005e4a62722b */ /* 0x000fe40000000162 */
[----:B------:R-:W-:Y:S02]  /*39d0*/  DFMA R34, -RZ, R6, R4 ;  /* 0x00000006ff22722b */ /* 0x000fe40000000104 */
[----:B------:R-:W-:-:S02]  /*39e0*/  DFMA R32, -RZ, R10, R100 ;  /* 0x0000000aff20722b */ /* 0x000fc40000000164 */
[----:B------:R-:W-:Y:S02]  /*39f0*/  DFMA R2, -RZ, R2, R96 ;  /* 0x00000002ff02722b */ /* 0x000fe40000000160 */
[----:B------:R-:W-:-:S11]  /*3a00*/  DFMA R6, -RZ, R68, R98 ;  /* 0x00000044ff06722b */ /* 0x000fd60000000162 */
.L_x_966:
[----:B------:R-:W-:Y:S05]  /*3a10*/  BSYNC.RECONVERGENT B0 ;  /* 0x0000000000007941 */ /* 0x000fea0003800200 */
.L_x_964:
[----:B------:R-:W-:-:S11]  /*3a20*/  DFMA R36, RZ, R6, R2 ;  /* 0x00000006ff24722b */ /* 0x000fd60000000002 */
.L_x_951:
[----:B------:R-:W-:Y:S05]  /*3a30*/  BSYNC.RECONVERGENT B1 ;  /* 0x0000000000017941 */ /* 0x000fea0003800200 */
.L_x_950:
        /* <DEDUP_REMOVED lines=30> */
[----:B-----5:R-:W-:Y:S05]  /*3c20*/  CALL.REL.NOINC `($__internal_7_$__cuda_sm20_div_rn_f64_full) ;  /* 0x00000054000c7944 */ /* 0x020fea0003c00000 */
[----:B------:R-:W-:Y:S01]  /*3c30*/  IMAD.MOV.U32 R2, RZ, RZ, R14 ;  /* 0x000000ffff027224 */ /* 0x000fe200078e000e */
[----:B------:R-:W-:-:S07]  /*3c40*/  MOV R3, R15 ;  /* 0x0000000f00037202 */ /* 0x000fce0000000f00 */
.L_x_968:
[----:B------:R-:W-:Y:S05]  /*3c50*/  BSYNC.RECONVERGENT B1 ;  /* 0x0000000000017941 */ /* 0x000fea0003800200 */
.L_x_967:
[----:B------:R-:W-:Y:S01]  /*3c60*/  BSSY.RECONVERGENT B1, `(.L_x_969) ;  /* 0x0000197000017945 */ /* 0x000fe20003800200 */
[----:B-----5:R-:W-:Y:S01]  /*3c70*/  IMAD.MOV.U32 R64, RZ, RZ, R30 ;  /* 0x000000ffff407224 */ /* 0x020fe200078e001e */
[----:B------:R-:W-:Y:S01]  /*3c80*/  MOV R67, R23 ;  /* 0x0000001700437202 */ /* 0x000fe20000000f00 */
[----:B------:R-:W-:Y:S01]  /*3c90*/  IMAD.MOV.U32 R65, RZ, RZ, R31 ;  /* 0x000000ffff417224 */ /* 0x000fe200078e001f */
[----:B------:R-:W-:Y:S01]  /*3ca0*/  MOV R61, R25 ;  /* 0x00000019003d7202 */ /* 0x000fe20000000f00 */
[----:B------:R-:W-:Y:S02]  /*3cb0*/  IMAD.MOV.U32 R66, RZ, RZ, R22 ;  /* 0x000000ffff427224 */ /* 0x000fe400078e0016 */
[----:B------:R-:W-:Y:S02]  /*3cc0*/  IMAD.MOV.U32 R62, RZ, RZ, R18 ;  /* 0x000000ffff3e7224 */ /* 0x000fe400078e0012 */
[----:B------:R-:W-:Y:S02]  /*3cd0*/  IMAD.MOV.U32 R63, RZ, RZ, R19 ;  /* 0x000000ffff3f7224 */ /* 0x000fe400078e0013 */
[----:B------:R-:W-:Y:S01]  /*3ce0*/  IMAD.MOV.U32 R60, RZ, RZ, R24 ;  /* 0x000000ffff3c7224 */ /* 0x000fe200078e0018 */
[----:B------:R-:W-:Y:S06]  /*3cf0*/  @!P0 BRA `(.L_x_970) ;  /* 0x0000001800348947 */ /* 0x000fec0003800000 */
[----:B------:R-:W-:Y:S01]  /*3d00*/  UMOV UR4, 0x47ae147b ;  /* 0x47ae147b00047882 */ /* 0x000fe20000000000 */
[----:B------:R-:W-:Y:S01]  /*3d10*/  UMOV UR5, 0x3f547ae1 ;  /* 0x3f547ae100057882 */ /* 0x000fe20000000000 */
[----:B------:R-:W-:Y:S01]  /*3d20*/  IMAD.MOV.U32 R4, RZ, RZ, 0x1 ;  /* 0x00000001ff047424 */ /* 0x000fe200078e00ff */
[C---:B------:R-:W-:Y:S01]  /*3d30*/  DADD R12, R26.reuse, -UR4 ;  /* 0x800000041a0c7e29 */ /* 0x040fe20008000000 */
[----:B------:R-:W-:Y:S01]  /*3d40*/  UMOV UR6, 0x47ae147b ;  /* 0x47ae147b00067882 */ /* 0x000fe20000000000 */
[----:B------:R-:W-:Y:S01]  /*3d50*/  UMOV UR7, 0x3f547ae1 ;  /* 0x3f547ae100077882 */ /* 0x000fe20000000000 */
[----:B------:R-:W-:Y:S01]  /*3d60*/  UMOV UR5, 0x3f447ae1 ;  /* 0x3f447ae100057882 */ /* 0x000fe20000000000 */
[C---:B------:R-:W-:Y:S01]  /*3d70*/  DADD R60, R26.reuse, UR6 ;  /* 0x000000061a3c7e29 */ /* 0x040fe20008000000 */
[----:B------:R-:W-:Y:S01]  /*3d80*/  BSSY.RECONVERGENT B2, `(.L_x_971) ;  /* 0x0000019000027945 */ /* 0x000fe20003800200 */
[C---:B------:R-:W-:Y:S02]  /*3d90*/  DADD R64, R26.reuse, -UR4 ;  /* 0x800000041a407e29 */ /* 0x040fe40008000000 */
[----:B------:R-:W-:-:S06]  /*3da0*/  DADD R10, -R26, R12 ;  /* 0x000000001a0a7229 */ /* 0x000fcc000000010c */
[----:B------:R-:W0:Y:S02]  /*3db0*/  MUFU.RCP64H R5, R11 ;  /* 0x0000000b00057308 */ /* 0x000e240000001800 */
        /* <DEDUP_REMOVED lines=21> */
.L_x_972:
[----:B------:R-:W-:Y:S05]  /*3f10*/  BSYNC.RECONVERGENT B2 ;  /* 0x0000000000027941 */ /* 0x000fea0003800200 */
.L_x_971:
[----:B------:R-:W-:Y:S01]  /*3f20*/  DADD R60, R26, -R60 ;  /* 0x000000001a3c7229 */ /* 0x000fe2000000083c */
[----:B------:R-:W-:Y:S01]  /*3f30*/  MOV R4, 0x1 ;  /* 0x0000000100047802 */ /* 0x000fe20000000f00 */
        /* <DEDUP_REMOVED lines=23> */
.L_x_974:
[----:B------:R-:W-:Y:S05]  /*40b0*/  BSYNC.RECONVERGENT B2 ;  /* 0x0000000000027941 */ /* 0x000fea0003800200 */
.L_x_973:
        /* <DEDUP_REMOVED lines=45> */
[----:B------:R-:W-:Y:S05]  /*4390*/  CALL.REL.NOINC `($__internal_7_$__cuda_sm20_div_rn_f64_full) ;  /* 0x0000004c00307944 */ /* 0x000fea0003c00000 */
[----:B------:R-:W-:Y:S01]  /*43a0*/  MOV R4, R14 ;  /* 0x0000000e00047202 */ /* 0x000fe20000000f00 */
[----:B------:R-:W-:-:S07]  /*43b0*/  IMAD.MOV.U32 R5, RZ, RZ, R15 ;  /* 0x000000ffff057224 */ /* 0x000fce00078e000f */
.L_x_976:
[----:B------:R-:W-:Y:S05]  /*43c0*/  BSYNC.RECONVERGENT B2 ;  /* 0x0000000000027941 */ /* 0x000fea0003800200 */
.L_x_975:
        /* <DEDUP_REMOVED lines=24> */
.L_x_978:
[----:B------:R-:W-:Y:S05]  /*4550*/  BSYNC.RECONVERGENT B2 ;  /* 0x0000000000027941 */ /* 0x000fea0003800200 */
.L_x_977:
        /* <DEDUP_REMOVED lines=49> */
.L_x_980:
[----:B------:R-:W-:Y:S05]  /*4870*/  BSYNC.RECONVERGENT B2 ;  /* 0x0000000000027941 */ /* 0x000fea0003800200 */
.L_x_979:
        /* <DEDUP_REMOVED lines=24> */
.L_x_982:
[----:B------:R-:W-:Y:S05]  /*4a00*/  BSYNC.RECONVERGENT B2 ;  /* 0x0000000000027941 */ /* 0x000fea0003800200 */
.L_x_981:
        /* <DEDUP_REMOVED lines=28> */
[----:B------:R-:W-:Y:S01]  /*4bd0*/  IMAD.MOV.U32 R0, RZ, RZ, R11 ;  /* 0x000000ffff007224 */ /* 0x000fe200078e000b */
[----:B--2---:R-:W-:-:S04]  /*4be0*/  DADD R50, -R20, R14 ;  /* 0x0000000014327229 */ /* 0x004fc8000000010e */
[----:B------:R-:W-:Y:S01]  /*4bf0*/  DADD R14, R68, R38 ;  /* 0x00000000440e7229 */ /* 0x000fe20000000026 */
[----:B------:R-:W-:Y:S01]  /*4c00*/  MOV R39, R7 ;  /* 0x0000000700277202 */ /* 0x000fe20000000f00 */
[----:B------:R-:W-:Y:S02]  /*4c10*/  IMAD.MOV.U32 R38, RZ, RZ, R10 ;  /* 0x000000ffff267224 */ /* 0x000fe400078e000a */
[----:B------:R-:W-:Y:S01]  /*4c20*/  DMUL R44, R50, R42 ;  /* 0x0000002a322c7228 */ /* 0x000fe20000000000 */
[----:B------:R-:W-:-:S03]  /*4c30*/  FSEL R0, |R0|, |R39|, P0 ;  /* 0x4000002700007208 */ /* 0x000fc60000000200 */
[C---:B------:R-:W-:Y:S01]  /*4c40*/  DMUL R10, R14.reuse, 0.5 ;  /* 0x3fe000000e0a7828 */ /* 0x040fe20000000000 */
[----:B------:R-:W-:Y:S01]  /*4c50*/  @P1 LOP3.LUT R0, R39, 0x80000, RZ, 0xfc, !PT ;  /* 0x0008000027001812 */ /* 0x000fe200078efcff */
[----:B------:R-:W-:Y:S01]  /*4c60*/  DSETP.NEU.AND P1, PT, R14, RZ, PT ;  /* 0x000000ff0e00722a */ /* 0x000fe20003f2d000 */
[----:B------:R-:W-:Y:S01]  /*4c70*/  SEL R38, R38, R29, P0 ;  /* 0x0000001d26267207 */ /* 0x000fe20000000000 */
[----:B------:R-:W-:Y:S01]  /*4c80*/  DSETP.GTU.AND P0, PT, R62, RZ, PT ;  /* 0x000000ff3e00722a */ /* 0x000fe20003f0c000 */
[----:B------:R-:W-:Y:S01]  /*4c90*/  FSETP.GEU.AND P2, PT, |R51|, 6.5827683646048100446e-37, PT ;  /* 0x036000003300780b */ /* 0x000fe20003f4e200 */
[----:B------:R-:W-:Y:S01]  /*4ca0*/  DFMA R48, -R40, R44, R50 ;  /* 0x0000002c2830722b */ /* 0x000fe20000000132 */
[----:B------:R-:W-:-:S03]  /*4cb0*/  IMAD.MOV.U32 R39, RZ, RZ, R0 ;  /* 0x000000ffff277224 */ /* 0x000fc600078e0000 */
[----:B------:R-:W-:Y:S02]  /*4cc0*/  FSEL R60, R62, R24, P0 ;  /* 0x000000183e3c7208 */ /* 0x000fe40000000000 */
[----:B------:R-:W-:Y:S01]  /*4cd0*/  FSEL R61, R63, R25, P0 ;  /* 0x000000193f3d7208 */ /* 0x000fe20000000000 */
[----:B------:R-:W-:Y:S02]  /*4ce0*/  DMUL R38, R10, R38 ;  /* 0x000000260a267228 */ /* 0x000fe40000000000 */
[----:B------:R-:W-:-:S08]  /*4cf0*/  DFMA R10, R42, R48, R44 ;  /* 0x000000302a0a722b */ /* 0x000fd0000000002c */
[----:B------:R-:W-:Y:S02]  /*4d00*/  FSEL R14, R38, RZ, P1 ;  /* 0x000000ff260e7208 */ /* 0x000fe40000800000 */
[----:B------:R-:W-:Y:S01]  /*4d10*/  FFMA R0, RZ, R41, R11 ;  /* 0x00000029ff007223 */ /* 0x000fe2000000000b */
[----:B------:R-:W-:Y:S01]  /*4d20*/  FSEL R15, R39, RZ, P1 ;  /* 0x000000ff270f7208 */ /* 0x000fe20000800000 */
[----:B------:R-:W-:-:S03]  /*4d30*/  DSETP.GTU.AND P1, PT, R70, RZ, PT ;  /* 0x000000ff4600722a */ /* 0x000fc60003f2c000 */
[----:B------:R-:W-:Y:S02]  /*4d40*/  FSETP.GT.AND P0, PT, |R0|, 1.469367938527859385e-39, PT ;  /* 0x001000000000780b */ /* 0x000fe40003f04200 */
[----:B------:R-:W-:Y:S01]  /*4d50*/  DFMA R66, R66, R14, R22 ;  /* 0x0000000e4242722b */ /* 0x000fe20000000016 */
[----:B------:R-:W-:Y:S02]  /*4d60*/  FSEL R62, R70, R18, P1 ;  /* 0x00000012463e7208 */ /* 0x000fe40000800000 */
[----:B------:R-:W-:-:S08]  /*4d70*/  FSEL R63, R71, R19, P1 ;  /* 0x00000013473f7208 */ /* 0x000fd00000800000 */
        /* <DEDUP_REMOVED lines=9> */
.L_x_984:
[----:B------:R-:W-:Y:S05]  /*4e10*/  BSYNC.RECONVERGENT B2 ;  /* 0x0000000000027941 */ /* 0x000fea0003800200 */
.L_x_983:
        /* <DEDUP_REMOVED lines=49> */
.L_x_986:
[----:B------:R-:W-:Y:S05]  /*5130*/  BSYNC.RECONVERGENT B2 ;  /* 0x0000000000027941 */ /* 0x000fea0003800200 */
.L_x_985:
        /* <DEDUP_REMOVED lines=43> */
[----:B------:R-:W-:Y:S05]  /*53f0*/  CALL.REL.NOINC `($__internal_7_$__cuda_sm20_div_rn_f64_full) ;  /* 0x0000003c00187944 */ /* 0x000fea0003c00000 */
[----:B------:R-:W-:Y:S02]  /*5400*/  IMAD.MOV.U32 R4, RZ, RZ, R14 ;  /* 0x000000ffff047224 */ /* 0x000fe400078e000e */
[----:B------:R-:W-:-:S07]  /*5410*/  IMAD.MOV.U32 R5, RZ, RZ, R15 ;  /* 0x000000ffff057224 */ /* 0x000fce00078e000f */
.L_x_988:
[----:B------:R-:W-:Y:S05]  /*5420*/  BSYNC.RECONVERGENT B2 ;  /* 0x0000000000027941 */ /* 0x000fea0003800200 */
.L_x_987:
[C---:B------:R-:W-:Y:S01]  /*5430*/  DSETP.GEU.AND P1, PT, R4.reuse, RZ, PT ;  /* 0x000000ff0400722a */ /* 0x040fe20003f2e000 */
[----:B------:R-:W-:Y:S01]  /*5440*/  IMAD.MOV.U32 R0, RZ, RZ, R4 ;  /* 0x000000ffff007224 */ /* 0x000fe200078e0004 */
[----:B------:R-:W-:-:S04]  /*5450*/  DSETP.GT.AND P0, PT, R4, RZ, PT ;  /* 0x000000ff0400722a */ /* 0x000fc80003f04000 */
[----:B------:R-:W-:-:S04]  /*5460*/  FSEL R8, RZ, -1.875, P1 ;  /* 0xbff00000ff087808 */ /* 0x000fc80000800000 */
[----:B------:R-:W-:Y:S01]  /*5470*/  FSEL R9, R8, 1.875, !P0 ;  /* 0x3ff0000008097808 */ /* 0x000fe20004000000 */
[----:B------:R-:W-:Y:S01]  /*5480*/  DSETP.MIN.AND P0, P1, |R4|, |R6|, PT ;  /* 0x400000060400722a */ /* 0x000fe20003900200 */
[----:B------:R-:W-:Y:S01]  /*5490*/  MOV R8, RZ ;  /* 0x000000ff00087202 */ /* 0x000fe20000000f00 */
[----:B------:R-:W-:-:S04]  /*54a0*/  IMAD.MOV.U32 R4, RZ, RZ, R5 ;  /* 0x000000ffff047224 */ /* 0x000fc800078e0005 */
[----:B------:R-:W-:Y:S01]  /*54b0*/  SEL R6, R0, R6, P0 ;  /* 0x0000000600067207 */ /* 0x000fe20000000000 */
[----:B------:R-:W-:Y:S01]  /*54c0*/  DADD R68, R68, R8 ;  /* 0x0000000044447229 */ /* 0x000fe20000000008 */
[----:B------:R-:W-:-:S05]  /*54d0*/  IMAD.MOV.U32 R8, RZ, RZ, R7 ;  /* 0x000000ffff087224 */ /* 0x000fca00078e0007 */
[----:B------:R-:W-:Y:S02]  /*54e0*/  FSEL R9, |R4|, |R8|, P0 ;  /* 0x4000000804097208 */ /* 0x000fe40000000200 */
[C---:B------:R-:W-:Y:S01]  /*54f0*/  DMUL R4, R68.reuse, 0.5 ;  /* 0x3fe0000044047828 */ /* 0x040fe20000000000 */
[----:B------:R-:W-:Y:S01]  /*5500*/  @P1 LOP3.LUT R9, R8, 0x80000, RZ, 0xfc, !PT ;  /* 0x0008000008091812 */ /* 0x000fe200078efcff */
[----:B------:R-:W-:Y:S02]  /*5510*/  DSETP.NEU.AND P0, PT, R68, RZ, PT ;  /* 0x000000ff4400722a */ /* 0x000fe40003f0d000 */
[----:B------:R-:W-:Y:S01]  /*5520*/  DSETP.GTU.AND P1, PT, R64, RZ, PT ;  /* 0x000000ff4000722a */ /* 0x000fe20003f2c000 */
[----:B------:R-:W-:-:S06]  /*5530*/  MOV R7, R9 ;  /* 0x0000000900077202 */ /* 0x000fcc0000000f00 */
[----:B------:R-:W-:-:S07]  /*5540*/  DMUL R4, R4, R6 ;  /* 0x0000000604047228 */ /* 0x000fce0000000000 */
[----:B------:R-:W-:Y:S02]  /*5550*/  @!P1 IMAD.MOV.U32 R64, RZ, RZ, R30 ;  /* 0x000000ffff409224 */ /* 0x000fe400078e001e */
[----:B------:R-:W-:Y:S01]  /*5560*/  @!P1 IMAD.MOV.U32 R65, RZ, RZ, R31 ;  /* 0x000000ffff419224 */ /* 0x000fe200078e001f */
[----:B------:R-:W-:Y:S02]  /*5570*/  FSEL R4, R4, RZ, P0 ;  /* 0x000000ff04047208 */ /* 0x000fe40000000000 */
[----:B------:R-:W-:Y:S01]  /*5580*/  FSEL R5, R5, RZ, P0 ;  /* 0x000000ff05057208 */ /* 0x000fe20000000000 */
[----:B------:R-:W-:-:S05]  /*5590*/  DSETP.GTU.AND P0, PT, R52, RZ, PT ;  /* 0x000000ff3400722a */ /* 0x000fca0003f0c000 */
[----:B------:R-:W-:Y:S01]  /*55a0*/  DFMA R16, R12, R4, R16 ;  /* 0x000000040c10722b */ /* 0x000fe20000000010 */
[----:B------:R-:W-:Y:S02]  /*55b0*/  FSEL R20, R52, R20, P0 ;  /* 0x0000001434147208 */ /* 0x000fe40000000000 */
[----:B------:R-:W-:-:S08]  /*55c0*/  FSEL R21, R53, R21, P0 ;  /* 0x0000001535157208 */ /* 0x000fd00000000000 */
.L_x_970:
[----:B------:R-:W-:Y:S05]  /*55d0*/  BSYNC.RECONVERGENT B1 ;  /* 0x0000000000017941 */ /* 0x000fea0003800200 */
.L_x_969:
        /* <DEDUP_REMOVED lines=30> */
.L_x_990:
[----:B------:R-:W-:Y:S05]  /*57c0*/  BSYNC.RECONVERGENT B1 ;  /* 0x0000000000017941 */ /* 0x000fea0003800200 */
.L_x_989:
        /* <DEDUP_REMOVED lines=26> */
[----:B------:R-:W-:Y:S05]  /*5970*/  CALL.REL.NOINC `($__internal_8_$__cuda_sm20_dsqrt_rn_f64_mediumpath_v1) ;  /* 0x0000003c00447944 */ /* 0x000fea0003c00000 */
[----:B------:R-:W-:Y:S01]  /*5980*/  IMAD.MOV.U32 R6, RZ, RZ, R0 ;  /* 0x000000ffff067224 */ /* 0x000fe200078e0000 */
[----:B------:R-:W-:-:S07]  /*5990*/  MOV R7, R10 ;  /* 0x0000000a00077202 */ /* 0x000fce0000000f00 */
.L_x_992:
[----:B------:R-:W-:Y:S05]  /*59a0*/  BSYNC.RECONVERGENT B0 ;  /* 0x0000000000007941 */ /* 0x000fea0003800200 */
.L_x_991:
        /* <DEDUP_REMOVED lines=26> */
.L_x_994:
[----:B------:R-:W-:Y:S05]  /*5b50*/  BSYNC.RECONVERGENT B1 ;  /* 0x0000000000017941 */ /* 0x000fea0003800200 */
.L_x_993:
        /* <DEDUP_REMOVED lines=27> */
.L_x_996:
[----:B------:R-:W-:Y:S05]  /*5d10*/  BSYNC.RECONVERGENT B0 ;  /* 0x0000000000007941 */ /* 0x000fea0003800200 */
.L_x_995:
[----:B------:R-:W-:Y:S01]  /*5d20*/  DSETP.MAX.AND P2, P3, R10, R6, PT ;  /* 0x000000060a00722a */ /* 0x000fe20003b4f000 */
[----:B------:R-:W-:Y:S01]  /*5d30*/  IMAD.MOV.U32 R4, RZ, RZ, R10 ;  /* 0x000000ffff047224 */ /* 0x000fe200078e000a */
[C-C-:B------:R-:W-:Y:S01]  /*5d40*/  DSETP.MAX.AND P4, P5, R46.reuse, R52.reuse, PT ;  /* 0x000000342e00722a */ /* 0x140fe20003d8f000 */
[----:B------:R-:W-:Y:S01]  /*5d50*/  IMAD.MOV.U32 R5, RZ, RZ, R6 ;  /* 0x000000ffff057224 */ /* 0x000fe200078e0006 */
[----:B------:R-:W-:Y:S01]  /*5d60*/  MOV R6, R7 ;  /* 0x0000000700067202 */ /* 0x000fe20000000f00 */
[----:B------:R-:W-:Y:S01]  /*5d70*/  IMAD.MOV.U32 R0, RZ, RZ, R11 ;  /* 0x000000ffff007224 */ /* 0x000fe200078e000b */
[----:B------:R-:W-:Y:S01]  /*5d80*/  DSETP.MIN.AND P0, P1, R46, R52, PT ;  /* 0x000000342e00722a */ /* 0x000fe20003900000 */
[----:B------:R-:W-:Y:S01]  /*5d90*/  IMAD.MOV.U32 R7, RZ, RZ, R47 ;  /* 0x000000ffff077224 */ /* 0x000fe200078e002f */
[----:B------:R-:W-:Y:S01]  /*5da0*/  SEL R4, R4, R5, P2 ;  /* 0x0000000504047207 */ /* 0x000fe20001000000 */
[--C-:B------:R-:W-:Y:S01]  /*5db0*/  IMAD.MOV.U32 R5, RZ, RZ, R46.reuse ;  /* 0x000000ffff057224 */ /* 0x100fe200078e002e */
[----:B------:R-:W-:Y:S01]  /*5dc0*/  FSEL R8, R0, R6, P2 ;  /* 0x0000000600087208 */ /* 0x000fe20001000000 */
[--C-:B------:R-:W-:Y:S01]  /*5dd0*/  IMAD.MOV.U32 R9, RZ, RZ, R53.reuse ;  /* 0x000000ffff097224 */ /* 0x100fe200078e0035 */
[----:B------:R-:W-:Y:S01]  /*5de0*/  MOV R0, R52 ;  /* 0x0000003400007202 */ /* 0x000fe20000000f00 */
[----:B------:R-:W-:Y:S01]  /*5df0*/  DMUL R16, R16, R16 ;  /* 0x0000001010107228 */ /* 0x000fe20000000000 */
[----:B------:R-:W-:Y:S01]  /*5e00*/  @P3 LOP3.LUT R8, R6, 0x80000, RZ, 0xfc, !PT ;  /* 0x0008000006083812 */ /* 0x000fe200078efcff */
[----:B------:R-:W-:Y:S01]  /*5e10*/  IMAD.MOV.U32 R6, RZ, RZ, R53 ;  /* 0x000000ffff067224 */ /* 0x000fe200078e0035 */
[----:B------:R-:W-:Y:S01]  /*5e20*/  SEL R68, R5, R0, P4 ;  /* 0x0000000005447207 */ /* 0x000fe20002000000 */
[----:B------:R-:W-:Y:S01]  /*5e30*/  IMAD.MOV.U32 R0, RZ, RZ, R47 ;  /* 0x000000ffff007224 */ /* 0x000fe200078e002f */
[----:B------:R-:W-:Y:S01]  /*5e40*/  FSEL R10, R7, R9, P4 ;  /* 0x00000009070a7208 */ /* 0x000fe20002000000 */
[----:B------:R-:W-:Y:S01]  /*5e50*/  BSSY.RECONVERGENT B1, `(.L_x_997) ;  /* 0x000002c000017945 */ /* 0x000fe20003800200 */
[----:B------:R-:W-:Y:S01]  /*5e60*/  @P5 LOP3.LUT R10, R9, 0x80000, RZ, 0xfc, !PT ;  /* 0x00080000090a5812 */ /* 0x000fe200078efcff */
[----:B------:R-:W-:Y:S01]  /*5e70*/  DMUL R16, R16, 0.5 ;  /* 0x3fe0000010107828 */ /* 0x000fe20000000000 */
[----:B------:R-:W-:Y:S01]  /*5e80*/  FSEL R7, R0, R6, P0 ;  /* 0x0000000600077208 */ /* 0x000fe20000000000 */
[----:B------:R-:W-:Y:S01]  /*5e90*/  IMAD.MOV.U32 R0, RZ, RZ, R46 ;  /* 0x000000ffff007224 */ /* 0x000fe200078e002e */
[----:B------:R-:W-:Y:S01]  /*5ea0*/  MOV R5, R52 ;  /* 0x0000003400057202 */ /* 0x000fe20000000f00 */
[----:B------:R-:W-:Y:S01]  /*5eb0*/  IMAD.MOV.U32 R69, RZ, RZ, R10 ;  /* 0x000000ffff457224 */ /* 0x000fe200078e000a */
[----:B------:R-:W-:-:S02]  /*5ec0*/  @P1 LOP3.LUT R7, R6, 0x80000, RZ, 0xfc, !PT ;  /* 0x0008000006071812 */ /* 0x000fc400078efcff */
[----:B------:R-:W-:Y:S01]  /*5ed0*/  SEL R70, R0, R5, P0 ;  /* 0x0000000500467207 */ /* 0x000fe20000000000 */
[----:B------:R-:W-:Y:S01]  /*5ee0*/  IMAD.MOV.U32 R5, RZ, RZ, R8 ;  /* 0x000000ffff057224 */ /* 0x000fe200078e0008 */
[----:B------:R-:W-:Y:S01]  /*5ef0*/  MOV R6, 0x1 ;  /* 0x0000000100067802 */ /* 0x000fe20000000f00 */
[----:B------:R-:W-:-:S04]  /*5f00*/  IMAD.MOV.U32 R71, RZ, RZ, R7 ;  /* 0x000000ffff477224 */ /* 0x000fc800078e0007 */
        /* <DEDUP_REMOVED lines=21> */
[----:B------:R-:W-:-:S08]  /*6060*/  DMUL R6, R66, R66 ;  /* 0x0000004242067228 */ /* 0x000fd00000000000 */
[----:B------:R-:W-:Y:S01]  /*6070*/  FFMA R0, RZ, R15, R5 ;  /* 0x0000000fff007223 */ /* 0x000fe20000000005 */
[----:B------:R-:W-:-:S04]  /*6080*/  DMUL R78, R6, 0.5 ;  /* 0x3fe00000064e7828 */ /* 0x000fc80000000000 */
[----:B------:R-:W-:-:S13]  /*6090*/  FSETP.GT.AND P0, PT, |R0|, 1.469367938527859385e-39, PT ;  /* 0x001000000000780b */ /* 0x000fda0003f04200 */
[----:B------:R-:W-:Y:S05]  /*60a0*/  @P0 BRA P1, `(.L_x_998) ;  /* 0x0000000000180947 */ /* 0x000fea0000800000 */
[----:B------:R-:W-:Y:S01]  /*60b0*/  IMAD.MOV.U32 R42, RZ, RZ, R10 ;  /* 0x000000ffff2a7224 */ /* 0x000fe200078e000a */
[----:B------:R-:W-:Y:S01]  /*60c0*/  MOV R0, 0x60f0 ;  /* 0x000060f000007802 */ /* 0x000fe20000000f00 */
[----:B------:R-:W-:-:S07]  /*60d0*/  IMAD.MOV.U32 R43, RZ, RZ, R11 ;  /* 0x000000ffff2b7224 */ /* 0x000fce00078e000b */
[----:B------:R-:W-:Y:S05]  /*60e0*/  CALL.REL.NOINC `($__internal_7_$__cuda_sm20_div_rn_f64_full) ;  /* 0x0000002c00dc7944 */ /* 0x000fea0003c00000 */
[----:B------:R-:W-:Y:S01]  /*60f0*/  IMAD.MOV.U32 R4, RZ, RZ, R14 ;  /* 0x000000ffff047224 */ /* 0x000fe200078e000e */
[----:B------:R-:W-:-:S07]  /*6100*/  MOV R5, R15 ;  /* 0x0000000f00057202 */ /* 0x000fce0000000f00 */
.L_x_998:
[----:B------:R-:W-:Y:S05]  /*6110*/  BSYNC.RECONVERGENT B1 ;  /* 0x0000000000017941 */ /* 0x000fea0003800200 */
.L_x_997:
        /* <DEDUP_REMOVED lines=22> */
[----:B------:R-:W-:Y:S05]  /*6280*/  CALL.REL.NOINC `($__internal_7_$__cuda_sm20_div_rn_f64_full) ;  /* 0x0000002c00747944 */ /* 0x000fea0003c00000 */
[----:B------:R-:W-:Y:S01]  /*6290*/  MOV R6, R14 ;  /* 0x0000000e00067202 */ /* 0x000fe20000000f00 */
[----:B------:R-:W-:-:S07]  /*62a0*/  IMAD.MOV.U32 R7, RZ, RZ, R15 ;  /* 0x000000ffff077224 */ /* 0x000fce00078e000f */
.L_x_1000:
[----:B------:R-:W-:Y:S05]  /*62b0*/  BSYNC.RECONVERGENT B1 ;  /* 0x0000000000017941 */ /* 0x000fea0003800200 */
.L_x_999:
        /* <DEDUP_REMOVED lines=23> */
[----:B------:R-:W-:Y:S05]  /*6430*/  CALL.REL.NOINC `($__internal_7_$__cuda_sm20_div_rn_f64_full) ;  /* 0x0000002c00087944 */ /* 0x000fea0003c00000 */
[----:B------:R-:W-:Y:S02]  /*6440*/  IMAD.MOV.U32 R8, RZ, RZ, R14 ;  /* 0x000000ffff087224 */ /* 0x000fe400078e000e */
[----:B------:R-:W-:-:S07]  /*6450*/  IMAD.MOV.U32 R9, RZ, RZ, R15 ;  /* 0x000000ffff097224 */ /* 0x000fce00078e000f */
.L_x_1002:
[----:B------:R-:W-:Y:S05]  /*6460*/  BSYNC.RECONVERGENT B1 ;  /* 0x0000000000017941 */ /* 0x000fea0003800200 */
.L_x_1001:
        /* <DEDUP_REMOVED lines=13> */
[----:B------:R-:W-:Y:S01]  /*6540*/  @P0 DFMA R6, RZ, R10, -R6 ;  /* 0x0000000aff06022b */ /* 0x000fe20000000806 */
        /* <DEDUP_REMOVED lines=38> */
.L_x_1006:
[----:B------:R-:W-:Y:S05]  /*67b0*/  BSYNC.RECONVERGENT B2 ;  /* 0x0000000000027941 */ /* 0x000fea0003800200 */
.L_x_1005:
        /* <DEDUP_REMOVED lines=24> */
.L_x_1008:
[----:B------:R-:W-:Y:S05]  /*6940*/  BSYNC.RECONVERGENT B2 ;  /* 0x0000000000027941 */ /* 0x000fea0003800200 */
.L_x_1007:
        /* <DEDUP_REMOVED lines=23> */
.L_x_1010:
[----:B------:R-:W-:Y:S05]  /*6ac0*/  BSYNC.RECONVERGENT B2 ;  /* 0x0000000000027941 */ /* 0x000fea0003800200 */
.L_x_1009:
        /* <DEDUP_REMOVED lines=21> */
[----:B------:R-:W-:Y:S01]  /*6c20*/  MOV R12, R14 ;  /* 0x0000000e000c7202 */ /* 0x000fe20000000f00 */
[----:B------:R-:W-:-:S07]  /*6c30*/  IMAD.MOV.U32 R13, RZ, RZ, R15 ;  /* 0x000000ffff0d7224 */ /* 0x000fce00078e000f */
.L_x_1012:
[----:B------:R-:W-:Y:S05]  /*6c40*/  BSYNC.RECONVERGENT B2 ;  /* 0x0000000000027941 */ /* 0x000fea0003800200 */
.L_x_1011:
        /* <DEDUP_REMOVED lines=28> */
[----:B------:R-:W-:Y:S05]  /*6e10*/  CALL.REL.NOINC `($__internal_7_$__cuda_sm20_div_rn_f64_full) ;  /* 0x0000002000907944 */ /* 0x000fea0003c00000 */
.L_x_1014:
[----:B------:R-:W-:Y:S05]  /*6e20*/  BSYNC.RECONVERGENT B2 ;  /* 0x0000000000027941 */ /* 0x000fea0003800200 */
.L_x_1013:
        /* <DEDUP_REMOVED lines=25> */
.L_x_1016:
[----:B------:R-:W-:Y:S05]  /*6fc0*/  BSYNC.RECONVERGENT B2 ;  /* 0x0000000000027941 */ /* 0x000fea0003800200 */
.L_x_1015:
        /* <DEDUP_REMOVED lines=22> */
.L_x_1018:
[----:B------:R-:W-:-:S06]  /*7130*/  DSETP.GEU.AND P0, PT, R4, RZ, PT ;  /* 0x000000ff0400722a */ /* 0x000fcc0003f0e000 */
[----:B------:R-:W-:-:S14]  /*7140*/  DSETP.LEU.OR P0, PT, R68, RZ, P0 ;  /* 0x000000ff4400722a */ /* 0x000fdc000070b400 */
[----:B------:R-:W-:Y:S05]  /*7150*/  @P0 BRA `(.L_x_1019) ;  /* 0x0000000000380947 */ /* 0x000fea0003800000 */
[----:B------:R-:W-:Y:S02]  /*7160*/  DMUL R4, R8, R4 ;  /* 0x0000000408047228 */ /* 0x000fe40000000000 */
[----:B------:R-:W-:Y:S02]  /*7170*/  DMUL R6, R40, R8 ;  /* 0x0000000828067228 */ /* 0x000fe40000000000 */
        /* <DEDUP_REMOVED lines=12> */
.L_x_1019:
[----:B------:R-:W-:Y:S05]  /*7240*/  BSYNC.RECONVERGENT B0 ;  /* 0x0000000000007941 */ /* 0x000fea0003800200 */
.L_x_1017:
[----:B------:R-:W-:-:S11]  /*7250*/  DFMA R6, RZ, R6, -R4 ;  /* 0x00000006ff06722b */ /* 0x000fd60000000804 */
.L_x_1004:
[----:B------:R-:W-:Y:S05]  /*7260*/  BSYNC.RECONVERGENT B1 ;  /* 0x0000000000017941 */ /* 0x000fea0003800200 */
.L_x_1003:
        /* <DEDUP_REMOVED lines=8> */
[----:B------:R-:W-:Y:S01]  /*72f0*/  IMAD.MOV.U32 R16, RZ, RZ, R2 ;  /* 0x000000ffff107224 */ /* 0x000fe200078e0002 */
[----:B------:R-:W-:Y:S01]  /*7300*/  BSSY.RECONVERGENT B1, `(.L_x_1020) ;  /* 0x0000023000017945 */ /* 0x000fe20003800200 */
[----:B------:R-:W-:-:S04]  /*7310*/  SEL R12, R12, R13, P0 ;  /* 0x0000000d0c0c7207 */ /* 0x000fc80000000000 */
[----:B------:R-:W-:Y:S01]  /*7320*/  @P1 LOP3.LUT R0, R4, 0x80000, RZ, 0xfc, !PT ;  /* 0x0008000004001812 */ /* 0x000fe200078efcff */
[----:B------:R-:W-:-:S03]  /*7330*/  IMAD.MOV.U32 R4, RZ, RZ, 0x1 ;  /* 0x00000001ff047424 */ /* 0x000fc600078e00ff */
[----:B------:R-:W-:Y:S02]  /*7340*/  MOV R13, R0 ;  /* 0x00000000000d7202 */ /* 0x000fe40000000f00 */
[----:B------:R-:W-:Y:S02]  /*7350*/  MOV R0, R3 ;  /* 0x0000000300007202 */ /* 0x000fe40000000f00 */
[----:B------:R-:W0:Y:S02]  /*7360*/  MUFU.RCP64H R5, R13 ;  /* 0x0000000d00057308 */ /* 0x000e240000001800 */
[----:B0-----:R-:W-:-:S08]  /*7370*/  DFMA R8, -R12, R4, 1 ;  /* 0x3ff000000c08742b */ /* 0x001fd00000000104 */
[----:B------:R-:W-:-:S08]  /*7380*/  DFMA R8, R8, R8, R8 ;  /* 0x000000080808722b */ /* 0x000fd00000000008 */
[----:B------:R-:W-:-:S08]  /*7390*/  DFMA R8, R4, R8, R4 ;  /* 0x000000080408722b */ /* 0x000fd00000000004 */
[----:B------:R-:W-:-:S08]  /*73a0*/  DFMA R4, -R12, R8, 1 ;  /* 0x3ff000000c04742b */ /* 0x000fd00000000108 */
[----:B------:R-:W-:-:S08]  /*73b0*/  DFMA R4, R8, R4, R8 ;  /* 0x000000040804722b */ /* 0x000fd00000000008 */
[----:B------:R-:W-:-:S08]  /*73c0*/  DMUL R8, R4, UR4 ;  /* 0x0000000404087c28 */ /* 0x000fd00008000000 */
[----:B------:R-:W-:Y:S01]  /*73d0*/  DFMA R10, -R12, R8, UR4 ;  /* 0x000000040c0a7e2b */ /* 0x000fe20008000108 */
[----:B------:R-:W-:Y:S01]  /*73e0*/  UMOV UR4, 0x178714b8 ;  /* 0x178714b800047882 */ /* 0x000fe20000000000 */
[----:B------:R-:W-:Y:S02]  /*73f0*/  UMOV UR5, 0x3eef8ab3 ;  /* 0x3eef8ab300057882 */ /* 0x000fe40000000000 */
[----:B------:R-:W-:Y:S01]  /*7400*/  DSETP.MIN.AND P1, P2, R2, UR4, PT ;  /* 0x0000000402007e2a */ /* 0x000fe2000ba20000 */
[----:B------:R-:W-:Y:S02]  /*7410*/  UMOV UR6, UR5 ;  /* 0x0000000500067c82 */ /* 0x000fe40008000000 */
[----:B------:R-:W-:Y:S01]  /*7420*/  IMAD.U32 R2, RZ, RZ, UR6 ;  /* 0x00000006ff027e24 */ /* 0x000fe2000f8e00ff */
[----:B------:R-:W-:Y:S02]  /*7430*/  DFMA R4, R4, R10, R8 ;  /* 0x0000000a0404722b */ /* 0x000fe40000000008 */
[----:B------:R-:W-:-:S02]  /*7440*/  FSEL R0, R0, UR6, P1 ;  /* 0x0000000600007c08 */ /* 0x000fc40008800000 */
[----:B------:R-:W-:-:S06]  /*7450*/  SEL R16, R16, UR4, P1 ;  /* 0x0000000410107c07 */ /* 0x000fcc0008800000 */
[----:B------:R-:W-:Y:S01]  /*7460*/  FFMA R8, RZ, R13, R5 ;  /* 0x0000000dff087223 */ /* 0x000fe20000000005 */
[----:B------:R-:W-:-:S04]  /*7470*/  @P2 LOP3.LUT R0, R2, 0x80000, RZ, 0xfc, !PT ;  /* 0x0008000002002812 */ /* 0x000fc800078efcff */
[----:B------:R-:W-:Y:S01]  /*7480*/  FSETP.GT.AND P0, PT, |R8|, 1.469367938527859385e-39, PT ;  /* 0x001000000800780b */ /* 0x000fe20003f04200 */
[----:B------:R-:W-:-:S12]  /*7490*/  IMAD.MOV.U32 R17, RZ, RZ, R0 ;  /* 0x000000ffff117224 */ /* 0x000fd800078e0000 */
[----:B------:R-:W-:Y:S05]  /*74a0*/  @P0 BRA `(.L_x_1021) ;  /* 0x0000000000200947 */ /* 0x000fea0003800000 */
[----:B------:R-:W-:Y:S01]  /*74b0*/  MOV R14, R12 ;  /* 0x0000000c000e7202 */ /* 0x000fe20000000f00 */
[----:B------:R-:W-:Y:S01]  /*74c0*/  IMAD.MOV.U32 R15, RZ, RZ, R13 ;  /* 0x000000ffff0f7224 */ /* 0x000fe200078e000d */
[----:B------:R-:W-:Y:S01]  /*74d0*/  MOV R43, 0x3f30624d ;  /* 0x3f30624d002b7802 */ /* 0x000fe20000000f00 */
[----:B------:R-:W-:Y:S01]  /*74e0*/  IMAD.MOV.U32 R42, RZ, RZ, -0x2d0e5604 ;  /* 0xd2f1a9fcff2a7424 */ /* 0x000fe200078e00ff */
[----:B------:R-:W-:-:S07]  /*74f0*/  MOV R0, 0x7510 ;  /* 0x0000751000007802 */ /* 0x000fce0000000f00 */
[----:B------:R-:W-:Y:S05]  /*7500*/  CALL.REL.NOINC `($__internal_7_$__cuda_sm20_div_rn_f64_full) ;  /* 0x0000001800d47944 */ /* 0x000fea0003c00000 */
[----:B------:R-:W-:Y:S02]  /*7510*/  IMAD.MOV.U32 R4, RZ, RZ, R14 ;  /* 0x000000ffff047224 */ /* 0x000fe400078e000e */
[----:B------:R-:W-:-:S07]  /*7520*/  IMAD.MOV.U32 R5, RZ, RZ, R15 ;  /* 0x000000ffff057224 */ /* 0x000fce00078e000f */
.L_x_1021:
[----:B------:R-:W-:Y:S05]  /*7530*/  BSYNC.RECONVERGENT B1 ;  /* 0x0000000000017941 */ /* 0x000fea0003800200 */
.L_x_1020:
[----:B------:R-:W0:Y:S01]  /*7540*/  LDC.64 R2, c[0x0][0x3b8] ;  /* 0x0000ee00ff027b82 */ /* 0x000e220000000a00 */
[----:B------:R-:W-:Y:S02]  /*7550*/  HFMA2 R12, -RZ, RZ, 7.6796875, 0.00109386444091796875 ;  /* 0x47ae147bff0c7431 */ /* 0x000fe400000001ff */
[----:B------:R-:W-:Y:S01]  /*7560*/  IMAD.MOV.U32 R13, RZ, RZ, 0x3f547ae1 ;  /* 0x3f547ae1ff0d7424 */ /* 0x000fe200078e00ff */
[----:B0-----:R0:W5:Y:S01]  /*7570*/  LDG.E.64 R8, desc[UR36][R2.64] ;  /* 0x0000002402087981 */ /* 0x001162000c1e1b00 */
[----:B------:R-:W-:Y:S01]  /*7580*/  DADD R34, R84, R34 ;  /* 0x0000000054227229 */ /* 0x000fe20000000022 */
[----:B------:R-:W-:Y:S01]  /*7590*/  IMAD.MOV.U32 R0, RZ, RZ, R17 ;  /* 0x000000ffff007224 */ /* 0x000fe200078e0011 */
[----:B------:R-:W-:Y:S01]  /*75a0*/  DADD R36, R6, R36 ;  /* 0x0000000006247229 */ /* 0x000fe20000000024 */
[----:B------:R-:W-:Y:S01]  /*75b0*/  MOV R30, R16 ;  /* 0x00000010001e7202 */ /* 0x000fe20000000f00 */
[----:B------:R-:W-:Y:S01]  /*75c0*/  DSETP.MIN.AND P2, P3, R16, R4, PT ;  /* 0x000000041000722a */ /* 0x000fe20003b40000 */
[----:B------:R-:W-:Y:S01]  /*75d0*/  MOV R31, R4 ;  /* 0x00000004001f7202 */ /* 0x000fe20000000f00 */
[----:B------:R-:W-:Y:S01]  /*75e0*/  BSSY.RECONVERGENT B1, `(.L_x_1022) ;  /* 0x000001d000017945 */ /* 0x000fe20003800200 */
[----:B------:R-:W-:Y:S01]  /*75f0*/  DADD R32, R66, R32 ;  /* 0x0000000042207229 */ /* 0x000fe20000000020 */
[----:B0-----:R-:W0:Y:S01]  /*7600*/  MUFU.RCP64H R3, 0.0012499997392296791077 ;  /* 0x3f547ae100037908 */ /* 0x001e220000001800 */
[----:B------:R-:W-:Y:S01]  /*7610*/  IMAD.MOV.U32 R2, RZ, RZ, 0x1 ;  /* 0x00000001ff027424 */ /* 0x000fe200078e00ff */
[----:B------:R-:W-:-:S02]  /*7620*/  FSETP.GEU.AND P1, PT, |R35|, 6.5827683646048100446e-37, PT ;  /* 0x036000002300780b */ /* 0x000fc40003f2e200 */
[----:B------:R-:W-:-:S03]  /*7630*/  SEL R30, R30, R31, P2 ;  /* 0x0000001f1e1e7207 */ /* 0x000fc60001000000 */
        /* <DEDUP_REMOVED lines=20> */
[----:B-----5:R-:W-:Y:S05]  /*7780*/  CALL.REL.NOINC `($__internal_7_$__cuda_sm20_div_rn_f64_full) ;  /* 0x0000001800347944 */ /* 0x020fea0003c00000 */
[----:B------:R-:W-:Y:S01]  /*7790*/  MOV R2, R14 ;  /* 0x0000000e00027202 */ /* 0x000fe20000000f00 */
[----:B------:R-:W-:-:S07]  /*77a0*/  IMAD.MOV.U32 R3, RZ, RZ, R15 ;  /* 0x000000ffff037224 */ /* 0x000fce00078e000f */
.L_x_1023:
[----:B------:R-:W-:Y:S05]  /*77b0*/  BSYNC.RECONVERGENT B1 ;  /* 0x0000000000017941 */ /* 0x000fea0003800200 */
.L_x_1022:
        /* <DEDUP_REMOVED lines=19> */
[----:B-----5:R-:W-:Y:S05]  /*78f0*/  CALL.REL.NOINC `($__internal_7_$__cuda_sm20_div_rn_f64_full) ;  /* 0x0000001400d87944 */ /* 0x020fea0003c00000 */
[----:B------:R-:W-:Y:S02]  /*7900*/  IMAD.MOV.U32 R16, RZ, RZ, R14 ;  /* 0x000000ffff107224 */ /* 0x000fe400078e000e */
[----:B------:R-:W-:-:S07]  /*7910*/  IMAD.MOV.U32 R17, RZ, RZ, R15 ;  /* 0x000000ffff117224 */ /* 0x000fce00078e000f */
.L_x_1025:
[----:B------:R-:W-:Y:S05]  /*7920*/  BSYNC.RECONVERGENT B1 ;  /* 0x0000000000017941 */ /* 0x000fea0003800200 */
.L_x_1024:
[----:B------:R-:W0:Y:S01]  /*7930*/  LDC.64 R34, c[0x0][0x398] ;  /* 0x0000e600ff227b82 */ /* 0x000e220000000a00 */
[----:B------:R-:W-:Y:S01]  /*7940*/  DMUL R40, R24, -R22 ;  /* 0x8000001618287228 */ /* 0x000fe20000000000 */
[----:B------:R-:W-:Y:S07]  /*7950*/  BSSY.RECONVERGENT B6, `(.L_x_1026) ;  /* 0x000000f000067945 */ /* 0x000fee0003800200 */
[----:B------:R-:W-:-:S08]  /*7960*/  DFMA R2, R40, -R16, R2 ;  /* 0x800000102802722b */ /* 0x000fd00000000002 */
[----:B-----5:R-:W-:Y:S01]  /*7970*/  DFMA R2, R8, -R2, R24 ;  /* 0x800000020802722b */ /* 0x020fe20000000018 */
[----:B0-----:R-:W-:-:S07]  /*7980*/  IMAD.WIDE R34, R28, 0x8, R34 ;  /* 0x000000081c227825 */ /* 0x001fce00078e0222 */
[----:B------:R-:W-:Y:S01]  /*7990*/  DSETP.GTU.AND P0, PT, R2, RZ, PT ;  /* 0x000000ff0200722a */ /* 0x000fe20003f0c000 */
[----:B------:R0:W-:-:S13]  /*79a0*/  STG.E.64 desc[UR36][R34.64], R2 ;  /* 0x0000000222007986 */ /* 0x0001da000c101b24 */
[----:B------:R-:W-:Y:S05]  /*79b0*/  @P0 BRA `(.L_x_1027) ;  /* 0x0000000000200947 */ /* 0x000fea0003800000 */
[----:B------:R-:W-:Y:S01]  /*79c0*/  MOV R0, 0x0 ;  /* 0x0000000000007802 */ /* 0x000fe20000000f00 */
[----:B------:R-:W1:Y:S01]  /*79d0*/  LDCU.64 UR4, c[0x4][0x8] ;  /* 0x01000100ff0477ac */ /* 0x000e620008000a00 */
[----:B------:R-:W-:Y:S02]  /*79e0*/  CS2R R6, SRZ ;  /* 0x0000000000067805 */ /* 0x000fe4000001ff00 */
[----:B0-----:R0:W2:Y:S01]  /*79f0*/  LDC.64 R2, c[0x4][R0] ;  /* 0x0100000000027b82 */ /* 0x0010a20000000a00 */
[----:B-1----:R-:W-:Y:S01]  /*7a00*/  MOV R4, UR4 ;  /* 0x0000000400047c02 */ /* 0x002fe20008000f00 */
[----:B0-----:R-:W-:-:S07]  /*7a10*/  IMAD.U32 R5, RZ, RZ, UR5 ;  /* 0x00000005ff057e24 */ /* 0x001fce000f8e00ff */
[----:B------:R-:W-:-:S07]  /*7a20*/  LEPC R20, `(.L_x_1027) ;  /* 0x000000001014794e */ /* 0x000fce0000000000 */
[----:B--2---:R-:W-:Y:S05]  /*7a30*/  CALL.ABS.NOINC R2 ;  /* 0x0000000002007343 */ /* 0x004fea0003c00000 */
.L_x_1027:
[----:B------:R-:W-:Y:S05]  /*7a40*/  BSYNC.RECONVERGENT B6 ;  /* 0x0000000000067941 */ /* 0x000fea0003800200 */
.L_x_1026:
[----:B------:R-:W1:Y:S02]  /*7a50*/  LDC.64 R4, c[0x0][0x3b8] ;  /* 0x0000ee00ff047b82 */ /* 0x000e640000000a00 */
[----:B-1----:R-:W5:Y:S01]  /*7a60*/  LDG.E.64 R4, desc[UR36][R4.64] ;  /* 0x0000002404047981 */ /* 0x002f62000c1e1b00 */
[----:B0-----:R-:W0:Y:S01]  /*7a70*/  MUFU.RCP64H R3, R27 ;  /* 0x0000001b00037308 */ /* 0x001e220000001800 */
[----:B------:R-:W-:Y:S01]  /*7a80*/  IMAD.MOV.U32 R2, RZ, RZ, 0x1 ;  /* 0x00000001ff027424 */ /* 0x000fe200078e00ff */
[----:B------:R-:W-:Y:S01]  /*7a90*/  UMOV UR4, 0x84b5dcc6 ;  /* 0x84b5dcc600047882 */ /* 0x000fe20000000000 */
[----:B------:R-:W-:Y:S01]  /*7aa0*/  UMOV UR5, 0x4005d07c ;  /* 0x4005d07c00057882 */ /* 0x000fe20000000000 */
[----:B------:R-:W-:Y:S03]  /*7ab0*/  BSSY.RECONVERGENT B1, `(.L_x_1028) ;  /* 0x0000014000017945 */ /* 0x000fe60003800200 */
        /* <DEDUP_REMOVED lines=16> */
[----:B-----5:R-:W-:Y:S05]  /*7bc0*/  CALL.REL.NOINC `($__internal_7_$__cuda_sm20_div_rn_f64_full) ;  /* 0x0000001400247944 */ /* 0x020fea0003c00000 */
[----:B------:R-:W-:Y:S02]  /*7bd0*/  IMAD.MOV.U32 R2, RZ, RZ, R14 ;  /* 0x000000ffff027224 */ /* 0x000fe400078e000e */
[----:B------:R-:W-:-:S07]  /*7be0*/  IMAD.MOV.U32 R3, RZ, RZ, R15 ;  /* 0x000000ffff037224 */ /* 0x000fce00078e000f */
.L_x_1029:
[----:B------:R-:W-:Y:S05]  /*7bf0*/  BSYNC.RECONVERGENT B1 ;  /* 0x0000000000017941 */ /* 0x000fea0003800200 */
.L_x_1028:
[----:B------:R-:W-:Y:S01]  /*7c00*/  MOV R6, 0x652b82fe ;  /* 0x652b82fe00067802 */ /* 0x000fe20000000f00 */
[----:B------:R-:W-:Y:S01]  /*7c10*/  IMAD.MOV.U32 R7, RZ, RZ, 0x3ff71547 ;  /* 0x3ff71547ff077424 */ /* 0x000fe200078e00ff */
[----:B------:R-:W-:Y:S01]  /*7c20*/  MOV R27, 0x3fe62e42 ;  /* 0x3fe62e42001b7802 */ /* 0x000fe20000000f00 */
[----:B------:R-:W-:Y:S01]  /*7c30*/  IMAD.MOV.U32 R26, RZ, RZ, -0x105c611 ;  /* 0xfefa39efff1a7424 */ /* 0x000fe200078e00ff */
[----:B------:R-:W-:Y:S01]  /*7c40*/  UMOV UR4, 0x3b39803f ;  /* 0x3b39803f00047882 */ /* 0x000fe20000000000 */
[----:B------:R-:W-:Y:S01]  /*7c50*/  UMOV UR5, 0x3c7abc9e ;  /* 0x3c7abc9e00057882 */ /* 0x000fe20000000000 */
[----:B------:R-:W-:Y:S01]  /*7c60*/  ISETP.GT.AND P2, PT, R23, 0xfffff, PT ;  /* 0x000fffff1700780c */ /* 0x000fe20003f44270 */
[----:B------:R-:W-:Y:S01]  /*7c70*/  DFMA R12, R2, R6, 6.75539944105574400000e+15 ;  /* 0x43380000020c742b */ /* 0x000fe20000000006 */
[-C--:B------:R-:W-:Y:S01]  /*7c80*/  MOV R10, R22.reuse ;  /* 0x00000016000a7202 */ /* 0x080fe20000000f00 */
[--C-:B------:R-:W-:Y:S01]  /*7c90*/  IMAD.MOV.U32 R11, RZ, RZ, R23.reuse ;  /* 0x000000ffff0b7224 */ /* 0x100fe200078e0017 */
[----:B------:R-:W-:Y:S01]  /*7ca0*/  FSETP.GEU.AND P0, PT, |R3|, 4.1917929649353027344, PT ;  /* 0x4086232b0300780b */ /* 0x000fe20003f0e200 */
[----:B------:R-:W-:Y:S01]  /*7cb0*/  IMAD.MOV.U32 R14, RZ, RZ, R23 ;  /* 0x000000ffff0e7224 */ /* 0x000fe200078e0017 */
[----:B------:R-:W-:Y:S01]  /*7cc0*/  BSSY.RECONVERGENT B0, `(.L_x_1030) ;  /* 0x0000038000007945 */ /* 0x000fe20003800200 */
[----:B------:R-:W-:-:S02]  /*7cd0*/  MOV R15, R22 ;  /* 0x00000016000f7202 */ /* 0x000fc40000000f00 */
[----:B------:R-:W-:-:S04]  /*7ce0*/  DADD R6, R12, -6.75539944105574400000e+15 ;  /* 0xc33800000c067429 */ /* 0x000fc80000000000 */
[----:B------:R-:W-:-:S04]  /*7cf0*/  @!P2 DMUL R10, R22, 1.80143985094819840000e+16 ;  /* 0x43500000160aa828 */ /* 0x000fc80000000000 */
[----:B------:R-:W-:-:S06]  /*7d00*/  DFMA R8, R6, -R26, R2 ;  /* 0x8000001a0608722b */ /* 0x000fcc0000000002 */
[----:B------:R-:W-:Y:S02]  /*7d10*/  @!P2 MOV R14, R11 ;  /* 0x0000000b000ea202 */ /* 0x000fe40000000f00 */
[----:B------:R-:W-:Y:S01]  /*7d20*/  DFMA R8, R6, -UR4, R8 ;  /* 0x8000000406087c2b */ /* 0x000fe20008000008 */
[----:B------:R-:W-:Y:S01]  /*7d30*/  UMOV UR4, 0x69ce2bdf ;  /* 0x69ce2bdf00047882 */ /* 0x000fe20000000000 */
[----:B------:R-:W-:Y:S01]  /*7d40*/  IMAD.MOV.U32 R6, RZ, RZ, -0x35dec16 ;  /* 0xfca213eaff067424 */ /* 0x000fe200078e00ff */
[----:B------:R-:W-:Y:S01]  /*7d50*/  UMOV UR5, 0x3e5ade15 ;  /* 0x3e5ade1500057882 */ /* 0x000fe20000000000 */
[----:B------:R-:W-:Y:S02]  /*7d60*/  IMAD.MOV.U32 R7, RZ, RZ, 0x3e928af3 ;  /* 0x3e928af3ff077424 */ /* 0x000fe400078e00ff */
[----:B------:R-:W-:-:S04]  /*7d70*/  VIADD R0, R14, 0xffffffff ;  /* 0xffffffff0e007836 */ /* 0x000fc80000000000 */
[----:B------:R-:W-:Y:S01]  /*7d80*/  DFMA R6, R8, UR4, R6 ;  /* 0x0000000408067c2b */ /* 0x000fe20008000006 */
[----:B------:R-:W-:Y:S01]  /*7d90*/  UMOV UR4, 0x62401315 ;  /* 0x6240131500047882 */ /* 0x000fe20000000000 */
[----:B------:R-:W-:Y:S01]  /*7da0*/  UMOV UR5, 0x3ec71dee ;  /* 0x3ec71dee00057882 */ /* 0x000fe20000000000 */
[----:B------:R-:W-:-:S05]  /*7db0*/  ISETP.GT.U32.AND P3, PT, R0, 0x7feffffe, PT ;  /* 0x7feffffe0000780c */ /* 0x000fca0003f64070 */
        /* <DEDUP_REMOVED lines=40> */
.L_x_1031:
[----:B------:R-:W-:Y:S05]  /*8040*/  BSYNC.RECONVERGENT B0 ;  /* 0x0000000000007941 */ /* 0x000fea0003800200 */
.L_x_1030:
[----:B------:R-:W-:Y:S01]  /*8050*/  UMOV UR4, 0x2809758d ;  /* 0x2809758d00047882 */ /* 0x000fe20000000000 */
[----:B------:R-:W-:Y:S01]  /*8060*/  UMOV UR5, 0x3f66fdb8 ;  /* 0x3f66fdb800057882 */ /* 0x000fe20000000000 */
[----:B------:R-:W-:Y:S01]  /*8070*/  BSSY.RECONVERGENT B0, `(.L_x_1032) ;  /* 0x000004c000007945 */ /* 0x000fe20003800200 */
[----:B------:R-:W-:Y:S01]  /*8080*/  DMUL R38, R6, UR4 ;  /* 0x0000000406267c28 */ /* 0x000fe20008000000 */
[----:B------:R-:W-:Y:S01]  /*8090*/  MOV R0, 0xfffffc01 ;  /* 0xfffffc0100007802 */ /* 0x000fe20000000f00 */
[----:B------:R-:W-:Y:S02]  /*80a0*/  @!P2 IMAD.MOV.U32 R0, RZ, RZ, -0x435 ;  /* 0xfffffbcbff00a424 */ /* 0x000fe400078e00ff */
[----:B------:R-:W-:Y:S01]  /*80b0*/  @!P2 IMAD.MOV.U32 R15, RZ, RZ, R10 ;  /* 0x000000ffff0fa224 */ /* 0x000fe200078e000a */
[----:B------:R-:W-:Y:S06]  /*80c0*/  @P3 BRA `(.L_x_1033) ;  /* 0x0000000400003947 */ /* 0x000fec0003800000 */
[----:B------:R-:W-:Y:S01]  /*80d0*/  LOP3.LUT R2, R14, 0xfffff, RZ, 0xc0, !PT ;  /* 0x000fffff0e027812 */ /* 0x000fe200078ec0ff */
[----:B------:R-:W-:Y:S01]  /*80e0*/  IMAD.MOV.U32 R8, RZ, RZ, RZ ;  /* 0x000000ffff087224 */ /* 0x000fe200078e00ff */
[----:B------:R-:W-:Y:S01]  /*80f0*/  MOV R13, 0x3ed0ee25 ;  /* 0x3ed0ee25000d7802 */ /* 0x000fe20000000f00 */
[----:B------:R-:W-:Y:S01]  /*8100*/  IMAD.MOV.U32 R12, RZ, RZ, -0x748574fc ;  /* 0x8b7a8b04ff0c7424 */ /* 0x000fe200078e00ff */
[----:B------:R-:W-:Y:S01]  /*8110*/  LOP3.LUT R2, R2, 0x3ff00000, RZ, 0xfc, !PT ;  /* 0x3ff0000002027812 */ /* 0x000fe200078efcff */
[----:B------:R-:W-:Y:S01]  /*8120*/  UMOV UR4, 0x3ae80f1e ;  /* 0x3ae80f1e00047882 */ /* 0x000fe20000000000 */
[----:B------:R-:W-:Y:S01]  /*8130*/  UMOV UR5, 0x3eb1380b ;  /* 0x3eb1380b00057882 */ /* 0x000fe20000000000 */
[----:B------:R-:W-:Y:S01]  /*8140*/  LEA.HI R0, R14, R0, RZ, 0xc ;  /* 0x000000000e007211 */ /* 0x000fe200078f60ff */
[----:B------:R-:W-:Y:S01]  /*8150*/  IMAD.MOV.U32 R21, RZ, RZ, 0x43300000 ;  /* 0x43300000ff157424 */ /* 0x000fe200078e00ff */
[----:B------:R-:W-:Y:S01]  /*8160*/  ISETP.GE.U32.AND P0, PT, R2, 0x3ff6a09f, PT ;  /* 0x3ff6a09f0200780c */ /* 0x000fe20003f06070 */
[----:B------:R-:W-:Y:S01]  /*8170*/  UMOV UR6, 0x80000000 ;  /* 0x8000000000067882 */ /* 0x000fe20000000000 */
[----:B------:R-:W-:Y:S01]  /*8180*/  MOV R3, R2 ;  /* 0x0000000200037202 */ /* 0x000fe20000000f00 */
[----:B------:R-:W-:Y:S01]  /*8190*/  IMAD.MOV.U32 R2, RZ, RZ, R15 ;  /* 0x000000ffff027224 */ /* 0x000fe200078e000f */
[----:B------:R-:W-:-:S09]  /*81a0*/  UMOV UR7, 0x43300000 ;  /* 0x4330000000077882 */ /* 0x000fd20000000000 */
[----:B------:R-:W-:Y:S02]  /*81b0*/  @P0 VIADD R6, R3, 0xfff00000 ;  /* 0xfff0000003060836 */ /* 0x000fe40000000000 */
[----:B------:R-:W-:-:S03]  /*81c0*/  @P0 VIADD R0, R0, 0x1 ;  /* 0x0000000100000836 */ /* 0x000fc60000000000 */
[----:B------:R-:W-:Y:S02]  /*81d0*/  @P0 MOV R3, R6 ;  /* 0x0000000600030202 */ /* 0x000fe40000000f00 */
[----:B------:R-:W-:-:S04]  /*81e0*/  LOP3.LUT R20, R0, 0x80000000, RZ, 0x3c, !PT ;  /* 0x8000000000147812 */ /* 0x000fc800078e3cff */
        /* <DEDUP_REMOVED lines=25> */
[----:B------:R-:W-:Y:S02]  /*8380*/  DMUL R14, R6, R14 ;  /* 0x0000000e060e7228 */ /* 0x000fe40000000000 */
[----:B------:R-:W-:-:S03]  /*8390*/  DFMA R26, R20, -R26, R2 ;  /* 0x8000001a141a722b */ /* 0x000fc60000000002 */
[----:B------:R-:W-:Y:S01]  /*83a0*/  DFMA R12, R10, R12, UR4 ;  /* 0x000000040a0c7e2b */ /* 0x000fe2000800000c */
[----:B------:R-:W-:Y:S01]  /*83b0*/  UMOV UR4, 0x923be72d ;  /* 0x923be72d00047882 */ /* 0x000fe20000000000 */
[----:B------:R-:W-:-:S03]  /*83c0*/  UMOV UR5, 0x3f624924 ;  /* 0x3f62492400057882 */ /* 0x000fc60000000000 */
[----:B------:R-:W-:-:S03]  /*83d0*/  DADD R26, -R8, R26 ;  /* 0x00000000081a7229 */ /* 0x000fc6000000011a */
        /* <DEDUP_REMOVED lines=9> */
[----:B------:R-:W-:-:S08]  /*8470*/  DMUL R12, R10, R12 ;  /* 0x0000000c0a0c7228 */ /* 0x000fd00000000000 */
[----:B------:R-:W-:-:S08]  /*8480*/  DFMA R12, R8, R12, R14 ;  /* 0x0000000c080c722b */ /* 0x000fd0000000000e */
[----:B------:R-:W-:-:S08]  /*8490*/  DADD R12, R12, -R26 ;  /* 0x000000000c0c7229 */ /* 0x000fd0000000081a */
[----:B------:R-:W-:-:S08]  /*84a0*/  DFMA R12, R20, UR4, R12 ;  /* 0x00000004140c7c2b */ /* 0x000fd0000800000c */
[----:B------:R-:W-:Y:S01]  /*84b0*/  DADD R12, R2, R12 ;  /* 0x00000000020c7229 */ /* 0x000fe2000000000c */
[----:B------:R-:W-:Y:S10]  /*84c0*/  BRA `(.L_x_1034) ;  /* 0x0000000000187947 */ /* 0x000ff40003800000 */
.L_x_1033:
[----:B------:R-:W-:Y:S01]  /*84d0*/  MOV R2, 0x0 ;  /* 0x0000000000027802 */ /* 0x000fe20000000f00 */
[----:B------:R-:W-:Y:S01]  /*84e0*/  IMAD.MOV.U32 R3, RZ, RZ, 0x7ff00000 ;  /* 0x7ff00000ff037424 */ /* 0x000fe200078e00ff */
[----:B------:R-:W-:-:S05]  /*84f0*/  LOP3.LUT P0, RZ, R11, 0x7fffffff, RZ, 0xc0, !PT ;  /* 0x7fffffff0bff7812 */ /* 0x000fca000780c0ff */
[----:B------:R-:W-:-:S10]  /*8500*/  DFMA R2, R10, R2, +INF ;  /* 0x7ff000000a02742b */ /* 0x000fd40000000002 */
[----:B------:R-:W-:Y:S02]  /*8510*/  FSEL R12, R2, RZ, P0 ;  /* 0x000000ff020c7208 */ /* 0x000fe40000000000 */
[----:B------:R-:W-:-:S07]  /*8520*/  FSEL R13, R3, -QNAN , P0 ;  /* 0xfff00000030d7808 */ /* 0x000fce0000000000 */
.L_x_1034:
[----:B------:R-:W-:Y:S05]  /*8530*/  BSYNC.RECONVERGENT B0 ;  /* 0x0000000000007941 */ /* 0x000fea0003800200 */
.L_x_1032:
[----:B------:R-:W0:Y:S01]  /*8540*/  MUFU.RCP64H R3, 0.0012499997392296791077 ;  /* 0x3f547ae100037908 */ /* 0x000e220000001800 */
        /* <DEDUP_REMOVED lines=10> */
[----:B------:R-:W-:-:S06]  /*85f0*/  DMUL R6, R22, R22 ;  /* 0x0000001616067228 */ /* 0x000fcc0000000000 */
[----:B------:R-:W-:Y:S02]  /*8600*/  DMUL R2, R36, R10 ;  /* 0x0000000a24027228 */ /* 0x000fe40000000000 */
[----:B------:R-:W-:-:S06]  /*8610*/  DMUL R20, R38, R6 ;  /* 0x0000000626147228 */ /* 0x000fcc0000000000 */
[----:B------:R-:W-:-:S08]  /*8620*/  DFMA R8, R2, -R8, R36 ;  /* 0x800000080208722b */ /* 0x000fd00000000024 */
[----:B------:R-:W-:Y:S01]  /*8630*/  DFMA R2, R10, R8, R2 ;  /* 0x000000080a02722b */ /* 0x000fe20000000002 */
[----:B------:R-:W-:Y:S01]  /*8640*/  IMAD.MOV.U32 R8, RZ, RZ, -0x40d4dc66 ;  /* 0xbf2b239aff087424 */ /* 0x000fe200078e00ff */
[----:B------:R-:W-:-:S06]  /*8650*/  MOV R9, 0x3fc4c60c ;  /* 0x3fc4c60c00097802 */ /* 0x000fcc0000000f00 */
[----:B------:R-:W-:Y:S02]  /*8660*/  DFMA R12, R12, -R8, 1 ;  /* 0x3ff000000c0c742b */ /* 0x000fe40000000808 */
[----:B------:R-:W-:-:S05]  /*8670*/  FFMA R0, RZ, 0.82999998331069946289, R3 ;  /* 0x3f547ae1ff007823 */ /* 0x000fca0000000003 */
[----:B------:R-:W-:Y:S01]  /*8680*/  FSETP.GT.AND P0, PT, |R0|, 1.469367938527859385e-39, PT ;  /* 0x001000000000780b */ /* 0x000fe20003f04200 */
[----:B------:R-:W-:Y:S02]  /*8690*/  DMUL R26, R12, R12 ;  /* 0x0000000c0c1a7228 */ /* 0x000fe40000000000 */
[----:B------:R-:W-:-:S10]  /*86a0*/  DMUL R12, R24, R20 ;  /* 0x00000014180c7228 */ /* 0x000fd40000000000 */
[----:B------:R-:W-:Y:S05]  /*86b0*/  @P0 BRA P1, `(.L_x_1036) ;  /* 0x0000000000200947 */ /* 0x000fea0000800000 */
[----:B------:R-:W-:Y:S01]  /*86c0*/  IMAD.MOV.U32 R42, RZ, RZ, R36 ;  /* 0x000000ffff2a7224 */ /* 0x000fe200078e0024 */
[----:B------:R-:W-:Y:S01]  /*86d0*/  MOV R14, 0x47ae147b ;  /* 0x47ae147b000e7802 */ /* 0x000fe20000000f00 */
[----:B------:R-:W-:Y:S01]  /*86e0*/  IMAD.MOV.U32 R43, RZ, RZ, R37 ;  /* 0x000000ffff2b7224 */ /* 0x000fe200078e0025 */
[----:B------:R-:W-:Y:S01]  /*86f0*/  MOV R0, 0x8720 ;  /* 0x0000872000007802 */ /* 0x000fe20000000f00 */
[----:B------:R-:W-:-:S07]  /*8700*/  IMAD.MOV.U32 R15, RZ, RZ, 0x3f547ae1 ;  /* 0x3f547ae1ff0f7424 */ /* 0x000fce00078e00ff */
[----:B-----5:R-:W-:Y:S05]  /*8710*/  CALL.REL.NOINC `($__internal_7_$__cuda_sm20_div_rn_f64_full) ;  /* 0x0000000800507944 */ /* 0x020fea0003c00000 */
[----:B------:R-:W-:Y:S01]  /*8720*/  IMAD.MOV.U32 R2, RZ, RZ, R14 ;  /* 0x000000ffff027224 */ /* 0x000fe200078e000e */
[----:B------:R-:W-:-:S07]  /*8730*/  MOV R3, R15 ;  /* 0x0000000f00037202 */ /* 0x000fce0000000f00 */
.L_x_1036:
[----:B------:R-:W-:Y:S05]  /*8740*/  BSYNC.RECONVERGENT B1 ;  /* 0x0000000000017941 */ /* 0x000fea0003800200 */
.L_x_1035:
[----:B------:R-:W2:Y:S01]  /*8750*/  LDG.E.64 R6, desc[UR36][R34.64] ;  /* 0x0000002422067981 */ /* 0x000ea2000c1e1b00 */
[----:B------:R-:W-:Y:S01]  /*8760*/  IMAD.MOV.U32 R8, RZ, RZ, 0x1 ;  /* 0x00000001ff087424 */ /* 0x000fe200078e00ff */
[----:B------:R-:W-:Y:S01]  /*8770*/  DFMA R2, R26, R12, R2 ;  /* 0x0000000c1a02722b */ /* 0x000fe20000000002 */
[----:B------:R-:W-:Y:S01]  /*8780*/  BSSY.RECONVERGENT B1, `(.L_x_1037) ;  /* 0x000001a000017945 */ /* 0x000fe20003800200 */
[----:B------:R-:W-:-:S08]  /*8790*/  DMUL R40, R22, R40 ;  /* 0x0000002816287228 */ /* 0x000fd00000000000 */
[----:B------:R-:W-:Y:S01]  /*87a0*/  DFMA R2, R40, -R16, R2 ;  /* 0x800000102802722b */ /* 0x000fe20000000002 */
[----:B--2---:R-:W0:Y:S02]  /*87b0*/  MUFU.RCP64H R9, R7 ;  /* 0x0000000700097308 */ /* 0x004e240000001800 */
[----:B0-----:R-:W-:-:S08]  /*87c0*/  DFMA R10, -R6, R8, 1 ;  /* 0x3ff00000060a742b */ /* 0x001fd00000000108 */
[----:B------:R-:W-:-:S08]  /*87d0*/  DFMA R10, R10, R10, R10 ;  /* 0x0000000a0a0a722b */ /* 0x000fd0000000000a */
[----:B------:R-:W-:Y:S02]  /*87e0*/  DFMA R10, R8, R10, R8 ;  /* 0x0000000a080a722b */ /* 0x000fe40000000008 */
[----:B------:R-:W-:-:S06]  /*87f0*/  DMUL R8, R24, R22 ;  /* 0x0000001618087228 */ /* 0x000fcc0000000000 */
[----:B------:R-:W-:Y:S02]  /*8800*/  DFMA R12, -R6, R10, 1 ;  /* 0x3ff00000060c742b */ /* 0x000fe4000000010a */
[----:B-----5:R-:W-:-:S06]  /*8810*/  DFMA R14, -R4, R2, R8 ;  /* 0x00000002040e722b */ /* 0x020fcc0000000108 */
        /* <DEDUP_REMOVED lines=16> */
.L_x_1038:
[----:B------:R-:W-:Y:S05]  /*8920*/  BSYNC.RECONVERGENT B1 ;  /* 0x0000000000017941 */ /* 0x000fea0003800200 */
.L_x_1037:
        /* <DEDUP_REMOVED lines=30> */
.L_x_1040:
[----:B------:R-:W-:Y:S05]  /*8b10*/  BSYNC.RECONVERGENT B1 ;  /* 0x0000000000017941 */ /* 0x000fea0003800200 */
.L_x_1039:
[----:B------:R-:W0:Y:S01]  /*8b20*/  MUFU.RCP64H R7, 0.66666650772094726562 ;  /* 0x3fe5555500077908 */ /* 0x000e220000001800 */
[----:B------:R-:W-:Y:S02]  /*8b30*/  HFMA2 R13, -RZ, RZ, 1.9736328125, 85.3125 ;  /* 0x3fe55555ff0d7431 */ /* 0x000fe400000001ff */
        /* <DEDUP_REMOVED lines=8> */
[----:B------:R-:W-:-:S06]  /*8bc0*/  DMUL R6, R18, -UR4 ;  /* 0x8000000412067c28 */ /* 0x000fcc0008000000 */
[----:B------:R-:W-:Y:S02]  /*8bd0*/  DFMA R36, R32, -R12, 1 ;  /* 0x3ff000002024742b */ /* 0x000fe4000000080c */
[----:B------:R-:W-:-:S06]  /*8be0*/  DMUL R14, R22, R6 ;  /* 0x00000006160e7228 */ /* 0x000fcc0000000000 */
[----:B------:R-:W-:-:S04]  /*8bf0*/  DFMA R36, R32, R36, R32 ;  /* 0x000000242024722b */ /* 0x000fc80000000020 */
[----:B------:R-:W-:-:S04]  /*8c00*/  FSETP.GEU.AND P1, PT, |R15|, 6.5827683646048100446e-37, PT ;  /* 0x036000000f00780b */ /* 0x000fc80003f2e200 */
[----:B------:R-:W-:-:S08]  /*8c10*/  DMUL R6, R36, R14 ;  /* 0x0000000e24067228 */ /* 0x000fd00000000000 */
[----:B------:R-:W-:-:S08]  /*8c20*/  DFMA R12, R6, -R12, R14 ;  /* 0x8000000c060c722b */ /* 0x000fd0000000000e */
[----:B------:R-:W-:Y:S02]  /*8c30*/  DFMA R6, R36, R12, R6 ;  /* 0x0000000c2406722b */ /* 0x000fe40000000006 */
[----:B------:R-:W-:-:S08]  /*8c40*/  DMUL R12, R22, R20 ;  /* 0x00000014160c7228 */ /* 0x000fd00000000000 */
[----:B------:R-:W-:Y:S01]  /*8c50*/  FFMA R0, RZ, 1.7916666269302368164, R7 ;  /* 0x3fe55555ff007823 */ /* 0x000fe20000000007 */
[----:B------:R-:W-:-:S04]  /*8c60*/  DMUL R12, R24, R12 ;  /* 0x0000000c180c7228 */ /* 0x000fc80000000000 */
[----:B------:R-:W-:-:S04]  /*8c70*/  FSETP.GT.AND P0, PT, |R0|, 1.469367938527859385e-39, PT ;  /* 0x001000000000780b */ /* 0x000fc80003f04200 */
[----:B------:R-:W-:-:S09]  /*8c80*/  DFMA R26, R26, R12, R4 ;  /* 0x0000000c1a1a722b */ /* 0x000fd20000000004 */
        /* <DEDUP_REMOVED lines=9> */
.L_x_1042:
[----:B------:R-:W-:Y:S05]  /*8d20*/  BSYNC.RECONVERGENT B1 ;  /* 0x0000000000017941 */ /* 0x000fea0003800200 */
.L_x_1041:
[----:B------:R-:W0:Y:S01]  /*8d30*/  MUFU.RCP64H R5, 0.66666650772094726562 ;  /* 0x3fe5555500057908 */ /* 0x000e220000001800 */
[----:B------:R-:W-:Y:S02]  /*8d40*/  HFMA2 R13, -RZ, RZ, 1.9736328125, 85.3125 ;  /* 0x3fe55555ff0d7431 */ /* 0x000fe400000001ff */
[----:B------:R-:W-:Y:S01]  /*8d50*/  IMAD.MOV.U32 R12, RZ, RZ, 0x55555556 ;  /* 0x55555556ff0c7424 */ /* 0x000fe200078e00ff */
[C---:B------:R-:W-:Y:S01]  /*8d60*/  DMUL R8, R22.reuse, R8 ;  /* 0x0000000816087228 */ /* 0x040fe20000000000 */
[----:B------:R-:W-:Y:S01]  /*8d70*/  IMAD.MOV.U32 R4, RZ, RZ, 0x1 ;  /* 0x00000001ff047424 */ /* 0x000fe200078e00ff */
[----:B------:R-:W-:Y:S01]  /*8d80*/  FSETP.GEU.AND P1, PT, |R19|, 6.5827683646048100446e-37, PT ;  /* 0x036000001300780b */ /* 0x000fe20003f2e200 */
[----:B------:R-:W-:Y:S05]  /*8d90*/  BSSY.RECONVERGENT B1, `(.L_x_1043) ;  /* 0x0000017000017945 */ /* 0x000fea0003800200 */
[----:B------:R-:W-:-:S02]  /*8da0*/  DMUL R22, R22, R8 ;  /* 0x0000000816167228 */ /* 0x000fc40000000000 */
[----:B0-----:R-:W-:-:S06]  /*8db0*/  DFMA R14, R4, -R12, 1 ;  /* 0x3ff00000040e742b */ /* 0x001fcc000000080c */
[----:B------:R-:W-:Y:S02]  /*8dc0*/  DFMA R22, R22, -0.5, R6 ;  /* 0xbfe000001616782b */ /* 0x000fe40000000006 */
[----:B------:R-:W-:-:S06]  /*8dd0*/  DFMA R14, R14, R14, R14 ;  /* 0x0000000e0e0e722b */ /* 0x000fcc000000000e */
[----:B------:R-:W-:Y:S02]  /*8de0*/  DFMA R22, R22, -R16, R26 ;  /* 0x800000101616722b */ /* 0x000fe4000000001a */
        /* <DEDUP_REMOVED lines=17> */
.L_x_1044:
[----:B------:R-:W-:Y:S05]  /*8f00*/  BSYNC.RECONVERGENT B1 ;  /* 0x0000000000017941 */ /* 0x000fea0003800200 */
.L_x_1043:
[----:B------:R-:W2:Y:S01]  /*8f10*/  LDG.E.64 R34, desc[UR36][R34.64] ;  /* 0x0000002422227981 */ /* 0x000ea2000c1e1b00 */
[----:B-----5:R-:W-:Y:S01]  /*8f20*/  DFMA R10, -R10, R22, R4 ;  /* 0x000000160a0a722b */ /* 0x020fe20000000104 */
[----:B------:R-:W0:Y:S01]  /*8f30*/  LDC.64 R6, c[0x0][0x3a8] ;  /* 0x0000ea00ff067b82 */ /* 0x000e220000000a00 */
[----:B------:R-:W-:Y:S01]  /*8f40*/  UMOV UR4, 0x55555556 ;  /* 0x5555555600047882 */ /* 0x000fe20000000000 */
[----:B------:R-:W-:-:S05]  /*8f50*/  UMOV UR5, 0x3fe55555 ;  /* 0x3fe5555500057882 */ /* 0x000fca0000000000 */
[----:B------:R-:W-:Y:S01]  /*8f60*/  DFMA R10, R8, 0.5, R10 ;  /* 0x3fe00000080a782b */ /* 0x000fe2000000000a */
[----:B0-----:R-:W-:Y:S01]  /*8f70*/  IMAD.WIDE R28, R28, 0x8, R6 ;  /* 0x000000081c1c7825 */ /* 0x001fe200078e0206 */
[----:B--2---:R-:W-:-:S08]  /*8f80*/  DMUL R34, R34, R2 ;  /* 0x0000000222227228 */ /* 0x004fd00000000000 */
[----:B------:R-:W-:Y:S01]  /*8f90*/  DMUL R34, R34, R2 ;  /* 0x0000000222227228 */ /* 0x000fe20000000000 */
[----:B------:R-:W0:Y:S07]  /*8fa0*/  LDC.64 R2, c[0x0][0x3b0] ;  /* 0x0000ec00ff027b82 */ /* 0x000e2e0000000a00 */
[----:B------:R-:W-:-:S08]  /*8fb0*/  DFMA R10, R34, -0.5, R10 ;  /* 0xbfe00000220a782b */ /* 0x000fd0000000000a */
[----:B------:R-:W-:-:S08]  /*8fc0*/  DMUL R10, R10, UR4 ;  /* 0x000000040a0a7c28 */ /* 0x000fd00008000000 */
[----:B------:R-:W-:-:S06]  /*8fd0*/  DSETP.GTU.AND P0, PT, R10, RZ, PT ;  /* 0x000000ff0a00722a */ /* 0x000fcc0003f0c000 */
[----:B------:R-:W-:Y:S02]  /*8fe0*/  FSEL R4, R10, -3.0819790611203132499e-19, P0 ;  /* 0xa0b5ed8d0a047808 */ /* 0x000fe40000000000 */
[----:B------:R-:W-:-:S05]  /*8ff0*/  FSEL R5, R11, 0.34526798129081726074, P0 ;  /* 0x3eb0c6f70b057808 */ /* 0x000fca0000000000 */
[----:B------:R0:W-:Y:S04]  /*9000*/  STG.E.64 desc[UR36][R28.64], R4 ;  /* 0x000000041c007986 */ /* 0x0001e8000c101b24 */
[----:B0-----:R-:W2:Y:S02]  /*9010*/  LDG.E.64 R4, desc[UR36][R2.64] ;  /* 0x0000002402047981 */ /* 0x001ea4000c1e1b00 */
[----:B--2---:R-:W-:-:S14]  /*9020*/  DSETP.GEU.AND P0, PT, R30, R4, PT ;  /* 0x000000041e00722a */ /* 0x004fdc0003f0e000 */
[----:B------:R-:W-:Y:S05]  /*9030*/  @P0 EXIT ;  /* 0x000000000000094d */ /* 0x000fea0003800000 */
[----:B------:R-:W-:Y:S01]  /*9040*/  STG.E.64 desc[UR36][R2.64], R30 ;  /* 0x0000001e02007986 */ /* 0x000fe2000c101b24 */
[----:B------:R-:W-:Y:S05]  /*9050*/  EXIT ;  /* 0x000000000000794d */ /* 0x000fea0003800000 */
        .weak           $__internal_7_$__cuda_sm20_div_rn_f64_full
        .type           $__internal_7_$__cuda_sm20_div_rn_f64_full,@function
        .size           $__internal_7_$__cuda_sm20_div_rn_f64_full,($__internal_8_$__cuda_sm20_dsqrt_rn_f64_mediumpath_v1 - $__internal_7_$__cuda_sm20_div_rn_f64_full)
$__internal_7_$__cuda_sm20_div_rn_f64_full:
[C---:B------:R-:W-:Y:S01]  /*9060*/  FSETP.GEU.AND P1, PT, |R15|.reuse, 1.469367938527859385e-39, PT ;  /* 0x001000000f00780b */ /* 0x040fe20003f2e200 */
[----:B------:R-:W-:Y:S01]  /*9070*/  IMAD.MOV.U32 R50, RZ, RZ, 0x1ca00000 ;  /* 0x1ca00000ff327424 */ /* 0x000fe200078e00ff */
[----:B------:R-:W-:Y:S01]  /*9080*/  LOP3.LUT R38, R15, 0x800fffff, RZ, 0xc0, !PT ;  /* 0x800fffff0f267812 */ /* 0x000fe200078ec0ff */
[----:B------:R-:W-:Y:S01]  /*9090*/  BSSY.RECONVERGENT B0, `(.L_x_1045) ;  /* 0x000005a000007945 */ /* 0x000fe20003800200 */
[C---:B------:R-:W-:Y:S02]  /*90a0*/  FSETP.GEU.AND P3, PT, |R43|.reuse, 1.469367938527859385e-39, PT ;  /* 0x001000002b00780b */ /* 0x040fe40003f6e200 */
[----:B------:R-:W-:Y:S01]  /*90b0*/  LOP3.LUT R39, R38, 0x3ff00000, RZ, 0xfc, !PT ;  /* 0x3ff0000026277812 */ /* 0x000fe200078efcff */
[----:B------:R-:W-:Y:S01]  /*90c0*/  IMAD.MOV.U32 R38, RZ, RZ, R14 ;  /* 0x000000ffff267224 */ /* 0x000fe200078e000e */
[----:B------:R-:W-:Y:S02]  /*90d0*/  MOV R44, 0x1 ;  /* 0x00000001002c7802 */ /* 0x000fe40000000f00 */
[----:B------:R-:W-:-:S02]  /*90e0*/  LOP3.LUT R29, R43, 0x7ff00000, RZ, 0xc0, !PT ;  /* 0x7ff000002b1d7812 */ /* 0x000fc400078ec0ff */
[----:B------:R-:W-:Y:S01]  /*90f0*/  LOP3.LUT R48, R15, 0x7ff00000, RZ, 0xc0, !PT ;  /* 0x7ff000000f307812 */ /* 0x000fe200078ec0ff */
[----:B------:R-:W-:-:S03]  /*9100*/  @!P1 DMUL R38, R14, 8.98846567431157953865e+307 ;  /* 0x7fe000000e269828 */ /* 0x000fc60000000000 */
[----:B------:R-:W-:Y:S02]  /*9110*/  ISETP.GE.U32.AND P2, PT, R29, R48, PT ;  /* 0x000000301d00720c */ /* 0x000fe40003f46070 */
[----:B------:R-:W-:Y:S01]  /*9120*/  @!P3 LOP3.LUT R49, R15, 0x7ff00000, RZ, 0xc0, !PT ;  /* 0x7ff000000f31b812 */ /* 0x000fe200078ec0ff */
[----:B------:R-:W0:Y:S03]  /*9130*/  MUFU.RCP64H R45, R39 ;  /* 0x00000027002d7308 */ /* 0x000e260000001800 */
[----:B------:R-:W-:-:S04]  /*9140*/  @!P3 ISETP.GE.U32.AND P4, PT, R29, R49, PT ;  /* 0x000000311d00b20c */ /* 0x000fc80003f86070 */
[----:B------:R-:W-:-:S04]  /*9150*/  @!P3 SEL R58, R50, 0x63400000, !P4 ;  /* 0x63400000323ab807 */ /* 0x000fc80006000000 */
[----:B------:R-:W-:-:S04]  /*9160*/  @!P3 LOP3.LUT R58, R58, 0x80000000, R43, 0xf8, !PT ;  /* 0x800000003a3ab812 */ /* 0x000fc800078ef82b */
[----:B------:R-:W-:Y:S01]  /*9170*/  @!P3 LOP3.LUT R59, R58, 0x100000, RZ, 0xfc, !PT ;  /* 0x001000003a3bb812 */ /* 0x000fe200078efcff */
[----:B0-----:R-:W-:Y:S01]  /*9180*/  DFMA R54, R44, -R38, 1 ;  /* 0x3ff000002c36742b */ /* 0x001fe20000000826 */
[----:B------:R-:W-:-:S07]  /*9190*/  @!P3 MOV R58, RZ ;  /* 0x000000ff003ab202 */ /* 0x000fce0000000f00 */
[----:B------:R-:W-:-:S08]  /*91a0*/  DFMA R54, R54, R54, R54 ;  /* 0x000000363636722b */ /* 0x000fd00000000036 */
[----:B------:R-:W-:Y:S01]  /*91b0*/  DFMA R54, R44, R54, R44 ;  /* 0x000000362c36722b */ /* 0x000fe2000000002c */
[----:B------:R-:W-:-:S04]  /*91c0*/  SEL R44, R50, 0x63400000, !P2 ;  /* 0x63400000322c7807 */ /* 0x000fc80005000000 */
[----:B------:R-:W-:Y:S01]  /*91d0*/  LOP3.LUT R45, R44, 0x800fffff, R43, 0xf8, !PT ;  /* 0x800fffff2c2d7812 */ /* 0x000fe200078ef82b */
[----:B------:R-:W-:Y:S02]  /*91e0*/  IMAD.MOV.U32 R44, RZ, RZ, R42 ;  /* 0x000000ffff2c7224 */ /* 0x000fe400078e002a */
[----:B------:R-:W-:-:S04]  /*91f0*/  DFMA R56, R54, -R38, 1 ;  /* 0x3ff000003638742b */ /* 0x000fc80000000826 */
[----:B------:R-:W-:Y:S01]  /*9200*/  @!P3 DFMA R44, R44, 2, -R58 ;  /* 0x400000002c2cb82b */ /* 0x000fe2000000083a */
[----:B------:R-:W-:-:S03]  /*9210*/  IMAD.MOV.U32 R58, RZ, RZ, R29 ;  /* 0x000000ffff3a7224 */ /* 0x000fc600078e001d */
[----:B------:R-:W-:Y:S01]  /*9220*/  DFMA R54, R54, R56, R54 ;  /* 0x000000383636722b */ /* 0x000fe20000000036 */
[----:B------:R-:W-:Y:S01]  /*9230*/  IMAD.MOV.U32 R59, RZ, RZ, R48 ;  /* 0x000000ffff3b7224 */ /* 0x000fe200078e0030 */
[----:B------:R-:W-:-:S04]  /*9240*/  @!P1 LOP3.LUT R59, R39, 0x7ff00000, RZ, 0xc0, !PT ;  /* 0x7ff00000273b9812 */ /* 0x000fc800078ec0ff */
[----:B------:R-:W-:Y:S01]  /*9250*/  @!P3 LOP3.LUT R58, R45, 0x7ff00000, RZ, 0xc0, !PT ;  /* 0x7ff000002d3ab812 */ /* 0x000fe200078ec0ff */
[----:B------:R-:W-:Y:S01]  /*9260*/  VIADD R104, R59, 0xffffffff ;  /* 0xffffffff3b687836 */ /* 0x000fe20000000000 */
[----:B------:R-:W-:Y:S02]  /*9270*/  DMUL R56, R54, R44 ;  /* 0x0000002c36387228 */ /* 0x000fe40000000000 */
[----:B------:R-:W-:-:S04]  /*9280*/  IADD3 R51, PT, PT, R58, -0x1, RZ ;  /* 0xffffffff3a337810 */ /* 0x000fc80007ffe0ff */
[----:B------:R-:W-:Y:S02]  /*9290*/  ISETP.GT.U32.AND P1, PT, R51, 0x7feffffe, PT ;  /* 0x7feffffe3300780c */ /* 0x000fe40003f24070 */
[----:B------:R-:W-:Y:S02]  /*92a0*/  DFMA R48, R56, -R38, R44 ;  /* 0x800000263830722b */ /* 0x000fe4000000002c */
[----:B------:R-:W-:-:S06]  /*92b0*/  ISETP.GT.U32.OR P1, PT, R104, 0x7feffffe, P1 ;  /* 0x7feffffe6800780c */ /* 0x000fcc0000f24470 */
[----:B------:R-:W-:-:S07]  /*92c0*/  DFMA R48, R54, R48, R56 ;  /* 0x000000303630722b */ /* 0x000fce0000000038 */
[----:B------:R-:W-:Y:S05]  /*92d0*/  @P1 BRA `(.L_x_1046) ;  /* 0x0000000000741947 */ /* 0x000fea0003800000 */
[----:B------:R-:W-:-:S04]  /*92e0*/  LOP3.LUT R42, R15, 0x7ff00000, RZ, 0xc0, !PT ;  /* 0x7ff000000f2a7812 */ /* 0x000fc800078ec0ff */
[CC--:B------:R-:W-:Y:S02]  /*92f0*/  VIADDMNMX R43, R29.reuse, -R42.reuse, 0xb9600000, !PT ;  /* 0xb96000001d2b7446 */ /* 0x0c0fe4000780092a */
[----:B------:R-:W-:Y:S01]  /*9300*/  ISETP.GE.U32.AND P1, PT, R29, R42, PT ;  /* 0x0000002a1d00720c */ /* 0x000fe20003f26070 */
[----:B------:R-:W-:Y:S01]  /*9310*/  IMAD.MOV.U32 R42, RZ, RZ, RZ ;  /* 0x000000ffff2a7224 */ /* 0x000fe200078e00ff */
[----:B------:R-:W-:Y:S02]  /*9320*/  VIMNMX R29, PT, PT, R43, 0x46a00000, PT ;  /* 0x46a000002b1d7848 */ /* 0x000fe40003fe0100 */
        /* <DEDUP_REMOVED lines=24> */
.L_x_1046:
        /* <DEDUP_REMOVED lines=17> */
.L_x_1049:
[----:B------:R-:W-:-:S05]  /*95c0*/  LOP3.LUT R50, R15, 0x80000, RZ, 0xfc, !PT ;  /* 0x000800000f327812 */ /* 0x000fca00078efcff */
[----:B------:R-:W-:Y:S02]  /*95d0*/  IMAD.MOV.U32 R51, RZ, RZ, R50 ;  /* 0x000000ffff337224 */ /* 0x000fe400078e0032 */
[----:B------:R-:W-:Y:S01]  /*95e0*/  IMAD.MOV.U32 R50, RZ, RZ, R14 ;  /* 0x000000ffff327224 */ /* 0x000fe200078e000e */
[----:B------:R-:W-:Y:S06]  /*95f0*/  BRA `(.L_x_1047) ;  /* 0x00000000000c7947 */ /* 0x000fec0003800000 */
.L_x_1048:
[----:B------:R-:W-:-:S04]  /*9600*/  LOP3.LUT R50, R43, 0x80000, RZ, 0xfc, !PT ;  /* 0x000800002b327812 */ /* 0x000fc800078efcff */
[----:B------:R-:W-:Y:S01]  /*9610*/  MOV R51, R50 ;  /* 0x0000003200337202 */ /* 0x000fe20000000f00 */
[----:B------:R-:W-:-:S07]  /*9620*/  IMAD.MOV.U32 R50, RZ, RZ, R42 ;  /* 0x000000ffff327224 */ /* 0x000fce00078e002a */
.L_x_1047:
[----:B------:R-:W-:Y:S05]  /*9630*/  BSYNC.RECONVERGENT B0 ;  /* 0x0000000000007941 */ /* 0x000fea0003800200 */
.L_x_1045:
[----:B------:R-:W-:Y:S01]  /*9640*/  IMAD.MOV.U32 R38, RZ, RZ, R0 ;  /* 0x000000ffff267224 */ /* 0x000fe200078e0000 */
[----:B------:R-:W-:Y:S01]  /*9650*/  MOV R15, R51 ;  /* 0x00000033000f7202 */ /* 0x000fe20000000f00 */
[----:B------:R-:W-:Y:S02]  /*9660*/  IMAD.MOV.U32 R39, RZ, RZ, 0x0 ;  /* 0x00000000ff277424 */ /* 0x000fe400078e00ff */
[----:B------:R-:W-:Y:S02]  /*9670*/  IMAD.MOV.U32 R14, RZ, RZ, R50 ;  /* 0x000000ffff0e7224 */ /* 0x000fe400078e0032 */
[----:B------:R-:W-:Y:S05]  /*9680*/  RET.REL.NODEC R38 `(_Z6calculPdS_S_S_S_S_S_S_Pi) ;  /* 0xffffff68265c7950 */ /* 0x000fea0003c3ffff */
        .weak           $__internal_8_$__cuda_sm20_dsqrt_rn_f64_mediumpath_v1
        .type           $__internal_8_$__cuda_sm20_dsqrt_rn_f64_mediumpath_v1,@function
        .size           $__internal_8_$__cuda_sm20_dsqrt_rn_f64_mediumpath_v1,(.L_x_1121 - $__internal_8_$__cuda_sm20_dsqrt_rn_f64_mediumpath_v1)
$__internal_8_$__cuda_sm20_dsqrt_rn_f64_mediumpath_v1:
        /* <DEDUP_REMOVED lines=16> */
.L_x_1051:
        /* <DEDUP_REMOVED lines=24> */
.L_x_1053:
[----:B------:R-:W-:-:S11]  /*9910*/  DADD R8, R10, R10 ;  /* 0x000000000a087229 */ /* 0x000fd6000000000a */
.L_x_1052:
[----:B------:R-:W-:Y:S05]  /*9920*/  BSYNC.RECONVERGENT B1 ;  /* 0x0000000000017941 */ /* 0x000fea0003800200 */
.L_x_1050:
[----:B------:R-:W-:Y:S01]  /*9930*/  IMAD.MOV.U32 R0, RZ, RZ, R8 ;  /* 0x000000ffff007224 */ /* 0x000fe200078e0008 */
[----:B------:R-:W-:Y:S01]  /*9940*/  MOV R8, R42 ;  /* 0x0000002a00087202 */ /* 0x000fe20000000f00 */
[----:B------:R-:W-:Y:S02]  /*9950*/  IMAD.MOV.U32 R10, RZ, RZ, R9 ;  /* 0x000000ffff0a7224 */ /* 0x000fe400078e0009 */
[----:B------:R-:W-:-:S04]  /*9960*/  IMAD.MOV.U32 R9, RZ, RZ, 0x0 ;  /* 0x00000000ff097424 */ /* 0x000fc800078e00ff */
[----:B------:R-:W-:Y:S05]  /*9970*/  RET.REL.NODEC R8 `(_Z6calculPdS_S_S_S_S_S_S_Pi) ;  /* 0xffffff6408a07950 */ /* 0x000fea0003c3ffff */
.L_x_1054:
        /* <DEDUP_REMOVED lines=16> */
.L_x_1121:


//--------------------- .text._Z9init_timePdS_    --------------------------
	.section	.text._Z9init_timePdS_,"ax",@progbits
	.align	128
        .global         _Z9init_timePdS_
        .type           _Z9init_timePdS_,@function
        .size           _Z9init_timePdS_,(.L_x_1131 - _Z9init_timePdS_)
        .other          _Z9init_timePdS_,@"STO_CUDA_ENTRY STV_DEFAULT"
_Z9init_timePdS_:
.text._Z9init_timePdS_:
[----:B------:R-:W-:Y:S08]  /*0000*/  LDC R1, c[0x0][0x37c] ;  /* 0x0000df00ff017b82 */ /* 0x000ff00000000800 */
[----:B------:R-:W0:Y:S01]  /*0010*/  LDC.64 R2, c[0x0][0x380] ;  /* 0x0000e000ff027b82 */ /* 0x000e220000000a00 */
[----:B------:R-:W0:Y:S01]  /*0020*/  LDCU.64 UR4, c[0x0][0x358] ;  /* 0x00006b00ff0477ac */ /* 0x000e220008000a00 */
[----:B------:R-:W-:-:S02]  /*0030*/  HFMA2 R8, -RZ, RZ, -3266, -0.0001277923583984375 ;  /* 0xea618830ff087431 */ /* 0x000fc400000001ff */
[----:B------:R-:W-:Y:S01]  /*0040*/  IMAD.MOV.U32 R6, RZ, RZ, 0x5e6f415 ;  /* 0x05e6f415ff067424 */ /* 0x000fe200078e00ff */
[----:B------:R-:W-:Y:S01]  /*0050*/  MOV R9, 0x3f48a45b ;  /* 0x3f48a45b00097802 */ /* 0x000fe20000000f00 */
[----:B------:R-:W-:Y:S02]  /*0060*/  IMAD.MOV.U32 R7, RZ, RZ, 0x3e50263f ;  /* 0x3e50263fff077424 */ /* 0x000fe400078e00ff */
[----:B------:R-:W1:Y:S03]  /*0070*/  LDC.64 R4, c[0x0][0x388] ;  /* 0x0000e200ff047b82 */ /* 0x000e660000000a00 */
[----:B0-----:R-:W-:Y:S04]  /*0080*/  STG.E.64 desc[UR4][R2.64], R6 ;  /* 0x0000000602007986 */ /* 0x001fe8000c101b04 */
[----:B-1----:R-:W-:Y:S01]  /*0090*/  STG.E.64 desc[UR4][R4.64], R8 ;  /* 0x0000000804007986 */ /* 0x002fe2000c101b04 */
[----:B------:R-:W-:Y:S05]  /*00a0*/  EXIT ;  /* 0x000000000000794d */ /* 0x000fea0003800000 */
.L_x_1055:
        /* <DEDUP_REMOVED lines=13> */
.L_x_1131:


//--------------------- .text._Z15takeVoyadger2_2PdS_S_S_S_S_S_PiS_S_S_ --------------------------
	.section	.text._Z15takeVoyadger2_2PdS_S_S_S_S_S_PiS_S_S_,"ax",@progbits
	.align	128
        .global         _Z15takeVoyadger2_2PdS_S_S_S_S_S_PiS_S_S_
        .type           _Z15takeVoyadger2_2PdS_S_S_S_S_S_PiS_S_S_,@function
        .size           _Z15takeVoyadger2_2PdS_S_S_S_S_S_PiS_S_S_,(.L_x_1123 - _Z15takeVoyadger2_2PdS_S_S_S_S_S_PiS_S_S_)
        .other          _Z15takeVoyadger2_2PdS_S_S_S_S_S_PiS_S_S_,@"STO_CUDA_ENTRY STV_DEFAULT"
_Z15takeVoyadger2_2PdS_S_S_S_S_S_PiS_S_S_:
.text._Z15takeVoyadger2_2PdS_S_S_S_S_S_PiS_S_S_:
[----:B------:R-:W-:Y:S08]  /*0000*/  LDC R1, c[0x0][0x37c] ;  /* 0x0000df00ff017b82 */ /* 0x000ff00000000800 */
[----:B------:R-:W0:Y:S01]  /*0010*/  LDC.64 R2, c[0x0][0x3b8] ;  /* 0x0000ee00ff027b82 */ /* 0x000e220000000a00 */
[----:B------:R-:W0:Y:S07]  /*0020*/  LDCU.64 UR4, c[0x0][0x358] ;  /* 0x00006b00ff0477ac */ /* 0x000e2e0008000a00 */
[----:B------:R-:W1:Y:S01]  /*0030*/  LDC.64 R8, c[0x0][0x3b0] ;  /* 0x0000ec00ff087b82 */ /* 0x000e620000000a00 */
[----:B0-----:R-:W1:Y:S01]  /*0040*/  LDG.E R3, desc[UR4][R2.64] ;  /* 0x0000000402037981 */ /* 0x001e62000c1e1900 */
[----:B------:R-:W0:Y:S01]  /*0050*/  MUFU.RCP64H R5, 0.0012499997392296791077 ;  /* 0x3f547ae100057908 */ /* 0x000e220000001800 */
[----:B------:R-:W-:-:S02]  /*0060*/  IMAD.MOV.U32 R10, RZ, RZ, 0x47ae147b ;  /* 0x47ae147bff0a7424 */ /* 0x000fc400078e00ff */
[----:B------:R-:W-:Y:S02]  /*0070*/  IMAD.MOV.U32 R11, RZ, RZ, 0x3f547ae1 ;  /* 0x3f547ae1ff0b7424 */ /* 0x000fe400078e00ff */
[----:B------:R-:W-:-:S06]  /*0080*/  IMAD.MOV.U32 R4, RZ, RZ, 0x1 ;  /* 0x00000001ff047424 */ /* 0x000fcc00078e00ff */
[----:B0-----:R-:W-:Y:S01]  /*0090*/  DFMA R6, R4, -R10, 1 ;  /* 0x3ff000000406742b */ /* 0x001fe2000000080a */
[----:B-1----:R-:W-:-:S06]  /*00a0*/  IMAD.WIDE R8, R3, 0x8, R8 ;  /* 0x0000000803087825 */ /* 0x002fcc00078e0208 */
[----:B------:R-:W2:Y:S01]  /*00b0*/  LDG.E.64 R8, desc[UR4][R8.64] ;  /* 0x0000000408087981 */ /* 0x000ea2000c1e1b00 */
[----:B------:R-:W-:-:S08]  /*00c0*/  DFMA R6, R6, R6, R6 ;  /* 0x000000060606722b */ /* 0x000fd00000000006 */
[----:B------:R-:W-:-:S08]  /*00d0*/  DFMA R6, R4, R6, R4 ;  /* 0x000000060406722b */ /* 0x000fd00000000004 */
[----:B------:R-:W-:-:S08]  /*00e0*/  DFMA R4, R6, -R10, 1 ;  /* 0x3ff000000604742b */ /* 0x000fd0000000080a */
[----:B------:R-:W-:Y:S02]  /*00f0*/  DFMA R4, R6, R4, R6 ;  /* 0x000000040604722b */ /* 0x000fe40000000006 */
[----:B--2---:R-:W-:-:S08]  /*0100*/  DADD R20, R8, -1 ;  /* 0xbff0000008147429 */ /* 0x004fd00000000000 */
[----:B------:R-:W-:Y:S02]  /*0110*/  DMUL R2, R20, R4 ;  /* 0x0000000414027228 */ /* 0x000fe40000000000 */
[----:B------:R-:W-:-:S06]  /*0120*/  FSETP.GEU.AND P1, PT, |R21|, 6.5827683646048100446e-37, PT ;  /* 0x036000001500780b */ /* 0x000fcc0003f2e200 */
[----:B------:R-:W-:-:S08]  /*0130*/  DFMA R6, R2, -R10, R20 ;  /* 0x8000000a0206722b */ /* 0x000fd00000000014 */
[----:B------:R-:W-:-:S10]  /*0140*/  DFMA R2, R4, R6, R2 ;  /* 0x000000060402722b */ /* 0x000fd40000000002 */
[----:B------:R-:W-:-:S05]  /*0150*/  FFMA R0, RZ, 0.82999998331069946289, R3 ;  /* 0x3f547ae1ff007823 */ /* 0x000fca0000000003 */
[----:B------:R-:W-:-:S13]  /*0160*/  FSETP.GT.AND P0, PT, |R0|, 1.469367938527859385e-39, PT ;  /* 0x001000000000780b */ /* 0x000fda0003f04200 */
[----:B------:R-:W-:Y:S05]  /*0170*/  @P0 BRA P1, `(.L_x_1056) ;  /* 0x0000000000180947 */ /* 0x000fea0000800000 */
[----:B------:R-:W-:Y:S01]  /*0180*/  IMAD.MOV.U32 R18, RZ, RZ, 0x47ae147b ;  /* 0x47ae147bff127424 */ /* 0x000fe200078e00ff */
[----:B------:R-:W-:Y:S01]  /*0190*/  MOV R2, 0x1c0 ;  /* 0x000001c000027802 */ /* 0x000fe20000000f00 */
[----:B------:R-:W-:-:S07]  /*01a0*/  IMAD.MOV.U32 R23, RZ, RZ, 0x3f547ae1 ;  /* 0x3f547ae1ff177424 */ /* 0x000fce00078e00ff */
[----:B------:R-:W-:Y:S05]  /*01b0*/  CALL.REL.NOINC `($__internal_9_$__cuda_sm20_div_rn_f64_full) ;  /* 0x0000000800d07944 */ /* 0x000fea0003c00000 */
[----:B------:R-:W-:Y:S01]  /*01c0*/  MOV R2, R4 ;  /* 0x0000000400027202 */ /* 0x000fe20000000f00 */
[----:B------:R-:W-:-:S07]  /*01d0*/  IMAD.MOV.U32 R3, RZ, RZ, R5 ;  /* 0x000000ffff037224 */ /* 0x000fce00078e0005 */
.L_x_1056:
[----:B------:R-:W0:Y:S01]  /*01e0*/  LDC.64 R6, c[0x0][0x388] ;  /* 0x0000e200ff067b82 */ /* 0x000e220000000a00 */
[----:B------:R-:W0:Y:S02]  /*01f0*/  F2I.F64.TRUNC R0, R2 ;  /* 0x0000000200007311 */ /* 0x000e24000030d100 */
[----:B0-----:R-:W-:-:S05]  /*0200*/  IMAD.WIDE R6, R0, 0x8, R6 ;  /* 0x0000000800067825 */ /* 0x001fca00078e0206 */
[----:B------:R-:W2:Y:S04]  /*0210*/  LDG.E.64 R12, desc[UR4][R6.64] ;  /* 0x00000004060c7981 */ /* 0x000ea8000c1e1b00 */
[----:B------:R-:W2:Y:S01]  /*0220*/  LDG.E.64 R10, desc[UR4][R6.64+0x8] ;  /* 0x00000804060a7981 */ /* 0x000ea2000c1e1b00 */
[----:B------:R-:W-:Y:S01]  /*0230*/  VIADD R18, R0, 0x1 ;  /* 0x0000000100127836 */ /* 0x000fe20000000000 */
[----:B------:R-:W0:Y:S01]  /*0240*/  I2F.F64 R4, R0 ;  /* 0x0000000000047312 */ /* 0x000e220000201c00 */
[----:B------:R-:W-:Y:S02]  /*0250*/  IMAD.MOV.U32 R14, RZ, RZ, 0x47ae147b ;  /* 0x47ae147bff0e7424 */ /* 0x000fe400078e00ff */
[----:B------:R-:W-:Y:S02]  /*0260*/  IMAD.MOV.U32 R15, RZ, RZ, 0x3f547ae1 ;  /* 0x3f547ae1ff0f7424 */ /* 0x000fe400078e00ff */
[----:B------:R-:W-:-:S03]  /*0270*/  IMAD.MOV.U32 R2, RZ, RZ, 0x1 ;  /* 0x00000001ff027424 */ /* 0x000fc600078e00ff */
[----:B------:R-:W1:Y:S01]  /*0280*/  I2F.F64 R16, R18 ;  /* 0x0000001200107312 */ /* 0x000e620000201c00 */
[-C--:B0-----:R-:W-:Y:S02]  /*0290*/  DFMA R4, R4, R14.reuse, 1 ;  /* 0x3ff000000404742b */ /* 0x081fe4000000000e */
[----:B-1----:R-:W-:-:S08]  /*02a0*/  DFMA R16, R16, R14, 1 ;  /* 0x3ff000001010742b */ /* 0x002fd0000000000e */
[----:B------:R-:W-:-:S06]  /*02b0*/  DADD R14, R4, -R16 ;  /* 0x00000000040e7229 */ /* 0x000fcc0000000810 */
[----:B------:R-:W0:Y:S02]  /*02c0*/  MUFU.RCP64H R3, R15 ;  /* 0x0000000f00037308 */ /* 0x000e240000001800 */
[----:B0-----:R-:W-:-:S08]  /*02d0*/  DFMA R4, -R14, R2, 1 ;  /* 0x3ff000000e04742b */ /* 0x001fd00000000102 */
[----:B------:R-:W-:-:S08]  /*02e0*/  DFMA R4, R4, R4, R4 ;  /* 0x000000040404722b */ /* 0x000fd00000000004 */
[----:B------:R-:W-:-:S08]  /*02f0*/  DFMA R4, R2, R4, R2 ;  /* 0x000000040204722b */ /* 0x000fd00000000002 */
[----:B------:R-:W-:-:S08]  /*0300*/  DFMA R2, -R14, R4, 1 ;  /* 0x3ff000000e02742b */ /* 0x000fd00000000104 */
        /* <DEDUP_REMOVED lines=12> */
[----:B------:R-:W-:Y:S05]  /*03d0*/  CALL.REL.NOINC `($__internal_9_$__cuda_sm20_div_rn_f64_full) ;  /* 0x0000000800487944 */ /* 0x000fea0003c00000 */
[----:B------:R-:W-:Y:S02]  /*03e0*/  IMAD.MOV.U32 R2, RZ, RZ, R4 ;  /* 0x000000ffff027224 */ /* 0x000fe400078e0004 */
[----:B------:R-:W-:-:S07]  /*03f0*/  IMAD.MOV.U32 R3, RZ, RZ, R5 ;  /* 0x000000ffff037224 */ /* 0x000fce00078e0005 */
.L_x_1057:
[----:B------:R-:W0:Y:S01]  /*0400*/  LDC.64 R6, c[0x0][0x398] ;  /* 0x0000e600ff067b82 */ /* 0x000e220000000a00 */
[----:B------:R-:W-:-:S07]  /*0410*/  DADD R8, R8, -R16 ;  /* 0x0000000008087229 */ /* 0x000fce0000000810 */
[----:B------:R-:W1:Y:S01]  /*0420*/  LDC.64 R4, c[0x0][0x3c0] ;  /* 0x0000f000ff047b82 */ /* 0x000e620000000a00 */
[----:B------:R-:W-:Y:S01]  /*0430*/  DFMA R8, R8, R2, R10 ;  /* 0x000000020808722b */ /* 0x000fe2000000000a */
[----:B0-----:R-:W-:-:S06]  /*0440*/  IMAD.WIDE R2, R0, 0x8, R6 ;  /* 0x0000000800027825 */ /* 0x001fcc00078e0206 */
[----:B-1----:R0:W-:Y:S04]  /*0450*/  STG.E.64 desc[UR4][R4.64], R8 ;  /* 0x0000000804007986 */ /* 0x0021e8000c101b04 */
[----:B------:R-:W2:Y:S04]  /*0460*/  LDG.E.64 R6, desc[UR4][R2.64] ;  /* 0x0000000402067981 */ /* 0x000ea8000c1e1b00 */
[----:B------:R-:W2:Y:S01]  /*0470*/  LDG.E.64 R10, desc[UR4][R2.64+0x8] ;  /* 0x00000804020a7981 */ /* 0x000ea2000c1e1b00 */
[----:B------:R-:W1:Y:S01]  /*0480*/  LDC.64 R12, c[0x0][0x3b8] ;  /* 0x0000ee00ff0c7b82 */ /* 0x000e620000000a00 */
[----:B------:R-:W3:Y:S01]  /*0490*/  MUFU.RCP64H R19, R15 ;  /* 0x0000000f00137308 */ /* 0x000ee20000001800 */
[----:B------:R-:W-:-:S06]  /*04a0*/  IMAD.MOV.U32 R18, RZ, RZ, 0x1 ;  /* 0x00000001ff127424 */ /* 0x000fcc00078e00ff */
[----:B0-----:R-:W0:Y:S01]  /*04b0*/  LDC.64 R8, c[0x0][0x3b0] ;  /* 0x0000ec00ff087b82 */ /* 0x001e220000000a00 */
[----:B-1----:R-:W0:Y:S01]  /*04c0*/  LDG.E R13, desc[UR4][R12.64] ;  /* 0x000000040c0d7981 */ /* 0x002e22000c1e1900 */
[----:B---3--:R-:W-:-:S08]  /*04d0*/  DFMA R20, -R14, R18, 1 ;  /* 0x3ff000000e14742b */ /* 0x008fd00000000112 */
        /* <DEDUP_REMOVED lines=8> */
[----:B------:R-:W-:Y:S01]  /*0560*/  DFMA R4, R22, R2, R4 ;  /* 0x000000021604722b */ /* 0x000fe20000000004 */
[----:B0-----:R-:W-:-:S09]  /*0570*/  IMAD.WIDE R8, R13, 0x8, R8 ;  /* 0x000000080d087825 */ /* 0x001fd200078e0208 */
[----:B------:R-:W-:-:S05]  /*0580*/  FFMA R2, RZ, R15, R5 ;  /* 0x0000000fff027223 */ /* 0x000fca0000000005 */
[----:B------:R-:W-:-:S13]  /*0590*/  FSETP.GT.AND P0, PT, |R2|, 1.469367938527859385e-39, PT ;  /* 0x001000000200780b */ /* 0x000fda0003f04200 */
[----:B------:R-:W-:Y:S05]  /*05a0*/  @P0 BRA P1, `(.L_x_1058) ;  /* 0x0000000000100947 */ /* 0x000fea0000800000 */
[----:B------:R-:W-:Y:S01]  /*05b0*/  IMAD.MOV.U32 R18, RZ, RZ, R14 ;  /* 0x000000ffff127224 */ /* 0x000fe200078e000e */
[----:B------:R-:W-:Y:S02]  /*05c0*/  MOV R23, R15 ;  /* 0x0000000f00177202 */ /* 0x000fe40000000f00 */
[----:B------:R-:W-:-:S07]  /*05d0*/  MOV R2, 0x5f0 ;  /* 0x000005f000027802 */ /* 0x000fce0000000f00 */
[----:B------:R-:W-:Y:S05]  /*05e0*/  CALL.REL.NOINC `($__internal_9_$__cuda_sm20_div_rn_f64_full) ;  /* 0x0000000400c47944 */ /* 0x000fea0003c00000 */
.L_x_1058:
[----:B------:R-:W0:Y:S01]  /*05f0*/  LDC.64 R2, c[0x0][0x3a0] ;  /* 0x0000e800ff027b82 */ /* 0x000e220000000a00 */
[----:B------:R-:W2:Y:S01]  /*0600*/  LDG.E.64 R8, desc[UR4][R8.64] ;  /* 0x0000000408087981 */ /* 0x000ea2000c1e1b00 */
[----:B0-----:R-:W-:-:S05]  /*0610*/  IMAD.WIDE R2, R0, 0x8, R2 ;  /* 0x0000000800027825 */ /* 0x001fca00078e0202 */
[----:B------:R-:W3:Y:S04]  /*0620*/  LDG.E.64 R6, desc[UR4][R2.64] ;  /* 0x0000000402067981 */ /* 0x000ee8000c1e1b00 */
[----:B------:R-:W3:Y:S01]  /*0630*/  LDG.E.64 R28, desc[UR4][R2.64+0x8] ;  /* 0x00000804021c7981 */ /* 0x000ee2000c1e1b00 */
[----:B------:R-:W0:Y:S01]  /*0640*/  MUFU.RCP64H R13, R15 ;  /* 0x0000000f000d7308 */ /* 0x000e220000001800 */
[----:B------:R-:W-:-:S06]  /*0650*/  IMAD.MOV.U32 R12, RZ, RZ, 0x1 ;  /* 0x00000001ff0c7424 */ /* 0x000fcc00078e00ff */
[----:B0-----:R-:W-:-:S08]  /*0660*/  DFMA R18, -R14, R12, 1 ;  /* 0x3ff000000e12742b */ /* 0x001fd0000000010c */
[----:B------:R-:W-:-:S08]  /*0670*/  DFMA R18, R18, R18, R18 ;  /* 0x000000121212722b */ /* 0x000fd00000000012 */
[----:B------:R-:W-:-:S08]  /*0680*/  DFMA R18, R12, R18, R12 ;  /* 0x000000120c12722b */ /* 0x000fd0000000000c */
[----:B------:R-:W-:-:S08]  /*0690*/  DFMA R12, -R14, R18, 1 ;  /* 0x3ff000000e0c742b */ /* 0x000fd00000000112 */
[----:B------:R-:W-:Y:S02]  /*06a0*/  DFMA R12, R18, R12, R18 ;  /* 0x0000000c120c722b */ /* 0x000fe40000000012 */
[----:B---3--:R-:W-:-:S08]  /*06b0*/  DADD R20, R6, -R28 ;  /* 0x0000000006147229 */ /* 0x008fd0000000081c */
[----:B------:R-:W-:-:S08]  /*06c0*/  DMUL R6, R12, R20 ;  /* 0x000000140c067228 */ /* 0x000fd00000000000 */
[----:B------:R-:W-:-:S08]  /*06d0*/  DFMA R2, -R14, R6, R20 ;  /* 0x000000060e02722b */ /* 0x000fd00000000114 */
[----:B------:R-:W-:Y:S01]  /*06e0*/  DFMA R2, R12, R2, R6 ;  /* 0x000000020c02722b */ /* 0x000fe20000000006 */
[----:B------:R-:W-:-:S09]  /*06f0*/  FSETP.GEU.AND P1, PT, |R21|, 6.5827683646048100446e-37, PT ;  /* 0x036000001500780b */ /* 0x000fd20003f2e200 */
[----:B------:R-:W-:-:S05]  /*0700*/  FFMA R6, RZ, R15, R3 ;  /* 0x0000000fff067223 */ /* 0x000fca0000000003 */
[----:B------:R-:W-:Y:S01]  /*0710*/  FSETP.GT.AND P0, PT, |R6|, 1.469367938527859385e-39, PT ;  /* 0x001000000600780b */ /* 0x000fe20003f04200 */
[----:B--2---:R-:W-:-:S08]  /*0720*/  DADD R12, -R16, R8 ;  /* 0x00000000100c7229 */ /* 0x004fd00000000108 */
[----:B------:R-:W-:-:S04]  /*0730*/  DFMA R10, R12, R4, R10 ;  /* 0x000000040c0a722b */ /* 0x000fc8000000000a */
[----:B------:R-:W-:Y:S07]  /*0740*/  @P0 BRA P1, `(.L_x_1059) ;  /* 0x0000000000180947 */ /* 0x000fee0000800000 */
[----:B------:R-:W-:Y:S01]  /*0750*/  IMAD.MOV.U32 R18, RZ, RZ, R14 ;  /* 0x000000ffff127224 */ /* 0x000fe200078e000e */
[----:B------:R-:W-:Y:S01]  /*0760*/  MOV R2, 0x790 ;  /* 0x0000079000027802 */ /* 0x000fe20000000f00 */
[----:B------:R-:W-:-:S07]  /*0770*/  IMAD.MOV.U32 R23, RZ, RZ, R15 ;  /* 0x000000ffff177224 */ /* 0x000fce00078e000f */
[----:B------:R-:W-:Y:S05]  /*0780*/  CALL.REL.NOINC `($__internal_9_$__cuda_sm20_div_rn_f64_full) ;  /* 0x00000004005c7944 */ /* 0x000fea0003c00000 */
[----:B------:R-:W-:Y:S02]  /*0790*/  IMAD.MOV.U32 R2, RZ, RZ, R4 ;  /* 0x000000ffff027224 */ /* 0x000fe400078e0004 */
[----:B------:R-:W-:-:S07]  /*07a0*/  IMAD.MOV.U32 R3, RZ, RZ, R5 ;  /* 0x000000ffff037224 */ /* 0x000fce00078e0005 */
.L_x_1059:
[----:B------:R-:W0:Y:S02]  /*07b0*/  LDC.64 R4, c[0x0][0x3a8] ;  /* 0x0000ea00ff047b82 */ /* 0x000e240000000a00 */
[----:B0-----:R-:W-:-:S05]  /*07c0*/  IMAD.WIDE R4, R0, 0x8, R4 ;  /* 0x0000000800047825 */ /* 0x001fca00078e0204 */
[----:B------:R-:W2:Y:S04]  /*07d0*/  LDG.E.64 R6, desc[UR4][R4.64] ;  /* 0x0000000404067981 */ /* 0x000ea8000c1e1b00 */
[----:B------:R-:W2:Y:S01]  /*07e0*/  LDG.E.64 R8, desc[UR4][R4.64+0x8] ;  /* 0x0000080404087981 */ /* 0x000ea2000c1e1b00 */
[----:B------:R-:W0:Y:S01]  /*07f0*/  MUFU.RCP64H R19, R15 ;  /* 0x0000000f00137308 */ /* 0x000e220000001800 */
[----:B------:R-:W-:Y:S01]  /*0800*/  MOV R18, 0x1 ;  /* 0x0000000100127802 */ /* 0x000fe20000000f00 */
[----:B------:R-:W-:-:S05]  /*0810*/  DFMA R28, R12, R2, R28 ;  /* 0x000000020c1c722b */ /* 0x000fca000000001c */
        /* <DEDUP_REMOVED lines=16> */
[----:B------:R-:W-:Y:S05]  /*0920*/  CALL.REL.NOINC `($__internal_9_$__cuda_sm20_div_rn_f64_full) ;  /* 0x0000000000f47944 */ /* 0x000fea0003c00000 */
.L_x_1060:
[----:B------:R-:W-:Y:S01]  /*0930*/  DMUL R28, R28, R28 ;  /* 0x0000001c1c1c7228 */ /* 0x000fe20000000000 */
[----:B------:R-:W-:Y:S01]  /*0940*/  IMAD.MOV.U32 R6, RZ, RZ, 0x0 ;  /* 0x00000000ff067424 */ /* 0x000fe200078e00ff */
[----:B------:R-:W-:Y:S01]  /*0950*/  DFMA R4, R12, R4, R8 ;  /* 0x000000040c04722b */ /* 0x000fe20000000008 */
[----:B------:R-:W-:-:S05]  /*0960*/  IMAD.MOV.U32 R7, RZ, RZ, 0x3fd80000 ;  /* 0x3fd80000ff077424 */ /* 0x000fca00078e00ff */
[----:B------:R-:W-:-:S08]  /*0970*/  DFMA R28, R10, R10, R28 ;  /* 0x0000000a0a1c722b */ /* 0x000fd0000000001c */
        /* <DEDUP_REMOVED lines=15> */
[----:B------:R-:W-:-:S07]  /*0a70*/  MOV R2, 0xa90 ;  /* 0x00000a9000027802 */ /* 0x000fce0000000f00 */
[----:B------:R-:W-:Y:S05]  /*0a80*/  CALL.REL.NOINC `($__internal_10_$__cuda_sm20_dsqrt_rn_f64_mediumpath_v1) ;  /* 0x00000008000c7944 */ /* 0x000fea0003c00000 */
[----:B------:R-:W-:Y:S02]  /*0a90*/  IMAD.MOV.U32 R2, RZ, RZ, R4 ;  /* 0x000000ffff027224 */ /* 0x000fe400078e0004 */
[----:B------:R-:W-:-:S07]  /*0aa0*/  IMAD.MOV.U32 R3, RZ, RZ, R5 ;  /* 0x000000ffff037224 */ /* 0x000fce00078e0005 */
.L_x_1061:
[----:B------:R-:W0:Y:S08]  /*0ab0*/  LDC.64 R6, c[0x0][0x390] ;  /* 0x0000e400ff067b82 */ /* 0x000e300000000a00 */
[----:B------:R-:W1:Y:S01]  /*0ac0*/  LDC.64 R4, c[0x0][0x3c8] ;  /* 0x0000f200ff047b82 */ /* 0x000e620000000a00 */
[----:B0-----:R-:W-:Y:S01]  /*0ad0*/  IMAD.WIDE R6, R0, 0x8, R6 ;  /* 0x0000000800067825 */ /* 0x001fe200078e0206 */
[----:B-1----:R0:W-:Y:S04]  /*0ae0*/  STG.E.64 desc[UR4][R4.64], R2 ;  /* 0x0000000204007986 */ /* 0x0021e8000c101b04 */
[----:B------:R-:W2:Y:S04]  /*0af0*/  LDG.E.64 R10, desc[UR4][R6.64] ;  /* 0x00000004060a7981 */ /* 0x000ea8000c1e1b00 */
[----:B------:R-:W2:Y:S01]  /*0b00*/  LDG.E.64 R8, desc[UR4][R6.64+0x8] ;  /* 0x0000080406087981 */ /* 0x000ea2000c1e1b00 */
[----:B------:R-:W1:Y:S03]  /*0b10*/  LDC.64 R12, c[0x0][0x3b8] ;  /* 0x0000ee00ff0c7b82 */ /* 0x000e660000000a00 */
[----:B-1----:R-:W3:Y:S01]  /*0b20*/  LDG.E R13, desc[UR4][R12.64] ;  /* 0x000000040c0d7981 */ /* 0x002ee2000c1e1900 */
[----:B------:R-:W1:Y:S01]  /*0b30*/  MUFU.RCP64H R19, R15 ;  /* 0x0000000f00137308 */ /* 0x000e620000001800 */
[----:B------:R-:W-:-:S06]  /*0b40*/  IMAD.MOV.U32 R18, RZ, RZ, 0x1 ;  /* 0x00000001ff127424 */ /* 0x000fcc00078e00ff */
[----:B-1----:R-:W-:-:S08]  /*0b50*/  DFMA R20, -R14, R18, 1 ;  /* 0x3ff000000e14742b */ /* 0x002fd00000000112 */
[----:B------:R-:W-:-:S08]  /*0b60*/  DFMA R20, R20, R20, R20 ;  /* 0x000000141414722b */ /* 0x000fd00000000014 */
[----:B------:R-:W-:-:S08]  /*0b70*/  DFMA R18, R18, R20, R18 ;  /* 0x000000141212722b */ /* 0x000fd00000000012 */
[----:B------:R-:W-:-:S08]  /*0b80*/  DFMA R22, -R14, R18, 1 ;  /* 0x3ff000000e16742b */ /* 0x000fd00000000112 */
[----:B------:R-:W-:Y:S02]  /*0b90*/  DFMA R22, R18, R22, R18 ;  /* 0x000000161216722b */ /* 0x000fe40000000012 */
[----:B--2---:R-:W-:Y:S01]  /*0ba0*/  DADD R20, R10, -R8 ;  /* 0x000000000a147229 */ /* 0x004fe20000000808 */
[----:B------:R-:W3:Y:S07]  /*0bb0*/  LDC.64 R10, c[0x0][0x3b0] ;  /* 0x0000ec00ff0a7b82 */ /* 0x000eee0000000a00 */
[----:B0-----:R-:W-:-:S02]  /*0bc0*/  DMUL R2, R22, R20 ;  /* 0x0000001416027228 */ /* 0x001fc40000000000 */
[----:B------:R-:W-:-:S06]  /*0bd0*/  FSETP.GEU.AND P1, PT, |R21|, 6.5827683646048100446e-37, PT ;  /* 0x036000001500780b */ /* 0x000fcc0003f2e200 */
[----:B------:R-:W-:-:S08]  /*0be0*/  DFMA R4, -R14, R2, R20 ;  /* 0x000000020e04722b */ /* 0x000fd00000000114 */
[----:B------:R-:W-:Y:S01]  /*0bf0*/  DFMA R2, R22, R4, R2 ;  /* 0x000000041602722b */ /* 0x000fe20000000002 */
[----:B---3--:R-:W-:-:S09]  /*0c00*/  IMAD.WIDE R10, R13, 0x8, R10 ;  /* 0x000000080d0a7825 */ /* 0x008fd200078e020a */
[----:B------:R-:W-:-:S05]  /*0c10*/  FFMA R0, RZ, R15, R3 ;  /* 0x0000000fff007223 */ /* 0x000fca0000000003 */
[----:B------:R-:W-:-:S13]  /*0c20*/  FSETP.GT.AND P0, PT, |R0|, 1.469367938527859385e-39, PT ;  /* 0x001000000000780b */ /* 0x000fda0003f04200 */
[----:B------:R-:W-:Y:S05]  /*0c30*/  @P0 BRA P1, `(.L_x_1062) ;  /* 0x0000000000180947 */ /* 0x000fea0000800000 */
[----:B------:R-:W-:Y:S01]  /*0c40*/  IMAD.MOV.U32 R18, RZ, RZ, R14 ;  /* 0x000000ffff127224 */ /* 0x000fe200078e000e */
[----:B------:R-:W-:Y:S02]  /*0c50*/  MOV R23, R15 ;  /* 0x0000000f00177202 */ /* 0x000fe40000000f00 */
[----:B------:R-:W-:-:S07]  /*0c60*/  MOV R2, 0xc80 ;  /* 0x00000c8000027802 */ /* 0x000fce0000000f00 */
[----:B------:R-:W-:Y:S05]  /*0c70*/  CALL.REL.NOINC `($__internal_9_$__cuda_sm20_div_rn_f64_full) ;  /* 0x0000000000207944 */ /* 0x000fea0003c00000 */
[----:B------:R-:W-:Y:S02]  /*0c80*/  IMAD.MOV.U32 R2, RZ, RZ, R4 ;  /* 0x000000ffff027224 */ /* 0x000fe400078e0004 */
[----:B------:R-:W-:-:S07]  /*0c90*/  IMAD.MOV.U32 R3, RZ, RZ, R5 ;  /* 0x000000ffff037224 */ /* 0x000fce00078e0005 */
.L_x_1062:
[----:B------:R-:W2:Y:S01]  /*0ca0*/  LDG.E.64 R10, desc[UR4][R10.64] ;  /* 0x000000040a0a7981 */ /* 0x000ea2000c1e1b00 */
[----:B------:R-:W0:Y:S01]  /*0cb0*/  LDC.64 R4, c[0x0][0x3d0] ;  /* 0x0000f400ff047b82 */ /* 0x000e220000000a00 */
[----:B--2---:R-:W-:-:S08]  /*0cc0*/  DADD R16, -R16, R10 ;  /* 0x0000000010107229 */ /* 0x004fd0000000010a */
[----:B------:R-:W-:-:S07]  /*0cd0*/  DFMA R16, R16, R2, R8 ;  /* 0x000000021010722b */ /* 0x000fce0000000008 */
[----:B0-----:R-:W-:Y:S01]  /*0ce0*/  STG.E.64 desc[UR4][R4.64], R16 ;  /* 0x0000001004007986 */ /* 0x001fe2000c101b04 */
[----:B------:R-:W-:Y:S05]  /*0cf0*/  EXIT ;  /* 0x000000000000794d */ /* 0x000fea0003800000 */
        .weak           $__internal_9_$__cuda_sm20_div_rn_f64_full
        .type           $__internal_9_$__cuda_sm20_div_rn_f64_full,@function
        .size           $__internal_9_$__cuda_sm20_div_rn_f64_full,($__internal_10_$__cuda_sm20_dsqrt_rn_f64_mediumpath_v1 - $__internal_9_$__cuda_sm20_div_rn_f64_full)
$__internal_9_$__cuda_sm20_div_rn_f64_full:
[C---:B------:R-:W-:Y:S01]  /*0d00*/  FSETP.GEU.AND P0, PT, |R23|.reuse, 1.469367938527859385e-39, PT ;  /* 0x001000001700780b */ /* 0x040fe20003f0e200 */
[----:B------:R-:W-:Y:S01]  /*0d10*/  IMAD.MOV.U32 R22, RZ, RZ, R18 ;  /* 0x000000ffff167224 */ /* 0x000fe200078e0012 */
[----:B------:R-:W-:Y:S01]  /*0d20*/  LOP3.LUT R3, R23, 0x7ff00000, RZ, 0xc0, !PT ;  /* 0x7ff0000017037812 */ /* 0x000fe200078ec0ff */
[----:B------:R-:W-:Y:S01]  /*0d30*/  IMAD.MOV.U32 R5, RZ, RZ, 0x1ca00000 ;  /* 0x1ca00000ff057424 */ /* 0x000fe200078e00ff */
[----:B------:R-:W-:Y:S01]  /*0d40*/  LOP3.LUT R4, R21, 0x7ff00000, RZ, 0xc0, !PT ;  /* 0x7ff0000015047812 */ /* 0x000fe200078ec0ff */
[----:B------:R-:W-:Y:S01]  /*0d50*/  IMAD.MOV.U32 R26, RZ, RZ, R20 ;  /* 0x000000ffff1a7224 */ /* 0x000fe200078e0014 */
[----:B------:R-:W-:Y:S02]  /*0d60*/  LOP3.LUT R19, R23, 0x800fffff, RZ, 0xc0, !PT ;  /* 0x800fffff17137812 */ /* 0x000fe400078ec0ff */
[----:B------:R-:W-:Y:S02]  /*0d70*/  ISETP.GE.U32.AND P1, PT, R4, R3, PT ;  /* 0x000000030400720c */ /* 0x000fe40003f26070 */
[----:B------:R-:W-:-:S02]  /*0d80*/  LOP3.LUT R19, R19, 0x3ff00000, RZ, 0xfc, !PT ;  /* 0x3ff0000013137812 */ /* 0x000fc400078efcff */
[----:B------:R-:W-:Y:S01]  /*0d90*/  SEL R27, R5, 0x63400000, !P1 ;  /* 0x63400000051b7807 */ /* 0x000fe20004800000 */
[----:B------:R-:W-:Y:S01]  /*0da0*/  @!P0 DMUL R18, R22, 8.98846567431157953865e+307 ;  /* 0x7fe0000016128828 */ /* 0x000fe20000000000 */
[----:B------:R-:W-:Y:S02]  /*0db0*/  FSETP.GEU.AND P1, PT, |R21|, 1.469367938527859385e-39, PT ;  /* 0x001000001500780b */ /* 0x000fe40003f2e200 */
[----:B------:R-:W-:-:S03]  /*0dc0*/  LOP3.LUT R27, R27, 0x800fffff, R21, 0xf8, !PT ;  /* 0x800fffff1b1b7812 */ /* 0x000fc600078ef815 */
[----:B------:R0:W1:Y:S08]  /*0dd0*/  MUFU.RCP64H R25, R19 ;  /* 0x0000001300197308 */ /* 0x0000700000001800 */
[----:B------:R-:W-:Y:S05]  /*0de0*/  @P1 BRA `(.L_x_1063) ;  /* 0x0000000000201947 */ /* 0x000fea0003800000 */
[----:B------:R-:W-:-:S04]  /*0df0*/  LOP3.LUT R7, R23, 0x7ff00000, RZ, 0xc0, !PT ;  /* 0x7ff0000017077812 */ /* 0x000fc800078ec0ff */
[----:B------:R-:W-:Y:S02]  /*0e00*/  ISETP.GE.U32.AND P1, PT, R4, R7, PT ;  /* 0x000000070400720c */ /* 0x000fe40003f26070 */
[----:B------:R-:W-:Y:S02]  /*0e10*/  MOV R4, RZ ;  /* 0x000000ff00047202 */ /* 0x000fe40000000f00 */
[----:B------:R-:W-:-:S04]  /*0e20*/  SEL R5, R5, 0x63400000, !P1 ;  /* 0x6340000005057807 */ /* 0x000fc80004800000 */
[----:B------:R-:W-:-:S04]  /*0e30*/  LOP3.LUT R5, R5, 0x80000000, R21, 0xf8, !PT ;  /* 0x8000000005057812 */ /* 0x000fc800078ef815 */
[----:B------:R-:W-:-:S06]  /*0e40*/  LOP3.LUT R5, R5, 0x100000, RZ, 0xfc, !PT ;  /* 0x0010000005057812 */ /* 0x000fcc00078efcff */
[----:B------:R-:W-:-:S10]  /*0e50*/  DFMA R26, R26, 2, -R4 ;  /* 0x400000001a1a782b */ /* 0x000fd40000000804 */
[----:B------:R-:W-:-:S07]  /*0e60*/  LOP3.LUT R4, R27, 0x7ff00000, RZ, 0xc0, !PT ;  /* 0x7ff000001b047812 */ /* 0x000fce00078ec0ff */
.L_x_1063:
[----:B------:R-:W-:Y:S01]  /*0e70*/  IMAD.MOV.U32 R24, RZ, RZ, 0x1 ;  /* 0x00000001ff187424 */ /* 0x000fe200078e00ff */
[----:B------:R-:W-:Y:S01]  /*0e80*/  @!P0 LOP3.LUT R3, R19, 0x7ff00000, RZ, 0xc0, !PT ;  /* 0x7ff0000013038812 */ /* 0x000fe200078ec0ff */
[----:B------:R-:W-:-:S04]  /*0e90*/  VIADD R5, R4, 0xffffffff ;  /* 0xffffffff04057836 */ /* 0x000fc80000000000 */
[----:B-1----:R-:W-:Y:S01]  /*0ea0*/  DFMA R6, R24, -R18, 1 ;  /* 0x3ff000001806742b */ /* 0x002fe20000000812 */
[----:B------:R-:W-:Y:S01]  /*0eb0*/  ISETP.GT.U32.AND P0, PT, R5, 0x7feffffe, PT ;  /* 0x7feffffe0500780c */ /* 0x000fe20003f04070 */
[----:B------:R-:W-:-:S05]  /*0ec0*/  VIADD R5, R3, 0xffffffff ;  /* 0xffffffff03057836 */ /* 0x000fca0000000000 */
[----:B------:R-:W-:Y:S01]  /*0ed0*/  ISETP.GT.U32.OR P0, PT, R5, 0x7feffffe, P0 ;  /* 0x7feffffe0500780c */ /* 0x000fe20000704470 */
[----:B------:R-:W-:-:S08]  /*0ee0*/  DFMA R6, R6, R6, R6 ;  /* 0x000000060606722b */ /* 0x000fd00000000006 */
[----:B------:R-:W-:-:S08]  /*0ef0*/  DFMA R24, R24, R6, R24 ;  /* 0x000000061818722b */ /* 0x000fd00000000018 */
[----:B------:R-:W-:-:S08]  /*0f00*/  DFMA R30, R24, -R18, 1 ;  /* 0x3ff00000181e742b */ /* 0x000fd00000000812 */
[----:B------:R-:W-:-:S08]  /*0f10*/  DFMA R30, R24, R30, R24 ;  /* 0x0000001e181e722b */ /* 0x000fd00000000018 */
[----:B------:R-:W-:-:S08]  /*0f20*/  DMUL R24, R30, R26 ;  /* 0x0000001a1e187228 */ /* 0x000fd00000000000 */
[----:B------:R-:W-:-:S08]  /*0f30*/  DFMA R6, R24, -R18, R26 ;  /* 0x800000121806722b */ /* 0x000fd0000000001a */
[----:B------:R-:W-:Y:S01]  /*0f40*/  DFMA R6, R30, R6, R24 ;  /* 0x000000061e06722b */ /* 0x000fe20000000018 */
[----:B------:R-:W-:Y:S10]  /*0f50*/  @P0 BRA `(.L_x_1064) ;  /* 0x0000000000740947 */ /* 0x000ff40003800000 */
[----:B------:R-:W-:Y:S01]  /*0f60*/  LOP3.LUT R20, R21, 0x7ff00000, RZ, 0xc0, !PT ;  /* 0x7ff0000015147812 */ /* 0x000fe200078ec0ff */
[----:B------:R-:W-:Y:S01]  /*0f70*/  IMAD.MOV.U32 R4, RZ, RZ, 0x1ca00000 ;  /* 0x1ca00000ff047424 */ /* 0x000fe200078e00ff */
[----:B------:R-:W-:-:S04]  /*0f80*/  LOP3.LUT R3, R23, 0x7ff00000, RZ, 0xc0, !PT ;  /* 0x7ff0000017037812 */ /* 0x000fc800078ec0ff */
[CC--:B------:R-:W-:Y:S02]  /*0f90*/  ISETP.GE.U32.AND P0, PT, R20.reuse, R3.reuse, PT ;  /* 0x000000031400720c */ /* 0x0c0fe40003f06070 */
[----:B------:R-:W-:Y:S02]  /*0fa0*/  VIADDMNMX R3, R20, -R3, 0xb9600000, !PT ;  /* 0xb960000014037446 */ /* 0x000fe40007800903 */
[----:B------:R-:W-:Y:S02]  /*0fb0*/  SEL R4, R4, 0x63400000, !P0 ;  /* 0x6340000004047807 */ /* 0x000fe40004000000 */
[----:B------:R-:W-:-:S05]  /*0fc0*/  VIMNMX R3, PT, PT, R3, 0x46a00000, PT ;  /* 0x46a0000003037848 */ /* 0x000fca0003fe0100 */
[----:B------:R-:W-:Y:S02]  /*0fd0*/  IMAD.IADD R3, R3, 0x1, -R4 ;  /* 0x0000000103037824 */ /* 0x000fe400078e0a04 */
[----:B------:R-:W-:-:S03]  /*0fe0*/  IMAD.MOV.U32 R4, RZ, RZ, RZ ;  /* 0x000000ffff047224 */ /* 0x000fc600078e00ff */
[----:B------:R-:W-:-:S06]  /*0ff0*/  IADD3 R5, PT, PT, R3, 0x7fe00000, RZ ;  /* 0x7fe0000003057810 */ /* 0x000fcc0007ffe0ff */
[----:B------:R-:W-:-:S10]  /*1000*/  DMUL R24, R6, R4 ;  /* 0x0000000406187228 */ /* 0x000fd40000000000 */
[----:B------:R-:W-:-:S13]  /*1010*/  FSETP.GTU.AND P0, PT, |R25|, 1.469367938527859385e-39, PT ;  /* 0x001000001900780b */ /* 0x000fda0003f0c200 */
[----:B------:R-:W-:Y:S05]  /*1020*/  @P0 BRA `(.L_x_1065) ;  /* 0x0000000000940947 */ /* 0x000fea0003800000 */
[----:B0-----:R-:W-:-:S06]  /*1030*/  DFMA R18, R6, -R18, R26 ;  /* 0x800000120612722b */ /* 0x001fcc000000001a */
[----:B------:R-:W-:-:S04]  /*1040*/  IMAD.MOV.U32 R18, RZ, RZ, RZ ;  /* 0x000000ffff127224 */ /* 0x000fc800078e00ff */
[C---:B------:R-:W-:Y:S02]  /*1050*/  FSETP.NEU.AND P0, PT, R19.reuse, RZ, PT ;  /* 0x000000ff1300720b */ /* 0x040fe40003f0d000 */
[----:B------:R-:W-:-:S04]  /*1060*/  LOP3.LUT R23, R19, 0x80000000, R23, 0x48, !PT ;  /* 0x8000000013177812 */ /* 0x000fc800078e4817 */
[----:B------:R-:W-:-:S07]  /*1070*/  LOP3.LUT R19, R23, R5, RZ, 0xfc, !PT ;  /* 0x0000000517137212 */ /* 0x000fce00078efcff */
[----:B------:R-:W-:Y:S05]  /*1080*/  @!P0 BRA `(.L_x_1065) ;  /* 0x00000000007c8947 */ /* 0x000fea0003800000 */
[----:B------:R-:W-:Y:S01]  /*1090*/  IMAD.MOV R5, RZ, RZ, -R3 ;  /* 0x000000ffff057224 */ /* 0x000fe200078e0a03 */
[----:B------:R-:W-:Y:S01]  /*10a0*/  IADD3 R3, PT, PT, -R3, -0x43300000, RZ ;  /* 0xbcd0000003037810 */ /* 0x000fe20007ffe1ff */
[----:B------:R-:W-:-:S06]  /*10b0*/  IMAD.MOV.U32 R4, RZ, RZ, RZ ;  /* 0x000000ffff047224 */ /* 0x000fcc00078e00ff */
[----:B------:R-:W-:Y:S02]  /*10c0*/  DFMA R4, R24, -R4, R6 ;  /* 0x800000041804722b */ /* 0x000fe40000000006 */
[----:B------:R-:W-:-:S08]  /*10d0*/  DMUL.RP R6, R6, R18 ;  /* 0x0000001206067228 */ /* 0x000fd00000008000 */
[----:B------:R-:W-:Y:S02]  /*10e0*/  FSETP.NEU.AND P0, PT, |R5|, R3, PT ;  /* 0x000000030500720b */ /* 0x000fe40003f0d200 */
[----:B------:R-:W-:Y:S02]  /*10f0*/  LOP3.LUT R23, R7, R23, RZ, 0x3c, !PT ;  /* 0x0000001707177212 */ /* 0x000fe400078e3cff */
[----:B------:R-:W-:Y:S02]  /*1100*/  FSEL R24, R6, R24, !P0 ;  /* 0x0000001806187208 */ /* 0x000fe40004000000 */
[----:B------:R-:W-:Y:S01]  /*1110*/  FSEL R25, R23, R25, !P0 ;  /* 0x0000001917197208 */ /* 0x000fe20004000000 */
[----:B------:R-:W-:Y:S06]  /*1120*/  BRA `(.L_x_1065) ;  /* 0x0000000000547947 */ /* 0x000fec0003800000 */
.L_x_1064:
[----:B------:R-:W-:-:S14]  /*1130*/  DSETP.NAN.AND P0, PT, R20, R20, PT ;  /* 0x000000141400722a */ /* 0x000fdc0003f08000 */
[----:B------:R-:W-:Y:S05]  /*1140*/  @P0 BRA `(.L_x_1066) ;  /* 0x0000000000440947 */ /* 0x000fea0003800000 */
[----:B------:R-:W-:-:S14]  /*1150*/  DSETP.NAN.AND P0, PT, R22, R22, PT ;  /* 0x000000161600722a */ /* 0x000fdc0003f08000 */
[----:B------:R-:W-:Y:S05]  /*1160*/  @P0 BRA `(.L_x_1067) ;  /* 0x0000000000300947 */ /* 0x000fea0003800000 */
[----:B------:R-:W-:Y:S01]  /*1170*/  ISETP.NE.AND P0, PT, R4, R3, PT ;  /* 0x000000030400720c */ /* 0x000fe20003f05270 */
[----:B------:R-:W-:Y:S01]  /*1180*/  IMAD.MOV.U32 R25, RZ, RZ, -0x80000 ;  /* 0xfff80000ff197424 */ /* 0x000fe200078e00ff */
[----:B------:R-:W-:-:S11]  /*1190*/  MOV R24, 0x0 ;  /* 0x0000000000187802 */ /* 0x000fd60000000f00 */
[----:B------:R-:W-:Y:S05]  /*11a0*/  @!P0 BRA `(.L_x_1065) ;  /* 0x0000000000348947 */ /* 0x000fea0003800000 */
[----:B------:R-:W-:Y:S02]  /*11b0*/  ISETP.NE.AND P0, PT, R4, 0x7ff00000, PT ;  /* 0x7ff000000400780c */ /* 0x000fe40003f05270 */
[----:B------:R-:W-:Y:S02]  /*11c0*/  LOP3.LUT R25, R21, 0x80000000, R23, 0x48, !PT ;  /* 0x8000000015197812 */ /* 0x000fe400078e4817 */
[----:B------:R-:W-:-:S13]  /*11d0*/  ISETP.EQ.OR P0, PT, R3, RZ, !P0 ;  /* 0x000000ff0300720c */ /* 0x000fda0004702670 */
[----:B------:R-:W-:Y:S01]  /*11e0*/  @P0 LOP3.LUT R3, R25, 0x7ff00000, RZ, 0xfc, !PT ;  /* 0x7ff0000019030812 */ /* 0x000fe200078efcff */
[----:B------:R-:W-:Y:S02]  /*11f0*/  @!P0 IMAD.MOV.U32 R24, RZ, RZ, RZ ;  /* 0x000000ffff188224 */ /* 0x000fe400078e00ff */
[----:B------:R-:W-:Y:S02]  /*1200*/  @P0 IMAD.MOV.U32 R24, RZ, RZ, RZ ;  /* 0x000000ffff180224 */ /* 0x000fe400078e00ff */
[----:B------:R-:W-:Y:S01]  /*1210*/  @P0 IMAD.MOV.U32 R25, RZ, RZ, R3 ;  /* 0x000000ffff190224 */ /* 0x000fe200078e0003 */
[----:B------:R-:W-:Y:S06]  /*1220*/  BRA `(.L_x_1065) ;  /* 0x0000000000147947 */ /* 0x000fec0003800000 */
.L_x_1067:
[----:B------:R-:W-:Y:S02]  /*1230*/  LOP3.LUT R25, R23, 0x80000, RZ, 0xfc, !PT ;  /* 0x0008000017197812 */ /* 0x000fe400078efcff */
[----:B------:R-:W-:Y:S01]  /*1240*/  MOV R24, R22 ;  /* 0x0000001600187202 */ /* 0x000fe20000000f00 */
[----:B------:R-:W-:Y:S06]  /*1250*/  BRA `(.L_x_1065) ;  /* 0x0000000000087947 */ /* 0x000fec0003800000 */
.L_x_1066:
[----:B------:R-:W-:Y:S01]  /*1260*/  LOP3.LUT R25, R21, 0x80000, RZ, 0xfc, !PT ;  /* 0x0008000015197812 */ /* 0x000fe200078efcff */
[----:B------:R-:W-:-:S07]  /*1270*/  IMAD.MOV.U32 R24, RZ, RZ, R20 ;  /* 0x000000ffff187224 */ /* 0x000fce00078e0014 */
.L_x_1065:
[----:B------:R-:W-:Y:S02]  /*1280*/  IMAD.MOV.U32 R3, RZ, RZ, 0x0 ;  /* 0x00000000ff037424 */ /* 0x000fe400078e00ff */
[----:B------:R-:W-:Y:S02]  /*1290*/  IMAD.MOV.U32 R4, RZ, RZ, R24 ;  /* 0x000000ffff047224 */ /* 0x000fe400078e0018 */
[----:B------:R-:W-:Y:S01]  /*12a0*/  IMAD.MOV.U32 R5, RZ, RZ, R25 ;  /* 0x000000ffff057224 */ /* 0x000fe200078e0019 */
[----:B0-----:R-:W-:Y:S06]  /*12b0*/  RET.REL.NODEC R2 `(_Z15takeVoyadger2_2PdS_S_S_S_S_S_PiS_S_S_) ;  /* 0xffffffec02507950 */ /* 0x001fec0003c3ffff */
        .weak           $__internal_10_$__cuda_sm20_dsqrt_rn_f64_mediumpath_v1
        .type           $__internal_10_$__cuda_sm20_dsqrt_rn_f64_mediumpath_v1,@function
        .size           $__internal_10_$__cuda_sm20_dsqrt_rn_f64_mediumpath_v1,(.L_x_1123 - $__internal_10_$__cuda_sm20_dsqrt_rn_f64_mediumpath_v1)
$__internal_10_$__cuda_sm20_dsqrt_rn_f64_mediumpath_v1:
[----:B------:R-:W-:Y:S01]  /*12c0*/  ISETP.GE.U32.AND P0, PT, R4, -0x3400000, PT ;  /* 0xfcc000000400780c */ /* 0x000fe20003f06070 */
[----:B------:R-:W-:Y:S01]  /*12d0*/  IMAD.MOV.U32 R6, RZ, RZ, R28 ;  /* 0x000000ffff067224 */ /* 0x000fe200078e001c */
[----:B------:R-:W-:Y:S01]  /*12e0*/  MOV R9, R7 ;  /* 0x0000000700097202 */ /* 0x000fe20000000f00 */
[----:B------:R-:W-:Y:S02]  /*12f0*/  IMAD.MOV.U32 R7, RZ, RZ, R29 ;  /* 0x000000ffff077224 */ /* 0x000fe400078e001d */
[----:B------:R-:W-:Y:S02]  /*1300*/  IMAD.MOV.U32 R4, RZ, RZ, R12 ;  /* 0x000000ffff047224 */ /* 0x000fe400078e000c */
[----:B------:R-:W-:-:S06]  /*1310*/  IMAD.MOV.U32 R5, RZ, RZ, R13 ;  /* 0x000000ffff057224 */ /* 0x000fcc00078e000d */
[----:B------:R-:W-:Y:S05]  /*1320*/  @!P0 BRA `(.L_x_1068) ;  /* 0x0000000000208947 */ /* 0x000fea0003800000 */
[----:B------:R-:W-:-:S10]  /*1330*/  DFMA.RM R4, R4, R8, R10 ;  /* 0x000000080404722b */ /* 0x000fd4000000400a */
[----:B------:R-:W-:-:S04]  /*1340*/  IADD3 R8, P0, PT, R4, 0x1, RZ ;  /* 0x0000000104087810 */ /* 0x000fc80007f1e0ff */
[----:B------:R-:W-:-:S06]  /*1350*/  IADD3.X R9, PT, PT, RZ, R5, RZ, P0, !PT ;  /* 0x00000005ff097210 */ /* 0x000fcc00007fe4ff */
[----:B------:R-:W-:-:S08]  /*1360*/  DFMA.RP R6, -R4, R8, R6 ;  /* 0x000000080406722b */ /* 0x000fd00000008106 */
[----:B------:R-:W-:-:S06]  /*1370*/  DSETP.GT.AND P0, PT, R6, RZ, PT ;  /* 0x000000ff0600722a */ /* 0x000fcc0003f04000 */
[----:B------:R-:W-:Y:S02]  /*1380*/  FSEL R4, R8, R4, P0 ;  /* 0x0000000408047208 */ /* 0x000fe40000000000 */
[----:B------:R-:W-:Y:S01]  /*1390*/  FSEL R5, R9, R5, P0 ;  /* 0x0000000509057208 */ /* 0x000fe20000000000 */
[----:B------:R-:W-:Y:S06]  /*13a0*/  BRA `(.L_x_1069) ;  /* 0x0000000000647947 */ /* 0x000fec0003800000 */
.L_x_1068:
[----:B------:R-:W-:-:S14]  /*13b0*/  DSETP.NE.AND P0, PT, R6, RZ, PT ;  /* 0x000000ff0600722a */ /* 0x000fdc0003f05000 */
[----:B------:R-:W-:Y:S05]  /*13c0*/  @!P0 BRA `(.L_x_1070) ;  /* 0x0000000000588947 */ /* 0x000fea0003800000 */
[----:B------:R-:W-:-:S13]  /*13d0*/  ISETP.GE.AND P0, PT, R7, RZ, PT ;  /* 0x000000ff0700720c */ /* 0x000fda0003f06270 */
[----:B------:R-:W-:Y:S02]  /*13e0*/  @!P0 IMAD.MOV.U32 R4, RZ, RZ, 0x0 ;  /* 0x00000000ff048424 */ /* 0x000fe400078e00ff */
[----:B------:R-:W-:Y:S01]  /*13f0*/  @!P0 IMAD.MOV.U32 R5, RZ, RZ, -0x80000 ;  /* 0xfff80000ff058424 */ /* 0x000fe200078e00ff */
[----:B------:R-:W-:Y:S06]  /*1400*/  @!P0 BRA `(.L_x_1069) ;  /* 0x00000000004c8947 */ /* 0x000fec0003800000 */
[----:B------:R-:W-:-:S13]  /*1410*/  ISETP.GT.AND P0, PT, R7, 0x7fefffff, PT ;  /* 0x7fefffff0700780c */ /* 0x000fda0003f04270 */
[----:B------:R-:W-:Y:S05]  /*1420*/  @P0 BRA `(.L_x_1070) ;  /* 0x0000000000400947 */ /* 0x000fea0003800000 */
[----:B------:R-:W-:Y:S01]  /*1430*/  DMUL R4, R6, 8.11296384146066816958e+31 ;  /* 0x4690000006047828 */ /* 0x000fe20000000000 */
[----:B------:R-:W-:Y:S01]  /*1440*/  IMAD.MOV.U32 R10, RZ, RZ, 0x0 ;  /* 0x00000000ff0a7424 */ /* 0x000fe200078e00ff */
[----:B------:R-:W-:Y:S01]  /*1450*/  MOV R11, 0x3fd80000 ;  /* 0x3fd80000000b7802 */ /* 0x000fe20000000f00 */
[----:B------:R-:W-:-:S03]  /*1460*/  IMAD.MOV.U32 R6, RZ, RZ, RZ ;  /* 0x000000ffff067224 */ /* 0x000fc600078e00ff */
[----:B------:R-:W0:Y:S03]  /*1470*/  MUFU.RSQ64H R7, R5 ;  /* 0x0000000500077308 */ /* 0x000e260000001c00 */
        /* <DEDUP_REMOVED lines=9> */
[----:B------:R-:W-:Y:S01]  /*1510*/  VIADD R5, R5, 0xfcb00000 ;  /* 0xfcb0000005057836 */ /* 0x000fe20000000000 */
[----:B------:R-:W-:Y:S06]  /*1520*/  BRA `(.L_x_1069) ;  /* 0x0000000000047947 */ /* 0x000fec0003800000 */
.L_x_1070:
[----:B------:R-:W-:-:S11]  /*1530*/  DADD R4, R6, R6 ;  /* 0x0000000006047229 */ /* 0x000fd60000000006 */
.L_x_1069:
[----:B------:R-:W-:-:S04]  /*1540*/  IMAD.MOV.U32 R3, RZ, RZ, 0x0 ;  /* 0x00000000ff037424 */ /* 0x000fc800078e00ff */
[----:B------:R-:W-:Y:S05]  /*1550*/  RET.REL.NODEC R2 `(_Z15takeVoyadger2_2PdS_S_S_S_S_S_PiS_S_S_) ;  /* 0xffffffe802a87950 */ /* 0x000fea0003c3ffff */
.L_x_1071:
        /* <DEDUP_REMOVED lines=10> */
.L_x_1123:


//--------------------- .text._Z13takeVoyadger2PdS_S_S_S_PiS_S_S_ --------------------------
	.section	.text._Z13takeVoyadger2PdS_S_S_S_PiS_S_S_,"ax",@progbits
	.align	128
        .global         _Z13takeVoyadger2PdS_S_S_S_PiS_S_S_
        .type           _Z13takeVoyadger2PdS_S_S_S_PiS_S_S_,@function
        .size           _Z13takeVoyadger2PdS_S_S_S_PiS_S_S_,(.L_x_1124 - _Z13takeVoyadger2PdS_S_S_S_PiS_S_S_)
        .other          _Z13takeVoyadger2PdS_S_S_S_PiS_S_S_,@"STO_CUDA_ENTRY STV_DEFAULT"
_Z13takeVoyadger2PdS_S_S_S_PiS_S_S_:
.text._Z13takeVoyadger2PdS_S_S_S_PiS_S_S_:
        /* <DEDUP_REMOVED lines=27> */
[----:B------:R-:W-:Y:S05]  /*01b0*/  CALL.REL.NOINC `($__internal_11_$__cuda_sm20_div_rn_f64_full) ;  /* 0x0000000400bc7944 */ /* 0x000fea0003c00000 */
[----:B------:R-:W-:Y:S02]  /*01c0*/  IMAD.MOV.U32 R2, RZ, RZ, R26 ;  /* 0x000000ffff027224 */ /* 0x000fe400078e001a */
[----:B------:R-:W-:-:S07]  /*01d0*/  IMAD.MOV.U32 R3, RZ, RZ, R27 ;  /* 0x000000ffff037224 */ /* 0x000fce00078e001b */
.L_x_1072:
[----:B------:R-:W0:Y:S01]  /*01e0*/  LDC.64 R12, c[0x0][0x388] ;  /* 0x0000e200ff0c7b82 */ /* 0x000e220000000a00 */
[----:B------:R-:W0:Y:S02]  /*01f0*/  F2I.F64.TRUNC R2, R2 ;  /* 0x0000000200027311 */ /* 0x000e24000030d100 */
[----:B0-----:R-:W-:-:S05]  /*0200*/  IMAD.WIDE R12, R2, 0x8, R12 ;  /* 0x00000008020c7825 */ /* 0x001fca00078e020c */
[----:B------:R-:W2:Y:S04]  /*0210*/  LDG.E.64 R4, desc[UR4][R12.64] ;  /* 0x000000040c047981 */ /* 0x000ea8000c1e1b00 */
[----:B------:R-:W2:Y:S01]  /*0220*/  LDG.E.64 R20, desc[UR4][R12.64+0x8] ;  /* 0x000008040c147981 */ /* 0x000ea2000c1e1b00 */
[----:B------:R-:W-:Y:S01]  /*0230*/  VIADD R0, R2, 0x1 ;  /* 0x0000000102007836 */ /* 0x000fe20000000000 */
[----:B------:R-:W0:Y:S01]  /*0240*/  I2F.F64 R6, R2 ;  /* 0x0000000200067312 */ /* 0x000e220000201c00 */
[----:B------:R-:W-:Y:S01]  /*0250*/  MOV R14, 0x47ae147b ;  /* 0x47ae147b000e7802 */ /* 0x000fe20000000f00 */
[----:B------:R-:W-:-:S06]  /*0260*/  IMAD.MOV.U32 R15, RZ, RZ, 0x3f547ae1 ;  /* 0x3f547ae1ff0f7424 */ /* 0x000fcc00078e00ff */
[----:B------:R-:W1:Y:S01]  /*0270*/  I2F.F64 R10, R0 ;  /* 0x00000000000a7312 */ /* 0x000e620000201c00 */
[-C--:B0-----:R-:W-:Y:S02]  /*0280*/  DFMA R8, R6, R14.reuse, 1 ;  /* 0x3ff000000608742b */ /* 0x081fe4000000000e */
[----:B-1----:R-:W-:Y:S01]  /*0290*/  DFMA R6, R10, R14, 1 ;  /* 0x3ff000000a06742b */ /* 0x002fe2000000000e */
[----:B------:R-:W-:-:S07]  /*02a0*/  IMAD.MOV.U32 R10, RZ, RZ, 0x1 ;  /* 0x00000001ff0a7424 */ /* 0x000fce00078e00ff */
        /* <DEDUP_REMOVED lines=18> */
[----:B------:R-:W-:Y:S02]  /*03d0*/  IMAD.MOV.U32 R12, RZ, RZ, R8 ;  /* 0x000000ffff0c7224 */ /* 0x000fe400078e0008 */
[----:B------:R-:W-:-:S07]  /*03e0*/  IMAD.MOV.U32 R13, RZ, RZ, R9 ;  /* 0x000000ffff0d7224 */ /* 0x000fce00078e0009 */
[----:B------:R-:W-:Y:S05]  /*03f0*/  CALL.REL.NOINC `($__internal_11_$__cuda_sm20_div_rn_f64_full) ;  /* 0x00000004002c7944 */ /* 0x000fea0003c00000 */
[----:B------:R-:W-:Y:S01]  /*0400*/  IMAD.MOV.U32 R4, RZ, RZ, R26 ;  /* 0x000000ffff047224 */ /* 0x000fe200078e001a */
[----:B------:R-:W-:-:S07]  /*0410*/  MOV R5, R27 ;  /* 0x0000001b00057202 */ /* 0x000fce0000000f00 */
.L_x_1073:
[----:B------:R-:W0:Y:S01]  /*0420*/  LDC.64 R12, c[0x0][0x398] ;  /* 0x0000e600ff0c7b82 */ /* 0x000e220000000a00 */
[----:B------:R-:W-:-:S07]  /*0430*/  DADD R22, R22, -R6 ;  /* 0x0000000016167229 */ /* 0x000fce0000000806 */
[----:B------:R-:W1:Y:S01]  /*0440*/  LDC.64 R10, c[0x0][0x3b0] ;  /* 0x0000ec00ff0a7b82 */ /* 0x000e620000000a00 */
[----:B------:R-:W-:Y:S01]  /*0450*/  DFMA R4, R22, R4, R20 ;  /* 0x000000041604722b */ /* 0x000fe20000000014 */
[----:B0-----:R-:W-:-:S06]  /*0460*/  IMAD.WIDE R12, R2, 0x8, R12 ;  /* 0x00000008020c7825 */ /* 0x001fcc00078e020c */
[----:B-1----:R0:W-:Y:S04]  /*0470*/  STG.E.64 desc[UR4][R10.64], R4 ;  /* 0x000000040a007986 */ /* 0x0021e8000c101b04 */
[----:B------:R-:W2:Y:S04]  /*0480*/  LDG.E.64 R14, desc[UR4][R12.64] ;  /* 0x000000040c0e7981 */ /* 0x000ea8000c1e1b00 */
[----:B------:R1:W2:Y:S01]  /*0490*/  LDG.E.64 R22, desc[UR4][R12.64+0x8] ;  /* 0x000008040c167981 */ /* 0x0002a2000c1e1b00 */
[----:B------:R-:W3:Y:S01]  /*04a0*/  LDC.64 R20, c[0x0][0x3a8] ;  /* 0x0000ea00ff147b82 */ /* 0x000ee20000000a00 */
[----:B------:R-:W4:Y:S01]  /*04b0*/  MUFU.RCP64H R17, R9 ;  /* 0x0000000900117308 */ /* 0x000f220000001800 */
[----:B------:R-:W-:-:S06]  /*04c0*/  IMAD.MOV.U32 R16, RZ, RZ, 0x1 ;  /* 0x00000001ff107424 */ /* 0x000fcc00078e00ff */
[----:B-1----:R-:W1:Y:S01]  /*04d0*/  LDC.64 R12, c[0x0][0x3a0] ;  /* 0x0000e800ff0c7b82 */ /* 0x002e620000000a00 */
[----:B---3--:R-:W1:Y:S01]  /*04e0*/  LDG.E R20, desc[UR4][R20.64] ;  /* 0x0000000414147981 */ /* 0x008e62000c1e1900 */
[----:B----4-:R-:W-:-:S08]  /*04f0*/  DFMA R18, -R8, R16, 1 ;  /* 0x3ff000000812742b */ /* 0x010fd00000000110 */
[----:B------:R-:W-:-:S08]  /*0500*/  DFMA R18, R18, R18, R18 ;  /* 0x000000121212722b */ /* 0x000fd00000000012 */
[----:B------:R-:W-:-:S08]  /*0510*/  DFMA R18, R16, R18, R16 ;  /* 0x000000121012722b */ /* 0x000fd00000000010 */
[----:B------:R-:W-:-:S08]  /*0520*/  DFMA R16, -R8, R18, 1 ;  /* 0x3ff000000810742b */ /* 0x000fd00000000112 */
[----:B------:R-:W-:Y:S02]  /*0530*/  DFMA R16, R18, R16, R18 ;  /* 0x000000101210722b */ /* 0x000fe40000000012 */
[----:B--2---:R-:W-:-:S08]  /*0540*/  DADD R14, R14, -R22 ;  /* 0x000000000e0e7229 */ /* 0x004fd00000000816 */
[----:B0-----:R-:W-:Y:S02]  /*0550*/  DMUL R4, R16, R14 ;  /* 0x0000000e10047228 */ /* 0x001fe40000000000 */
[----:B------:R-:W-:-:S06]  /*0560*/  FSETP.GEU.AND P1, PT, |R15|, 6.5827683646048100446e-37, PT ;  /* 0x036000000f00780b */ /* 0x000fcc0003f2e200 */
[----:B------:R-:W-:-:S08]  /*0570*/  DFMA R10, -R8, R4, R14 ;  /* 0x00000004080a722b */ /* 0x000fd0000000010e */
[----:B------:R-:W-:Y:S01]  /*0580*/  DFMA R4, R16, R10, R4 ;  /* 0x0000000a1004722b */ /* 0x000fe20000000004 */
[----:B-1----:R-:W-:-:S09]  /*0590*/  IMAD.WIDE R20, R20, 0x8, R12 ;  /* 0x0000000814147825 */ /* 0x002fd200078e020c */
[----:B------:R-:W-:-:S05]  /*05a0*/  FFMA R0, RZ, R9, R5 ;  /* 0x00000009ff007223 */ /* 0x000fca0000000005 */
[----:B------:R-:W-:-:S13]  /*05b0*/  FSETP.GT.AND P0, PT, |R0|, 1.469367938527859385e-39, PT ;  /* 0x001000000000780b */ /* 0x000fda0003f04200 */
[----:B------:R-:W-:Y:S05]  /*05c0*/  @P0 BRA P1, `(.L_x_1074) ;  /* 0x0000000000180947 */ /* 0x000fea0000800000 */
[----:B------:R-:W-:Y:S01]  /*05d0*/  IMAD.MOV.U32 R12, RZ, RZ, R8 ;  /* 0x000000ffff0c7224 */ /* 0x000fe200078e0008 */
[----:B------:R-:W-:Y:S01]  /*05e0*/  MOV R0, 0x610 ;  /* 0x0000061000007802 */ /* 0x000fe20000000f00 */
[----:B------:R-:W-:-:S07]  /*05f0*/  IMAD.MOV.U32 R13, RZ, RZ, R9 ;  /* 0x000000ffff0d7224 */ /* 0x000fce00078e0009 */
[----:B------:R-:W-:Y:S05]  /*0600*/  CALL.REL.NOINC `($__internal_11_$__cuda_sm20_div_rn_f64_full) ;  /* 0x0000000000a87944 */ /* 0x000fea0003c00000 */
[----:B------:R-:W-:Y:S02]  /*0610*/  IMAD.MOV.U32 R4, RZ, RZ, R26 ;  /* 0x000000ffff047224 */ /* 0x000fe400078e001a */
[----:B------:R-:W-:-:S07]  /*0620*/  IMAD.MOV.U32 R5, RZ, RZ, R27 ;  /* 0x000000ffff057224 */ /* 0x000fce00078e001b */
.L_x_1074:
[----:B------:R-:W2:Y:S01]  /*0630*/  LDG.E.64 R20, desc[UR4][R20.64] ;  /* 0x0000000414147981 */ /* 0x000ea2000c1e1b00 */
[----:B------:R-:W0:Y:S08]  /*0640*/  LDC.64 R14, c[0x0][0x390] ;  /* 0x0000e400ff0e7b82 */ /* 0x000e300000000a00 */
[----:B------:R-:W1:Y:S01]  /*0650*/  LDC.64 R12, c[0x0][0x3b8] ;  /* 0x0000ee00ff0c7b82 */ /* 0x000e620000000a00 */
[----:B0-----:R-:W-:-:S07]  /*0660*/  IMAD.WIDE R2, R2, 0x8, R14 ;  /* 0x0000000802027825 */ /* 0x001fce00078e020e */
[----:B------:R-:W0:Y:S01]  /*0670*/  LDC.64 R16, c[0x0][0x3a8] ;  /* 0x0000ea00ff107b82 */ /* 0x000e220000000a00 */
[----:B--2---:R-:W-:-:S07]  /*0680*/  DADD R10, -R6, R20 ;  /* 0x00000000060a7229 */ /* 0x004fce0000000114 */
[----:B------:R-:W2:Y:S01]  /*0690*/  LDC.64 R20, c[0x0][0x3a0] ;  /* 0x0000e800ff147b82 */ /* 0x000ea20000000a00 */
[----:B------:R-:W-:-:S07]  /*06a0*/  DFMA R10, R10, R4, R22 ;  /* 0x000000040a0a722b */ /* 0x000fce0000000016 */
[----:B-1----:R1:W-:Y:S04]  /*06b0*/  STG.E.64 desc[UR4][R12.64], R10 ;  /* 0x0000000a0c007986 */ /* 0x0023e8000c101b04 */
[----:B------:R-:W3:Y:S04]  /*06c0*/  LDG.E.64 R14, desc[UR4][R2.64] ;  /* 0x00000004020e7981 */ /* 0x000ee8000c1e1b00 */
[----:B------:R-:W3:Y:S04]  /*06d0*/  LDG.E.64 R22, desc[UR4][R2.64+0x8] ;  /* 0x0000080402167981 */ /* 0x000ee8000c1e1b00 */
[----:B0-----:R-:W2:Y:S01]  /*06e0*/  LDG.E R0, desc[UR4][R16.64] ;  /* 0x0000000410007981 */ /* 0x001ea2000c1e1900 */
[----:B------:R-:W0:Y:S01]  /*06f0*/  MUFU.RCP64H R5, R9 ;  /* 0x0000000900057308 */ /* 0x000e220000001800 */
[----:B------:R-:W-:-:S06]  /*0700*/  IMAD.MOV.U32 R4, RZ, RZ, 0x1 ;  /* 0x00000001ff047424 */ /* 0x000fcc00078e00ff */
[----:B0-----:R-:W-:-:S08]  /*0710*/  DFMA R18, -R8, R4, 1 ;  /* 0x3ff000000812742b */ /* 0x001fd00000000104 */
[----:B------:R-:W-:-:S08]  /*0720*/  DFMA R18, R18, R18, R18 ;  /* 0x000000121212722b */ /* 0x000fd00000000012 */
[----:B------:R-:W-:-:S08]  /*0730*/  DFMA R18, R4, R18, R4 ;  /* 0x000000120412722b */ /* 0x000fd00000000004 */
[----:B------:R-:W-:-:S08]  /*0740*/  DFMA R4, -R8, R18, 1 ;  /* 0x3ff000000804742b */ /* 0x000fd00000000112 */
[----:B------:R-:W-:Y:S02]  /*0750*/  DFMA R18, R18, R4, R18 ;  /* 0x000000041212722b */ /* 0x000fe40000000012 */
[----:B---3--:R-:W-:Y:S01]  /*0760*/  DADD R14, R14, -R22 ;  /* 0x000000000e0e7229 */ /* 0x008fe20000000816 */
[----:B--2---:R-:W-:-:S07]  /*0770*/  IMAD.WIDE R20, R0, 0x8, R20 ;  /* 0x0000000800147825 */ /* 0x004fce00078e0214 */
[----:B------:R-:W-:Y:S02]  /*0780*/  DMUL R2, R18, R14 ;  /* 0x0000000e12027228 */ /* 0x000fe40000000000 */
[----:B------:R-:W-:-:S06]  /*0790*/  FSETP.GEU.AND P1, PT, |R15|, 6.5827683646048100446e-37, PT ;  /* 0x036000000f00780b */ /* 0x000fcc0003f2e200 */
[----:B------:R-:W-:-:S08]  /*07a0*/  DFMA R4, -R8, R2, R14 ;  /* 0x000000020804722b */ /* 0x000fd0000000010e */
[----:B------:R-:W-:-:S10]  /*07b0*/  DFMA R2, R18, R4, R2 ;  /* 0x000000041202722b */ /* 0x000fd40000000002 */
[----:B------:R-:W-:-:S05]  /*07c0*/  FFMA R4, RZ, R9, R3 ;  /* 0x00000009ff047223 */ /* 0x000fca0000000003 */
[----:B------:R-:W-:-:S13]  /*07d0*/  FSETP.GT.AND P0, PT, |R4|, 1.469367938527859385e-39, PT ;  /* 0x001000000400780b */ /* 0x000fda0003f04200 */
[----:B-1----:R-:W-:Y:S05]  /*07e0*/  @P0 BRA P1, `(.L_x_1075) ;  /* 0x0000000000180947 */ /* 0x002fea0000800000 */
[----:B------:R-:W-:Y:S01]  /*07f0*/  MOV R12, R8 ;  /* 0x00000008000c7202 */ /* 0x000fe20000000f00 */
[----:B------:R-:W-:Y:S01]  /*0800*/  IMAD.MOV.U32 R13, RZ, RZ, R9 ;  /* 0x000000ffff0d7224 */ /* 0x000fe200078e0009 */
[----:B------:R-:W-:-:S07]  /*0810*/  MOV R0, 0x830 ;  /* 0x0000083000007802 */ /* 0x000fce0000000f00 */
[----:B------:R-:W-:Y:S05]  /*0820*/  CALL.REL.NOINC `($__internal_11_$__cuda_sm20_div_rn_f64_full) ;  /* 0x0000000000207944 */ /* 0x000fea0003c00000 */
[----:B------:R-:W-:Y:S02]  /*0830*/  IMAD.MOV.U32 R2, RZ, RZ, R26 ;  /* 0x000000ffff027224 */ /* 0x000fe400078e001a */
[----:B------:R-:W-:-:S07]  /*0840*/  IMAD.MOV.U32 R3, RZ, RZ, R27 ;  /* 0x000000ffff037224 */ /* 0x000fce00078e001b */
.L_x_1075:
[----:B------:R-:W2:Y:S01]  /*0850*/  LDG.E.64 R20, desc[UR4][R20.64] ;  /* 0x0000000414147981 */ /* 0x000ea2000c1e1b00 */
[----:B------:R-:W0:Y:S01]  /*0860*/  LDC.64 R4, c[0x0][0x3c0] ;  /* 0x0000f000ff047b82 */ /* 0x000e220000000a00 */
[----:B--2---:R-:W-:-:S08]  /*0870*/  DADD R6, -R6, R20 ;  /* 0x0000000006067229 */ /* 0x004fd00000000114 */
[----:B------:R-:W-:-:S07]  /*0880*/  DFMA R6, R6, R2, R22 ;  /* 0x000000020606722b */ /* 0x000fce0000000016 */
[----:B0-----:R-:W-:Y:S01]  /*0890*/  STG.E.64 desc[UR4][R4.64], R6 ;  /* 0x0000000604007986 */ /* 0x001fe2000c101b04 */
[----:B------:R-:W-:Y:S05]  /*08a0*/  EXIT ;  /* 0x000000000000794d */ /* 0x000fea0003800000 */
        .weak           $__internal_11_$__cuda_sm20_div_rn_f64_full
        .type           $__internal_11_$__cuda_sm20_div_rn_f64_full,@function
        .size           $__internal_11_$__cuda_sm20_div_rn_f64_full,(.L_x_1124 - $__internal_11_$__cuda_sm20_div_rn_f64_full)
$__internal_11_$__cuda_sm20_div_rn_f64_full:
[C---:B------:R-:W-:Y:S01]  /*08b0*/  FSETP.GEU.AND P0, PT, |R13|.reuse, 1.469367938527859385e-39, PT ;  /* 0x001000000d00780b */ /* 0x040fe20003f0e200 */
[----:B------:R-:W-:Y:S01]  /*08c0*/  IMAD.MOV.U32 R4, RZ, RZ, 0x1 ;  /* 0x00000001ff047424 */ /* 0x000fe200078e00ff */
[C---:B------:R-:W-:Y:S01]  /*08d0*/  LOP3.LUT R10, R13.reuse, 0x800fffff, RZ, 0xc0, !PT ;  /* 0x800fffff0d0a7812 */ /* 0x040fe200078ec0ff */
[----:B------:R-:W-:Y:S01]  /*08e0*/  IMAD.MOV.U32 R16, RZ, RZ, R14 ;  /* 0x000000ffff107224 */ /* 0x000fe200078e000e */
[----:B------:R-:W-:Y:S02]  /*08f0*/  LOP3.LUT R24, R13, 0x7ff00000, RZ, 0xc0, !PT ;  /* 0x7ff000000d187812 */ /* 0x000fe400078ec0ff */
[----:B------:R-:W-:Y:S01]  /*0900*/  LOP3.LUT R11, R10, 0x3ff00000, RZ, 0xfc, !PT ;  /* 0x3ff000000a0b7812 */ /* 0x000fe200078efcff */
[----:B------:R-:W-:Y:S01]  /*0910*/  IMAD.MOV.U32 R10, RZ, RZ, R12 ;  /* 0x000000ffff0a7224 */ /* 0x000fe200078e000c */
[----:B------:R-:W-:-:S04]  /*0920*/  LOP3.LUT R3, R15, 0x7ff00000, RZ, 0xc0, !PT ;  /* 0x7ff000000f037812 */ /* 0x000fc800078ec0ff */
[----:B------:R-:W-:Y:S01]  /*0930*/  ISETP.GE.U32.AND P1, PT, R3, R24, PT ;  /* 0x000000180300720c */ /* 0x000fe20003f26070 */
[----:B------:R-:W-:-:S06]  /*0940*/  @!P0 DMUL R10, R12, 8.98846567431157953865e+307 ;  /* 0x7fe000000c0a8828 */ /* 0x000fcc0000000000 */
[----:B------:R-:W0:Y:S02]  /*0950*/  MUFU.RCP64H R5, R11 ;  /* 0x0000000b00057308 */ /* 0x000e240000001800 */
[----:B0-----:R-:W-:-:S08]  /*0960*/  DFMA R18, R4, -R10, 1 ;  /* 0x3ff000000412742b */ /* 0x001fd0000000080a */
[----:B------:R-:W-:-:S08]  /*0970*/  DFMA R18, R18, R18, R18 ;  /* 0x000000121212722b */ /* 0x000fd00000000012 */
[----:B------:R-:W-:Y:S01]  /*0980*/  DFMA R18, R4, R18, R4 ;  /* 0x000000120412722b */ /* 0x000fe20000000004 */
[----:B------:R-:W-:Y:S01]  /*0990*/  IMAD.MOV.U32 R4, RZ, RZ, 0x1ca00000 ;  /* 0x1ca00000ff047424 */ /* 0x000fe200078e00ff */
[----:B------:R-:W-:-:S04]  /*09a0*/  MOV R5, R3 ;  /* 0x0000000300057202 */ /* 0x000fc80000000f00 */
[----:B------:R-:W-:Y:S02]  /*09b0*/  SEL R17, R4, 0x63400000, !P1 ;  /* 0x6340000004117807 */ /* 0x000fe40004800000 */
[----:B------:R-:W-:Y:S01]  /*09c0*/  DFMA R26, R18, -R10, 1 ;  /* 0x3ff00000121a742b */ /* 0x000fe2000000080a */
[----:B------:R-:W-:Y:S02]  /*09d0*/  FSETP.GEU.AND P1, PT, |R15|, 1.469367938527859385e-39, PT ;  /* 0x001000000f00780b */ /* 0x000fe40003f2e200 */
[----:B------:R-:W-:-:S05]  /*09e0*/  LOP3.LUT R17, R17, 0x800fffff, R15, 0xf8, !PT ;  /* 0x800fffff11117812 */ /* 0x000fca00078ef80f */
[----:B------:R-:W-:-:S06]  /*09f0*/  DFMA R26, R18, R26, R18 ;  /* 0x0000001a121a722b */ /* 0x000fcc0000000012 */
[----:B------:R-:W-:Y:S05]  /*0a00*/  @P1 BRA `(.L_x_1076) ;  /* 0x0000000000201947 */ /* 0x000fea0003800000 */
[----:B------:R-:W-:-:S04]  /*0a10*/  LOP3.LUT R18, R13, 0x7ff00000, RZ, 0xc0, !PT ;  /* 0x7ff000000d127812 */ /* 0x000fc800078ec0ff */
[----:B------:R-:W-:Y:S01]  /*0a20*/  ISETP.GE.U32.AND P1, PT, R3, R18, PT ;  /* 0x000000120300720c */ /* 0x000fe20003f26070 */
[----:B------:R-:W-:-:S03]  /*0a30*/  IMAD.MOV.U32 R18, RZ, RZ, RZ ;  /* 0x000000ffff127224 */ /* 0x000fc600078e00ff */
[----:B------:R-:W-:-:S04]  /*0a40*/  SEL R5, R4, 0x63400000, !P1 ;  /* 0x6340000004057807 */ /* 0x000fc80004800000 */
[----:B------:R-:W-:-:S04]  /*0a50*/  LOP3.LUT R5, R5, 0x80000000, R15, 0xf8, !PT ;  /* 0x8000000005057812 */ /* 0x000fc800078ef80f */
[----:B------:R-:W-:-:S06]  /*0a60*/  LOP3.LUT R19, R5, 0x100000, RZ, 0xfc, !PT ;  /* 0x0010000005137812 */ /* 0x000fcc00078efcff */
[----:B------:R-:W-:-:S10]  /*0a70*/  DFMA R16, R16, 2, -R18 ;  /* 0x400000001010782b */ /* 0x000fd40000000812 */
[----:B------:R-:W-:-:S07]  /*0a80*/  LOP3.LUT R5, R17, 0x7ff00000, RZ, 0xc0, !PT ;  /* 0x7ff0000011057812 */ /* 0x000fce00078ec0ff */
.L_x_1076:
[----:B------:R-:W-:Y:S01]  /*0a90*/  VIADD R25, R5, 0xffffffff ;  /* 0xffffffff05197836 */ /* 0x000fe20000000000 */
[----:B------:R-:W-:Y:S01]  /*0aa0*/  @!P0 LOP3.LUT R24, R11, 0x7ff00000, RZ, 0xc0, !PT ;  /* 0x7ff000000b188812 */ /* 0x000fe200078ec0ff */
[----:B------:R-:W-:-:S03]  /*0ab0*/  DMUL R28, R26, R16 ;  /* 0x000000101a1c7228 */ /* 0x000fc60000000000 */
[----:B------:R-:W-:Y:S01]  /*0ac0*/  ISETP.GT.U32.AND P0, PT, R25, 0x7feffffe, PT ;  /* 0x7feffffe1900780c */ /* 0x000fe20003f04070 */
[----:B------:R-:W-:-:S04]  /*0ad0*/  VIADD R25, R24, 0xffffffff ;  /* 0xffffffff18197836 */ /* 0x000fc80000000000 */
[----:B------:R-:W-:Y:S01]  /*0ae0*/  DFMA R18, R28, -R10, R16 ;  /* 0x8000000a1c12722b */ /* 0x000fe20000000010 */
[----:B------:R-:W-:-:S07]  /*0af0*/  ISETP.GT.U32.OR P0, PT, R25, 0x7feffffe, P0 ;  /* 0x7feffffe1900780c */ /* 0x000fce0000704470 */
[----:B------:R-:W-:-:S06]  /*0b00*/  DFMA R18, R26, R18, R28 ;  /* 0x000000121a12722b */ /* 0x000fcc000000001c */
[----:B------:R-:W-:Y:S05]  /*0b10*/  @P0 BRA `(.L_x_1077) ;  /* 0x00000000006c0947 */ /* 0x000fea0003800000 */
[----:B------:R-:W-:-:S04]  /*0b20*/  LOP3.LUT R14, R13, 0x7ff00000, RZ, 0xc0, !PT ;  /* 0x7ff000000d0e7812 */ /* 0x000fc800078ec0ff */
[CC--:B------:R-:W-:Y:S02]  /*0b30*/  VIADDMNMX R5, R3.reuse, -R14.reuse, 0xb9600000, !PT ;  /* 0xb960000003057446 */ /* 0x0c0fe4000780090e */
[----:B------:R-:W-:Y:S02]  /*0b40*/  ISETP.GE.U32.AND P0, PT, R3, R14, PT ;  /* 0x0000000e0300720c */ /* 0x000fe40003f06070 */
[----:B------:R-:W-:Y:S02]  /*0b50*/  VIMNMX R3, PT, PT, R5, 0x46a00000, PT ;  /* 0x46a0000005037848 */ /* 0x000fe40003fe0100 */
[----:B------:R-:W-:-:S05]  /*0b60*/  SEL R4, R4, 0x63400000, !P0 ;  /* 0x6340000004047807 */ /* 0x000fca0004000000 */
[----:B------:R-:W-:Y:S01]  /*0b70*/  IMAD.IADD R3, R3, 0x1, -R4 ;  /* 0x0000000103037824 */ /* 0x000fe200078e0a04 */
[----:B------:R-:W-:-:S03]  /*0b80*/  MOV R4, RZ ;  /* 0x000000ff00047202 */ /* 0x000fc60000000f00 */
[----:B------:R-:W-:-:S06]  /*0b90*/  VIADD R5, R3, 0x7fe00000 ;  /* 0x7fe0000003057836 */ /* 0x000fcc0000000000 */
[----:B------:R-:W-:-:S10]  /*0ba0*/  DMUL R26, R18, R4 ;  /* 0x00000004121a7228 */ /* 0x000fd40000000000 */
[----:B------:R-:W-:-:S13]  /*0bb0*/  FSETP.GTU.AND P0, PT, |R27|, 1.469367938527859385e-39, PT ;  /* 0x001000001b00780b */ /* 0x000fda0003f0c200 */
[----:B------:R-:W-:Y:S05]  /*0bc0*/  @P0 BRA `(.L_x_1078) ;  /* 0x0000000000940947 */ /* 0x000fea0003800000 */
[----:B------:R-:W-:-:S06]  /*0bd0*/  DFMA R10, R18, -R10, R16 ;  /* 0x8000000a120a722b */ /* 0x000fcc0000000010 */
[----:B------:R-:W-:-:S04]  /*0be0*/  IMAD.MOV.U32 R10, RZ, RZ, RZ ;  /* 0x000000ffff0a7224 */ /* 0x000fc800078e00ff */
[C---:B------:R-:W-:Y:S02]  /*0bf0*/  FSETP.NEU.AND P0, PT, R11.reuse, RZ, PT ;  /* 0x000000ff0b00720b */ /* 0x040fe40003f0d000 */
[----:B------:R-:W-:-:S04]  /*0c00*/  LOP3.LUT R13, R11, 0x80000000, R13, 0x48, !PT ;  /* 0x800000000b0d7812 */ /* 0x000fc800078e480d */
[----:B------:R-:W-:-:S07]  /*0c10*/  LOP3.LUT R11, R13, R5, RZ, 0xfc, !PT ;  /* 0x000000050d0b7212 */ /* 0x000fce00078efcff */
[----:B------:R-:W-:Y:S05]  /*0c20*/  @!P0 BRA `(.L_x_1078) ;  /* 0x00000000007c8947 */ /* 0x000fea0003800000 */
[----:B------:R-:W-:Y:S01]  /*0c30*/  IMAD.MOV R5, RZ, RZ, -R3 ;  /* 0x000000ffff057224 */ /* 0x000fe200078e0a03 */
[----:B------:R-:W-:Y:S01]  /*0c40*/  DMUL.RP R10, R18, R10 ;  /* 0x0000000a120a7228 */ /* 0x000fe20000008000 */
[----:B------:R-:W-:Y:S01]  /*0c50*/  IMAD.MOV.U32 R4, RZ, RZ, RZ ;  /* 0x000000ffff047224 */ /* 0x000fe200078e00ff */
[----:B------:R-:W-:-:S05]  /*0c60*/  IADD3 R3, PT, PT, -R3, -0x43300000, RZ ;  /* 0xbcd0000003037810 */ /* 0x000fca0007ffe1ff */
[----:B------:R-:W-:-:S03]  /*0c70*/  DFMA R4, R26, -R4, R18 ;  /* 0x800000041a04722b */ /* 0x000fc60000000012 */
[----:B------:R-:W-:-:S07]  /*0c80*/  LOP3.LUT R13, R11, R13, RZ, 0x3c, !PT ;  /* 0x0000000d0b0d7212 */ /* 0x000fce00078e3cff */
[----:B------:R-:W-:-:S04]  /*0c90*/  FSETP.NEU.AND P0, PT, |R5|, R3, PT ;  /* 0x000000030500720b */ /* 0x000fc80003f0d200 */
[----:B------:R-:W-:Y:S02]  /*0ca0*/  FSEL R26, R10, R26, !P0 ;  /* 0x0000001a0a1a7208 */ /* 0x000fe40004000000 */
[----:B------:R-:W-:Y:S01]  /*0cb0*/  FSEL R27, R13, R27, !P0 ;  /* 0x0000001b0d1b7208 */ /* 0x000fe20004000000 */
[----:B------:R-:W-:Y:S06]  /*0cc0*/  BRA `(.L_x_1078) ;  /* 0x0000000000547947 */ /* 0x000fec0003800000 */
.L_x_1077:
        /* <DEDUP_REMOVED lines=12> */
[----:B------:R-:W-:Y:S01]  /*0d90*/  @!P0 IMAD.MOV.U32 R26, RZ, RZ, RZ ;  /* 0x000000ffff1a8224 */ /* 0x000fe200078e00ff */
[----:B------:R-:W-:-:S03]  /*0da0*/  @P0 MOV R26, RZ ;  /* 0x000000ff001a0202 */ /* 0x000fc60000000f00 */
[----:B------:R-:W-:Y:S01]  /*0db0*/  @P0 IMAD.MOV.U32 R27, RZ, RZ, R3 ;  /* 0x000000ffff1b0224 */ /* 0x000fe200078e0003 */
[----:B------:R-:W-:Y:S06]  /*0dc0*/  BRA `(.L_x_1078) ;  /* 0x0000000000147947 */ /* 0x000fec0003800000 */
.L_x_1080:
[----:B------:R-:W-:Y:S01]  /*0dd0*/  LOP3.LUT R27, R13, 0x80000, RZ, 0xfc, !PT ;  /* 0x000800000d1b7812 */ /* 0x000fe200078efcff */
[----:B------:R-:W-:Y:S01]  /*0de0*/  IMAD.MOV.U32 R26, RZ, RZ, R12 ;  /* 0x000000ffff1a7224 */ /* 0x000fe200078e000c */
[----:B------:R-:W-:Y:S06]  /*0df0*/  BRA `(.L_x_1078) ;  /* 0x0000000000087947 */ /* 0x000fec0003800000 */
.L_x_1079:
[----:B------:R-:W-:Y:S01]  /*0e00*/  LOP3.LUT R27, R15, 0x80000, RZ, 0xfc, !PT ;  /* 0x000800000f1b7812 */ /* 0x000fe200078efcff */
[----:B------:R-:W-:-:S07]  /*0e10*/  IMAD.MOV.U32 R26, RZ, RZ, R14 ;  /* 0x000000ffff1a7224 */ /* 0x000fce00078e000e */
.L_x_1078:
[----:B------:R-:W-:Y:S02]  /*0e20*/  IMAD.MOV.U32 R4, RZ, RZ, R0 ;  /* 0x000000ffff047224 */ /* 0x000fe400078e0000 */
[----:B------:R-:W-:-:S04]  /*0e30*/  IMAD.MOV.U32 R5, RZ, RZ, 0x0 ;  /* 0x00000000ff057424 */ /* 0x000fc800078e00ff */
[----:B------:R-:W-:Y:S05]  /*0e40*/  RET.REL.NODEC R4 `(_Z13takeVoyadger2PdS_S_S_S_PiS_S_S_) ;  /* 0xfffffff0046c7950 */ /* 0x000fea0003c3ffff */
.L_x_1081:
        /* <DEDUP_REMOVED lines=11> */
.L_x_1124:


//--------------------- .text._Z12takeVoyadgerPdS_S_PiS0_ --------------------------
	.section	.text._Z12takeVoyadgerPdS_S_PiS0_,"ax",@progbits
	.align	128
        .global         _Z12takeVoyadgerPdS_S_PiS0_
        .type           _Z12takeVoyadgerPdS_S_PiS0_,@function
        .size           _Z12takeVoyadgerPdS_S_PiS0_,(.L_x_1134 - _Z12takeVoyadgerPdS_S_PiS0_)
        .other          _Z12takeVoyadgerPdS_S_PiS0_,@"STO_CUDA_ENTRY STV_DEFAULT"
_Z12takeVoyadgerPdS_S_PiS0_:
.text._Z12takeVoyadgerPdS_S_PiS0_:
[----:B------:R-:W-:Y:S08]  /*0000*/  LDC R1, c[0x0][0x37c] ;  /* 0x0000df00ff017b82 */ /* 0x000ff00000000800 */
[----:B------:R-:W0:Y:S01]  /*0010*/  LDC.64 R2, c[0x0][0x398] ;  /* 0x0000e600ff027b82 */ /* 0x000e220000000a00 */
[----:B------:R-:W0:Y:S07]  /*0020*/  LDCU.64 UR4, c[0x0][0x358] ;  /* 0x00006b00ff0477ac */ /* 0x000e2e0008000a00 */
[----:B------:R-:W1:Y:S01]  /*0030*/  LDC.64 R4, c[0x0][0x388] ;  /* 0x0000e200ff047b82 */ /* 0x000e620000000a00 */
[----:B0-----:R-:W2:Y:S04]  /*0040*/  LDG.E R11, desc[UR4][R2.64] ;  /* 0x00000004020b7981 */ /* 0x001ea8000c1e1900 */
[----:B-1----:R-:W5:Y:S01]  /*0050*/  LDG.E.64 R4, desc[UR4][R4.64] ;  /* 0x0000000404047981 */ /* 0x002f62000c1e1b00 */
[----:B--2---:R-:W-:-:S13]  /*0060*/  ISETP.GT.AND P0, PT, R11, 0x1f19e, PT ;  /* 0x0001f19e0b00780c */ /* 0x004fda0003f04270 */
[----:B------:R-:W-:Y:S05]  /*0070*/  @P0 BRA `(.L_x_1082) ;  /* 0x00000000003c0947 */ /* 0x000fea0003800000 */
[----:B------:R-:W0:Y:S01]  /*0080*/  LDC.64 R6, c[0x0][0x390] ;  /* 0x0000e400ff067b82 */ /* 0x000e220000000a00 */
[----:B------:R-:W-:-:S07]  /*0090*/  MOV R9, R11 ;  /* 0x0000000b00097202 */ /* 0x000fce0000000f00 */
.L_x_1084:
[----:B0-----:R-:W-:-:S06]  /*00a0*/  IMAD.WIDE R2, R9, 0x8, R6 ;  /* 0x0000000809027825 */ /* 0x001fcc00078e0206 */
[----:B------:R-:W2:Y:S02]  /*00b0*/  LDG.E.64 R2, desc[UR4][R2.64] ;  /* 0x0000000402027981 */ /* 0x000ea4000c1e1b00 */
[----:B--2--5:R-:W-:-:S14]  /*00c0*/  DSETP.GT.AND P0, PT, R2, R4, PT ;  /* 0x000000040200722a */ /* 0x024fdc0003f04000 */
[----:B------:R-:W-:Y:S05]  /*00d0*/  @P0 BRA `(.L_x_1083) ;  /* 0x0000000000100947 */ /* 0x000fea0003800000 */
[----:B------:R-:W-:-:S04]  /*00e0*/  IADD3 R9, PT, PT, R9, 0x1, RZ ;  /* 0x0000000109097810 */ /* 0x000fc80007ffe0ff */
[----:B------:R-:W-:-:S13]  /*00f0*/  ISETP.NE.AND P0, PT, R9, 0x1f19f, PT ;  /* 0x0001f19f0900780c */ /* 0x000fda0003f05270 */
[----:B------:R-:W-:Y:S05]  /*0100*/  @P0 BRA `(.L_x_1084) ;  /* 0xfffffffc00e40947 */ /* 0x000fea000383ffff */
[----:B------:R-:W-:Y:S05]  /*0110*/  BRA `(.L_x_1082) ;  /* 0x0000000000147947 */ /* 0x000fea0003800000 */
.L_x_1083:
[----:B------:R-:W0:Y:S08]  /*0120*/  LDC.64 R2, c[0x0][0x398] ;  /* 0x0000e600ff027b82 */ /* 0x000e300000000a00 */
[----:B------:R-:W1:Y:S01]  /*0130*/  LDC.64 R4, c[0x0][0x388] ;  /* 0x0000e200ff047b82 */ /* 0x000e620000000a00 */
[----:B0-----:R0:W-:Y:S04]  /*0140*/  STG.E desc[UR4][R2.64], R9 ;  /* 0x0000000902007986 */ /* 0x0011e8000c101904 */
[----:B-1----:R-:W5:Y:S01]  /*0150*/  LDG.E.64 R4, desc[UR4][R4.64] ;  /* 0x0000000404047981 */ /* 0x002f62000c1e1b00 */
[----:B------:R-:W-:-:S07]  /*0160*/  IMAD.MOV.U32 R11, RZ, RZ, R9 ;  /* 0x000000ffff0b7224 */ /* 0x000fce00078e0009 */
.L_x_1082:
[----:B0-----:R-:W0:Y:S08]  /*0170*/  LDC.64 R8, c[0x0][0x390] ;  /* 0x0000e400ff087b82 */ /* 0x001e300000000a00 */
[----:B------:R-:W1:Y:S01]  /*0180*/  LDC.64 R2, c[0x0][0x380] ;  /* 0x0000e000ff027b82 */ /* 0x000e620000000a00 */
[----:B0-----:R-:W-:-:S06]  /*0190*/  IMAD.WIDE R8, R11, 0x8, R8 ;  /* 0x000000080b087825 */ /* 0x001fcc00078e0208 */
[----:B------:R-:W2:Y:S04]  /*01a0*/  LDG.E.64 R8, desc[UR4][R8.64] ;  /* 0x0000000408087981 */ /* 0x000ea8000c1e1b00 */
[----:B-1----:R-:W3:Y:S01]  /*01b0*/  LDG.E.64 R6, desc[UR4][R2.64] ;  /* 0x0000000402067981 */ /* 0x002ee2000c1e1b00 */
[----:B--2--5:R-:W-:Y:S01]  /*01c0*/  DADD R10, R8, -R4 ;  /* 0x00000000080a7229 */ /* 0x024fe20000000804 */
[----:B------:R-:W0:Y:S07]  /*01d0*/  LDC.64 R4, c[0x0][0x3a0] ;  /* 0x0000e800ff047b82 */ /* 0x000e2e0000000a00 */
[----:B---3--:R-:W-:Y:S01]  /*01e0*/  DSETP.GT.AND P0, PT, R6, R10, PT ;  /* 0x0000000a0600722a */ /* 0x008fe20003f04000 */
[----:B------:R-:W-:-:S13]  /*01f0*/  MOV R7, RZ ;  /* 0x000000ff00077202 */ /* 0x000fda0000000f00 */
[----:B------:R-:W-:Y:S01]  /*0200*/  @P0 IMAD.MOV.U32 R7, RZ, RZ, 0x1 ;  /* 0x00000001ff070424 */ /* 0x000fe200078e00ff */
[----:B------:R-:W-:Y:S04]  /*0210*/  @P0 STG.E.64 desc[UR4][R2.64], R10 ;  /* 0x0000000a02000986 */ /* 0x000fe8000c101b04 */
[----:B0-----:R-:W-:Y:S01]  /*0220*/  STG.E desc[UR4][R4.64], R7 ;  /* 0x0000000704007986 */ /* 0x001fe2000c101904 */
[----:B------:R-:W-:Y:S05]  /*0230*/  EXIT ;  /* 0x000000000000794d */ /* 0x000fea0003800000 */
.L_x_1085:
        /* <DEDUP_REMOVED lines=12> */
.L_x_1134:


//--------------------- .text._Z9takeOmni2PdS_S_S_S_S_S_S_S_S_S_S_S_S_Pi --------------------------
	.section	.text._Z9takeOmni2PdS_S_S_S_S_S_S_S_S_S_S_S_S_Pi,"ax",@progbits
	.align	128
        .global         _Z9takeOmni2PdS_S_S_S_S_S_S_S_S_S_S_S_S_Pi
        .type           _Z9takeOmni2PdS_S_S_S_S_S_S_S_S_S_S_S_S_Pi,@function
        .size           _Z9takeOmni2PdS_S_S_S_S_S_S_S_S_S_S_S_S_Pi,(.L_x_1125 - _Z9takeOmni2PdS_S_S_S_S_S_S_S_S_S_S_S_S_Pi)
        .other          _Z9takeOmni2PdS_S_S_S_S_S_S_S_S_S_S_S_S_Pi,@"STO_CUDA_ENTRY STV_DEFAULT"
_Z9takeOmni2PdS_S_S_S_S_S_S_S_S_S_S_S_S_Pi:
.text._Z9takeOmni2PdS_S_S_S_S_S_S_S_S_S_S_S_S_Pi:
[----:B------:R-:W-:Y:S08]  /*0000*/  LDC R1, c[0x0][0x37c] ;  /* 0x0000df00ff017b82 */ /* 0x000ff00000000800 */
[----:B------:R-:W0:Y:S01]  /*0010*/  LDC.64 R2, c[0x0][0x3f0] ;  /* 0x0000fc00ff027b82 */ /* 0x000e220000000a00 */
[----:B------:R-:W0:Y:S02]  /*0020*/  LDCU.64 UR4, c[0x0][0x358] ;  /* 0x00006b00ff0477ac */ /* 0x000e240008000a00 */
[----:B0-----:R-:W2:Y:S02]  /*0030*/  LDG.E R2, desc[UR4][R2.64] ;  /* 0x0000000402027981 */ /* 0x001ea4000c1e1900 */
[----:B--2---:R-:W-:-:S13]  /*0040*/  ISETP.GT.AND P0, PT, R2, 0x4e1f, PT ;  /* 0x00004e1f0200780c */ /* 0x004fda0003f04270 */
[----:B------:R-:W-:Y:S05]  /*0050*/  @P0 EXIT ;  /* 0x000000000000094d */ /* 0x000fea0003800000 */
[----:B------:R-:W0:Y:S08]  /*0060*/  LDC.64 R4, c[0x0][0x3e8] ;  /* 0x0000fa00ff047b82 */ /* 0x000e300000000a00 */
[----:B------:R-:W1:Y:S01]  /*0070*/  LDC.64 R8, c[0x0][0x3e0] ;  /* 0x0000f800ff087b82 */ /* 0x000e620000000a00 */
[----:B0-----:R-:W5:Y:S02]  /*0080*/  LDG.E.64 R4, desc[UR4][R4.64] ;  /* 0x0000000404047981 */ /* 0x001f64000c1e1b00 */
.L_x_1087:
[----:B-1----:R-:W-:-:S06]  /*0090*/  IMAD.WIDE R6, R2, 0x8, R8 ;  /* 0x0000000802067825 */ /* 0x002fcc00078e0208 */
[----:B------:R-:W2:Y:S02]  /*00a0*/  LDG.E.64 R6, desc[UR4][R6.64] ;  /* 0x0000000406067981 */ /* 0x000ea4000c1e1b00 */
[----:B--2--5:R-:W-:-:S06]  /*00b0*/  DSETP.GE.AND P0, PT, R6, R4, PT ;  /* 0x000000040600722a */ /* 0x024fcc0003f06000 */
[----:B------:R-:W-:-:S13]  /*00c0*/  ISETP.LT.OR P0, PT, R2, 0x1, !P0 ;  /* 0x000000010200780c */ /* 0x000fda0004701670 */
[----:B------:R-:W-:Y:S05]  /*00d0*/  @!P0 BRA `(.L_x_1086) ;  /* 0x0000000000108947 */ /* 0x000fea0003800000 */
[----:B------:R-:W-:-:S05]  /*00e0*/  VIADD R2, R2, 0x1 ;  /* 0x0000000102027836 */ /* 0x000fca0000000000 */
[----:B------:R-:W-:-:S13]  /*00f0*/  ISETP.NE.AND P0, PT, R2, 0x4e20, PT ;  /* 0x00004e200200780c */ /* 0x000fda0003f05270 */
[----:B------:R-:W-:Y:S05]  /*0100*/  @P0 BRA `(.L_x_1087) ;  /* 0xfffffffc00e00947 */ /* 0x000fea000383ffff */
[----:B------:R-:W-:Y:S05]  /*0110*/  EXIT ;  /* 0x000000000000794d */ /* 0x000fea0003800000 */
.L_x_1086:
[----:B------:R-:W0:Y:S01]  /*0120*/  LDC.64 R16, c[0x0][0x3f0] ;  /* 0x0000fc00ff107b82 */ /* 0x000e220000000a00 */
[----:B------:R-:W-:-:S04]  /*0130*/  VIADD R0, R2, 0xffffffff ;  /* 0xffffffff02007836 */ /* 0x000fc80000000000 */
[----:B------:R-:W-:-:S03]  /*0140*/  IMAD.WIDE.U32 R10, R0, 0x8, R8 ;  /* 0x00000008000a7825 */ /* 0x000fc600078e0008 */
[----:B------:R-:W1:Y:S01]  /*0150*/  LDC.64 R20, c[0x0][0x3b8] ;  /* 0x0000ee00ff147b82 */ /* 0x000e620000000a00 */
[----:B------:R-:W-:Y:S01]  /*0160*/  IMAD.WIDE.U32 R8, R2, 0x8, R8 ;  /* 0x0000000802087825 */ /* 0x000fe200078e0008 */
[----:B0-----:R0:W-:Y:S04]  /*0170*/  STG.E desc[UR4][R16.64], R2 ;  /* 0x0000000210007986 */ /* 0x0011e8000c101904 */
[----:B------:R-:W2:Y:S04]  /*0180*/  LDG.E.64 R12, desc[UR4][R10.64] ;  /* 0x000000040a0c7981 */ /* 0x000ea8000c1e1b00 */
[----:B------:R-:W2:Y:S01]  /*0190*/  LDG.E.64 R18, desc[UR4][R8.64] ;  /* 0x0000000408127981 */ /* 0x000ea2000c1e1b00 */
[----:B-1----:R-:W-:-:S04]  /*01a0*/  IMAD.WIDE.U32 R6, R0, 0x8, R20 ;  /* 0x0000000800067825 */ /* 0x002fc800078e0014 */
[----:B------:R-:W-:Y:S01]  /*01b0*/  IMAD.WIDE.U32 R20, R2, 0x8, R20 ;  /* 0x0000000802147825 */ /* 0x000fe200078e0014 */
[----:B------:R-:W3:Y:S05]  /*01c0*/  LDG.E.64 R4, desc[UR4][R6.64] ;  /* 0x0000000406047981 */ /* 0x000eea000c1e1b00 */
[----:B------:R-:W3:Y:S01]  /*01d0*/  LDG.E.64 R20, desc[UR4][R20.64] ;  /* 0x0000000414147981 */ /* 0x000ee2000c1e1b00 */
[----:B------:R-:W-:Y:S01]  /*01e0*/  IMAD.MOV.U32 R14, RZ, RZ, 0x1 ;  /* 0x00000001ff0e7424 */ /* 0x000fe200078e00ff */
[----:B--2---:R-:W-:-:S06]  /*01f0*/  DADD R12, R12, -R18 ;  /* 0x000000000c0c7229 */ /* 0x004fcc0000000812 */
[----:B------:R-:W0:Y:S01]  /*0200*/  MUFU.RCP64H R15, R13 ;  /* 0x0000000d000f7308 */ /* 0x000e220000001800 */
[----:B---3--:R-:W-:-:S10]  /*0210*/  DADD R4, R4, -R20 ;  /* 0x0000000004047229 */ /* 0x008fd40000000814 */
        /* <DEDUP_REMOVED lines=16> */
[----:B------:R-:W-:Y:S05]  /*0320*/  CALL.REL.NOINC `($__internal_12_$__cuda_sm20_div_rn_f64_full) ;  /* 0x0000000800587944 */ /* 0x000fea0003c00000 */
.L_x_1088:
[----:B------:R-:W0:Y:S02]  /*0330*/  LDC.64 R22, c[0x0][0x3e8] ;  /* 0x0000fa00ff167b82 */ /* 0x000e240000000a00 */
[----:B0-----:R-:W2:Y:S06]  /*0340*/  LDG.E.64 R4, desc[UR4][R22.64] ;  /* 0x0000000416047981 */ /* 0x001eac000c1e1b00 */
[----:B------:R-:W0:Y:S01]  /*0350*/  LDC.64 R14, c[0x0][0x380] ;  /* 0x0000e000ff0e7b82 */ /* 0x000e220000000a00 */
[----:B--2---:R-:W-:-:S08]  /*0360*/  DADD R4, -R18, R4 ;  /* 0x0000000012047229 */ /* 0x004fd00000000104 */
[----:B------:R-:W-:Y:S01]  /*0370*/  DFMA R6, R4, R6, R20 ;  /* 0x000000060406722b */ /* 0x000fe20000000014 */
[----:B------:R-:W1:Y:S06]  /*0380*/  LDC.64 R20, c[0x0][0x3c8] ;  /* 0x0000f200ff147b82 */ /* 0x000e6c0000000a00 */
[----:B0-----:R0:W-:Y:S04]  /*0390*/  STG.E.64 desc[UR4][R14.64], R6 ;  /* 0x000000060e007986 */ /* 0x0011e8000c101b04 */
        /* <DEDUP_REMOVED lines=9> */
[----:B---3--:R-:W-:Y:S02]  /*0430*/  DADD R4, R4, -R20 ;  /* 0x0000000004047229 */ /* 0x008fe40000000814 */
[----:B0-----:R-:W-:-:S08]  /*0440*/  DFMA R6, -R12, R22, 1 ;  /* 0x3ff000000c06742b */ /* 0x001fd00000000116 */
[----:B------:R-:W-:Y:S01]  /*0450*/  DFMA R6, R6, R6, R6 ;  /* 0x000000060606722b */ /* 0x000fe20000000006 */
[----:B------:R-:W-:-:S07]  /*0460*/  FSETP.GEU.AND P1, PT, |R5|, 6.5827683646048100446e-37, PT ;  /* 0x036000000500780b */ /* 0x000fce0003f2e200 */
        /* <DEDUP_REMOVED lines=13> */
[----:B------:R-:W-:Y:S05]  /*0540*/  CALL.REL.NOINC `($__internal_12_$__cuda_sm20_div_rn_f64_full) ;  /* 0x0000000400d07944 */ /* 0x000fea0003c00000 */
.L_x_1089:
        /* <DEDUP_REMOVED lines=34> */
.L_x_1090:
        /* <DEDUP_REMOVED lines=13> */
[----:B------:R-:W-:Y:S01]  /*0840*/  MOV R22, 0x1 ;  /* 0x0000000100167802 */ /* 0x000fe20000000f00 */
        /* <DEDUP_REMOVED lines=20> */
.L_x_1091:
[----:B------:R-:W0:Y:S02]  /*0990*/  LDC.64 R16, c[0x0][0x3e8] ;  /* 0x0000fa00ff107b82 */ /* 0x000e240000000a00 */
[----:B0-----:R-:W2:Y:S06]  /*09a0*/  LDG.E.64 R4, desc[UR4][R16.64] ;  /* 0x0000000410047981 */ /* 0x001eac000c1e1b00 */
[----:B------:R-:W0:Y:S01]  /*09b0*/  LDC.64 R14, c[0x0][0x3b0] ;  /* 0x0000ec00ff0e7b82 */ /* 0x000e220000000a00 */
[----:B--2---:R-:W-:-:S07]  /*09c0*/  DADD R4, -R18, R4 ;  /* 0x0000000012047229 */ /* 0x004fce0000000104 */
[----:B------:R-:W1:Y:S01]  /*09d0*/  LDC.64 R18, c[0x0][0x3c0] ;  /* 0x0000f000ff127b82 */ /* 0x000e620000000a00 */
[----:B------:R-:W-:-:S07]  /*09e0*/  DFMA R4, R4, R6, R20 ;  /* 0x000000060404722b */ /* 0x000fce0000000014 */
[----:B0-----:R0:W-:Y:S04]  /*09f0*/  STG.E.64 desc[UR4][R14.64], R4 ;  /* 0x000000040e007986 */ /* 0x0011e8000c101b04 */
[----:B------:R-:W2:Y:S04]  /*0a00*/  LDG.E.64 R12, desc[UR4][R10.64] ;  /* 0x000000040a0c7981 */ /* 0x000ea8000c1e1b00 */
[----:B------:R-:W2:Y:S01]  /*0a10*/  LDG.E.64 R8, desc[UR4][R8.64] ;  /* 0x0000000408087981 */ /* 0x000ea2000c1e1b00 */
[----:B-1----:R-:W-:-:S04]  /*0a20*/  IMAD.WIDE.U32 R6, R0, 0x8, R18 ;  /* 0x0000000800067825 */ /* 0x002fc800078e0012 */
[----:B------:R-:W-:Y:S02]  /*0a30*/  IMAD.WIDE.U32 R18, R2, 0x8, R18 ;  /* 0x0000000802127825 */ /* 0x000fe400078e0012 */
[----:B------:R-:W3:Y:S04]  /*0a40*/  LDG.E.64 R6, desc[UR4][R6.64] ;  /* 0x0000000406067981 */ /* 0x000ee8000c1e1b00 */
[----:B------:R-:W3:Y:S01]  /*0a50*/  LDG.E.64 R18, desc[UR4][R18.64] ;  /* 0x0000000412127981 */ /* 0x000ee2000c1e1b00 */
[----:B------:R-:W-:Y:S01]  /*0a60*/  IMAD.MOV.U32 R2, RZ, RZ, 0x1 ;  /* 0x00000001ff027424 */ /* 0x000fe200078e00ff */
[----:B--2---:R-:W-:-:S06]  /*0a70*/  DADD R12, R12, -R8 ;  /* 0x000000000c0c7229 */ /* 0x004fcc0000000808 */
[----:B------:R-:W0:Y:S01]  /*0a80*/  MUFU.RCP64H R3, R13 ;  /* 0x0000000d00037308 */ /* 0x000e220000001800 */
[----:B---3--:R-:W-:Y:S02]  /*0a90*/  DADD R10, R6, -R18 ;  /* 0x00000000060a7229 */ /* 0x008fe40000000812 */
        /* <DEDUP_REMOVED lines=16> */
[----:B------:R-:W-:Y:S05]  /*0ba0*/  CALL.REL.NOINC `($__internal_12_$__cuda_sm20_div_rn_f64_full) ;  /* 0x0000000000387944 */ /* 0x000fea0003c00000 */
.L_x_1092:
[----:B------:R-:W0:Y:S02]  /*0bb0*/  LDC.64 R14, c[0x0][0x3e8] ;  /* 0x0000fa00ff0e7b82 */ /* 0x000e240000000a00 */
[----:B0-----:R-:W2:Y:S06]  /*0bc0*/  LDG.E.64 R2, desc[UR4][R14.64] ;  /* 0x000000040e027981 */ /* 0x001eac000c1e1b00 */
[----:B------:R-:W0:Y:S08]  /*0bd0*/  LDC.64 R4, c[0x0][0x388] ;  /* 0x0000e200ff047b82 */ /* 0x000e300000000a00 */
[----:B------:R-:W1:Y:S01]  /*0be0*/  LDC.64 R16, c[0x0][0x380] ;  /* 0x0000e000ff107b82 */ /* 0x000e620000000a00 */
[----:B--2---:R-:W-:-:S08]  /*0bf0*/  DADD R2, -R8, R2 ;  /* 0x0000000008027229 */ /* 0x004fd00000000102 */
[----:B------:R-:W-:-:S07]  /*0c00*/  DFMA R2, R2, R6, R18 ;  /* 0x000000060202722b */ /* 0x000fce0000000012 */
[----:B0-----:R-:W-:Y:S04]  /*0c10*/  STG.E.64 desc[UR4][R4.64], R2 ;  /* 0x0000000204007986 */ /* 0x001fe8000c101b04 */
[----:B-1----:R-:W2:Y:S01]  /*0c20*/  LDG.E.64 R6, desc[UR4][R16.64] ;  /* 0x0000000410067981 */ /* 0x002ea2000c1e1b00 */
[----:B------:R-:W2:Y:S08]  /*0c30*/  LDC.64 R8, c[0x0][0x390] ;  /* 0x0000e400ff087b82 */ /* 0x000eb00000000a00 */
[----:B------:R-:W0:Y:S01]  /*0c40*/  LDC.64 R12, c[0x0][0x398] ;  /* 0x0000e600ff0c7b82 */ /* 0x000e220000000a00 */
[----:B--2---:R-:W-:Y:S04]  /*0c50*/  STG.E.64 desc[UR4][R8.64], R6 ;  /* 0x0000000608007986 */ /* 0x004fe8000c101b04 */
[----:B------:R-:W0:Y:S04]  /*0c60*/  LDG.E.64 R10, desc[UR4][R4.64] ;  /* 0x00000004040a7981 */ /* 0x000e28000c1e1b00 */
[----:B0-----:R-:W-:Y:S01]  /*0c70*/  STG.E.64 desc[UR4][R12.64], R10 ;  /* 0x0000000a0c007986 */ /* 0x001fe2000c101b04 */
[----:B------:R-:W-:Y:S05]  /*0c80*/  EXIT ;  /* 0x000000000000794d */ /* 0x000fea0003800000 */
        .weak           $__internal_12_$__cuda_sm20_div_rn_f64_full
        .type           $__internal_12_$__cuda_sm20_div_rn_f64_full,@function
        .size           $__internal_12_$__cuda_sm20_div_rn_f64_full,(.L_x_1125 - $__internal_12_$__cuda_sm20_div_rn_f64_full)
$__internal_12_$__cuda_sm20_div_rn_f64_full:
[C---:B------:R-:W-:Y:S01]  /*0c90*/  FSETP.GEU.AND P0, PT, |R15|.reuse, 1.469367938527859385e-39, PT ;  /* 0x001000000f00780b */ /* 0x040fe20003f0e200 */
[----:B------:R-:W-:Y:S01]  /*0ca0*/  IMAD.MOV.U32 R14, RZ, RZ, R12 ;  /* 0x000000ffff0e7224 */ /* 0x000fe200078e000c */
[----:B------:R-:W-:Y:S01]  /*0cb0*/  LOP3.LUT R13, R15, 0x800fffff, RZ, 0xc0, !PT ;  /* 0x800fffff0f0d7812 */ /* 0x000fe200078ec0ff */
[----:B------:R-:W-:Y:S02]  /*0cc0*/  IMAD.MOV.U32 R16, RZ, RZ, 0x1 ;  /* 0x00000001ff107424 */ /* 0x000fe400078e00ff */
[----:B------:R-:W-:Y:S01]  /*0cd0*/  IMAD.MOV.U32 R27, RZ, RZ, R7 ;  /* 0x000000ffff1b7224 */ /* 0x000fe200078e0007 */
[----:B------:R-:W-:Y:S01]  /*0ce0*/  LOP3.LUT R13, R13, 0x3ff00000, RZ, 0xfc, !PT ;  /* 0x3ff000000d0d7812 */ /* 0x000fe200078efcff */
[----:B------:R-:W-:Y:S01]  /*0cf0*/  IMAD.MOV.U32 R5, RZ, RZ, 0x1ca00000 ;  /* 0x1ca00000ff057424 */ /* 0x000fe200078e00ff */
[----:B------:R-:W-:Y:S01]  /*0d00*/  LOP3.LUT R7, R15, 0x7ff00000, RZ, 0xc0, !PT ;  /* 0x7ff000000f077812 */ /* 0x000fe200078ec0ff */
[----:B------:R-:W-:Y:S01]  /*0d10*/  IMAD.MOV.U32 R26, RZ, RZ, R6 ;  /* 0x000000ffff1a7224 */ /* 0x000fe200078e0006 */
[----:B------:R-:W-:-:S03]  /*0d20*/  LOP3.LUT R3, R27, 0x7ff00000, RZ, 0xc0, !PT ;  /* 0x7ff000001b037812 */ /* 0x000fc600078ec0ff */
[----:B------:R-:W-:Y:S01]  /*0d30*/  @!P0 DMUL R12, R14, 8.98846567431157953865e+307 ;  /* 0x7fe000000e0c8828 */ /* 0x000fe20000000000 */
[----:B------:R-:W-:Y:S01]  /*0d40*/  ISETP.GE.U32.AND P1, PT, R3, R7, PT ;  /* 0x000000070300720c */ /* 0x000fe20003f26070 */
[----:B------:R-:W-:-:S04]  /*0d50*/  IMAD.MOV.U32 R6, RZ, RZ, R3 ;  /* 0x000000ffff067224 */ /* 0x000fc800078e0003 */
[----:B------:R-:W0:Y:S02]  /*0d60*/  MUFU.RCP64H R17, R13 ;  /* 0x0000000d00117308 */ /* 0x000e240000001800 */
[----:B0-----:R-:W-:-:S08]  /*0d70*/  DFMA R24, R16, -R12, 1 ;  /* 0x3ff000001018742b */ /* 0x001fd0000000080c */
[----:B------:R-:W-:-:S08]  /*0d80*/  DFMA R24, R24, R24, R24 ;  /* 0x000000181818722b */ /* 0x000fd00000000018 */
[----:B------:R-:W-:Y:S01]  /*0d90*/  DFMA R24, R16, R24, R16 ;  /* 0x000000181018722b */ /* 0x000fe20000000010 */
[----:B------:R-:W-:Y:S02]  /*0da0*/  SEL R16, R5, 0x63400000, !P1 ;  /* 0x6340000005107807 */ /* 0x000fe40004800000 */
[----:B------:R-:W-:Y:S02]  /*0db0*/  FSETP.GEU.AND P1, PT, |R27|, 1.469367938527859385e-39, PT ;  /* 0x001000001b00780b */ /* 0x000fe40003f2e200 */
[----:B------:R-:W-:-:S03]  /*0dc0*/  LOP3.LUT R17, R16, 0x800fffff, R27, 0xf8, !PT ;  /* 0x800fffff10117812 */ /* 0x000fc600078ef81b */
[----:B------:R-:W-:Y:S01]  /*0dd0*/  DFMA R22, R24, -R12, 1 ;  /* 0x3ff000001816742b */ /* 0x000fe2000000080c */
[----:B------:R-:W-:-:S07]  /*0de0*/  MOV R16, R26 ;  /* 0x0000001a00107202 */ /* 0x000fce0000000f00 */
[----:B------:R-:W-:Y:S01]  /*0df0*/  DFMA R24, R24, R22, R24 ;  /* 0x000000161818722b */ /* 0x000fe20000000018 */
[----:B------:R-:W-:Y:S10]  /*0e00*/  @P1 BRA `(.L_x_1093) ;  /* 0x0000000000201947 */ /* 0x000ff40003800000 */
[----:B------:R-:W-:Y:S01]  /*0e10*/  LOP3.LUT R6, R15, 0x7ff00000, RZ, 0xc0, !PT ;  /* 0x7ff000000f067812 */ /* 0x000fe200078ec0ff */
[----:B------:R-:W-:-:S03]  /*0e20*/  IMAD.MOV.U32 R22, RZ, RZ, RZ ;  /* 0x000000ffff167224 */ /* 0x000fc600078e00ff */
[----:B------:R-:W-:-:S04]  /*0e30*/  ISETP.GE.U32.AND P1, PT, R3, R6, PT ;  /* 0x000000060300720c */ /* 0x000fc80003f26070 */
[----:B------:R-:W-:-:S04]  /*0e40*/  SEL R6, R5, 0x63400000, !P1 ;  /* 0x6340000005067807 */ /* 0x000fc80004800000 */
[----:B------:R-:W-:-:S04]  /*0e50*/  LOP3.LUT R6, R6, 0x80000000, R27, 0xf8, !PT ;  /* 0x8000000006067812 */ /* 0x000fc800078ef81b */
[----:B------:R-:W-:-:S06]  /*0e60*/  LOP3.LUT R23, R6, 0x100000, RZ, 0xfc, !PT ;  /* 0x0010000006177812 */ /* 0x000fcc00078efcff */
[----:B------:R-:W-:-:S10]  /*0e70*/  DFMA R16, R16, 2, -R22 ;  /* 0x400000001010782b */ /* 0x000fd40000000816 */
[----:B------:R-:W-:-:S07]  /*0e80*/  LOP3.LUT R6, R17, 0x7ff00000, RZ, 0xc0, !PT ;  /* 0x7ff0000011067812 */ /* 0x000fce00078ec0ff */
.L_x_1093:
[----:B------:R-:W-:Y:S01]  /*0e90*/  DMUL R28, R24, R16 ;  /* 0x00000010181c7228 */ /* 0x000fe20000000000 */
[----:B------:R-:W-:-:S07]  /*0ea0*/  @!P0 LOP3.LUT R7, R13, 0x7ff00000, RZ, 0xc0, !PT ;  /* 0x7ff000000d078812 */ /* 0x000fce00078ec0ff */
[----:B------:R-:W-:-:S08]  /*0eb0*/  DFMA R22, R28, -R12, R16 ;  /* 0x8000000c1c16722b */ /* 0x000fd00000000010 */
[----:B------:R-:W-:Y:S01]  /*0ec0*/  DFMA R24, R24, R22, R28 ;  /* 0x000000161818722b */ /* 0x000fe2000000001c */
[----:B------:R-:W-:-:S05]  /*0ed0*/  VIADD R22, R6, 0xffffffff ;  /* 0xffffffff06167836 */ /* 0x000fca0000000000 */
[----:B------:R-:W-:Y:S01]  /*0ee0*/  ISETP.GT.U32.AND P0, PT, R22, 0x7feffffe, PT ;  /* 0x7feffffe1600780c */ /* 0x000fe20003f04070 */
[----:B------:R-:W-:-:S05]  /*0ef0*/  VIADD R22, R7, 0xffffffff ;  /* 0xffffffff07167836 */ /* 0x000fca0000000000 */
[----:B------:R-:W-:-:S13]  /*0f00*/  ISETP.GT.U32.OR P0, PT, R22, 0x7feffffe, P0 ;  /* 0x7feffffe1600780c */ /* 0x000fda0000704470 */
[----:B------:R-:W-:Y:S05]  /*0f10*/  @P0 BRA `(.L_x_1094) ;  /* 0x0000000000700947 */ /* 0x000fea0003800000 */
[----:B------:R-:W-:Y:S02]  /*0f20*/  LOP3.LUT R6, R15, 0x7ff00000, RZ, 0xc0, !PT ;  /* 0x7ff000000f067812 */ /* 0x000fe400078ec0ff */
[----:B------:R-:W-:Y:S02]  /*0f30*/  MOV R26, RZ ;  /* 0x000000ff001a7202 */ /* 0x000fe40000000f00 */
[CC--:B------:R-:W-:Y:S02]  /*0f40*/  VIADDMNMX R7, R3.reuse, -R6.reuse, 0xb9600000, !PT ;  /* 0xb960000003077446 */ /* 0x0c0fe40007800906 */
[----:B------:R-:W-:Y:S02]  /*0f50*/  ISETP.GE.U32.AND P0, PT, R3, R6, PT ;  /* 0x000000060300720c */ /* 0x000fe40003f06070 */
[----:B------:R-:W-:Y:S02]  /*0f60*/  VIMNMX R7, PT, PT, R7, 0x46a00000, PT ;  /* 0x46a0000007077848 */ /* 0x000fe40003fe0100 */
[----:B------:R-:W-:-:S05]  /*0f70*/  SEL R6, R5, 0x63400000, !P0 ;  /* 0x6340000005067807 */ /* 0x000fca0004000000 */
[----:B------:R-:W-:-:S04]  /*0f80*/  IMAD.IADD R6, R7, 0x1, -R6 ;  /* 0x0000000107067824 */ /* 0x000fc800078e0a06 */
[----:B------:R-:W-:-:S06]  /*0f90*/  VIADD R27, R6, 0x7fe00000 ;  /* 0x7fe00000061b7836 */ /* 0x000fcc0000000000 */
        /* <DEDUP_REMOVED lines=17> */
[----:B------:R-:W-:-:S03]  /*10b0*/  FSEL R23, R14, R23, !P0 ;  /* 0x000000170e177208 */ /* 0x000fc60004000000 */
[----:B------:R-:W-:Y:S01]  /*10c0*/  IMAD.MOV.U32 R22, RZ, RZ, R6 ;  /* 0x000000ffff167224 */ /* 0x000fe200078e0006 */
[----:B------:R-:W-:Y:S06]  /*10d0*/  BRA `(.L_x_1095) ;  /* 0x00000000005c7947 */ /* 0x000fec0003800000 */
.L_x_1094:
[----:B------:R-:W-:-:S14]  /*10e0*/  DSETP.NAN.AND P0, PT, R26, R26, PT ;  /* 0x0000001a1a00722a */ /* 0x000fdc0003f08000 */
[----:B------:R-:W-:Y:S05]  /*10f0*/  @P0 BRA `(.L_x_1096) ;  /* 0x0000000000480947 */ /* 0x000fea0003800000 */
[----:B------:R-:W-:-:S14]  /*1100*/  DSETP.NAN.AND P0, PT, R14, R14, PT ;  /* 0x0000000e0e00722a */ /* 0x000fdc0003f08000 */
[----:B------:R-:W-:Y:S05]  /*1110*/  @P0 BRA `(.L_x_1097) ;  /* 0x0000000000300947 */ /* 0x000fea0003800000 */
[----:B------:R-:W-:Y:S01]  /*1120*/  ISETP.NE.AND P0, PT, R6, R7, PT ;  /* 0x000000070600720c */ /* 0x000fe20003f05270 */
[----:B------:R-:W-:Y:S01]  /*1130*/  IMAD.MOV.U32 R22, RZ, RZ, 0x0 ;  /* 0x00000000ff167424 */ /* 0x000fe200078e00ff */
        /* <DEDUP_REMOVED lines=10> */
.L_x_1097:
[----:B------:R-:W-:Y:S01]  /*11e0*/  LOP3.LUT R3, R15, 0x80000, RZ, 0xfc, !PT ;  /* 0x000800000f037812 */ /* 0x000fe200078efcff */
[----:B------:R-:W-:-:S04]  /*11f0*/  IMAD.MOV.U32 R22, RZ, RZ, R14 ;  /* 0x000000ffff167224 */ /* 0x000fc800078e000e */
[----:B------:R-:W-:Y:S01]  /*1200*/  IMAD.MOV.U32 R23, RZ, RZ, R3 ;  /* 0x000000ffff177224 */ /* 0x000fe200078e0003 */
[----:B------:R-:W-:Y:S06]  /*1210*/  BRA `(.L_x_1095) ;  /* 0x00000000000c7947 */ /* 0x000fec0003800000 */
.L_x_1096:
[----:B------:R-:W-:Y:S02]  /*1220*/  LOP3.LUT R3, R27, 0x80000, RZ, 0xfc, !PT ;  /* 0x000800001b037812 */ /* 0x000fe400078efcff */
[----:B------:R-:W-:-:S03]  /*1230*/  MOV R22, R26 ;  /* 0x0000001a00167202 */ /* 0x000fc60000000f00 */
[----:B------:R-:W-:-:S07]  /*1240*/  IMAD.MOV.U32 R23, RZ, RZ, R3 ;  /* 0x000000ffff177224 */ /* 0x000fce00078e0003 */
.L_x_1095:
[----:B------:R-:W-:Y:S02]  /*1250*/  IMAD.MOV.U32 R5, RZ, RZ, 0x0 ;  /* 0x00000000ff057424 */ /* 0x000fe400078e00ff */
[----:B------:R-:W-:Y:S02]  /*1260*/  IMAD.MOV.U32 R6, RZ, RZ, R22 ;  /* 0x000000ffff067224 */ /* 0x000fe400078e0016 */
[----:B------:R-:W-:Y:S01]  /*1270*/  IMAD.MOV.U32 R7, RZ, RZ, R23 ;  /* 0x000000ffff077224 */ /* 0x000fe200078e0017 */
[----:B------:R-:W-:Y:S06]  /*1280*/  RET.REL.NODEC R4 `(_Z9takeOmni2PdS_S_S_S_S_S_S_S_S_S_S_S_S_Pi) ;  /* 0xffffffec045c7950 */ /* 0x000fec0003c3ffff */
.L_x_1098:
        /* <DEDUP_REMOVED lines=15> */
.L_x_1125:


//--------------------- .text._Z8takeOmniPdS_S_S_S_S_S_S_S_S_Pi --------------------------
	.section	.text._Z8takeOmniPdS_S_S_S_S_S_S_S_S_Pi,"ax",@progbits
	.align	128
        .global         _Z8takeOmniPdS_S_S_S_S_S_S_S_S_Pi
        .type           _Z8takeOmniPdS_S_S_S_S_S_S_S_S_Pi,@function
        .size           _Z8takeOmniPdS_S_S_S_S_S_S_S_S_Pi,(.L_x_1126 - _Z8takeOmniPdS_S_S_S_S_S_S_S_S_Pi)
        .other          _Z8takeOmniPdS_S_S_S_S_S_S_S_S_Pi,@"STO_CUDA_ENTRY STV_DEFAULT"
_Z8takeOmniPdS_S_S_S_S_S_S_S_S_Pi:
.text._Z8takeOmniPdS_S_S_S_S_S_S_S_S_Pi:
        /* <DEDUP_REMOVED lines=9> */
.L_x_1100:
        /* <DEDUP_REMOVED lines=9> */
.L_x_1099:
        /* <DEDUP_REMOVED lines=14> */
[----:B------:R-:W0:Y:S02]  /*0200*/  MUFU.RCP64H R7, R11 ;  /* 0x0000000b00077308 */ /* 0x000e240000001800 */
[----:B0-----:R-:W-:-:S08]  /*0210*/  DFMA R8, -R10, R6, 1 ;  /* 0x3ff000000a08742b */ /* 0x001fd00000000106 */
[----:B------:R-:W-:-:S08]  /*0220*/  DFMA R8, R8, R8, R8 ;  /* 0x000000080808722b */ /* 0x000fd00000000008 */
[----:B------:R-:W-:Y:S02]  /*0230*/  DFMA R6, R6, R8, R6 ;  /* 0x000000080606722b */ /* 0x000fe40000000006 */
[----:B---3--:R-:W-:-:S06]  /*0240*/  DADD R8, R4, -R16 ;  /* 0x0000000004087229 */ /* 0x008fcc0000000810 */
        /* <DEDUP_REMOVED lines=9> */
[----:B------:R-:W-:-:S07]  /*02e0*/  MOV R4, 0x300 ;  /* 0x0000030000047802 */ /* 0x000fce0000000f00 */
[----:B------:R-:W-:Y:S05]  /*02f0*/  CALL.REL.NOINC `($__internal_13_$__cuda_sm20_div_rn_f64_full) ;  /* 0x0000000400487944 */ /* 0x000fea0003c00000 */
[----:B------:R-:W-:Y:S02]  /*0300*/  IMAD.MOV.U32 R4, RZ, RZ, R26 ;  /* 0x000000ffff047224 */ /* 0x000fe400078e001a */
[----:B------:R-:W-:-:S07]  /*0310*/  IMAD.MOV.U32 R5, RZ, RZ, R27 ;  /* 0x000000ffff057224 */ /* 0x000fce00078e001b */
.L_x_1101:
        /* <DEDUP_REMOVED lines=11> */
[----:B------:R-:W0:Y:S04]  /*03d0*/  LDG.E.64 R4, desc[UR4][R4.64] ;  /* 0x0000000404047981 */ /* 0x000e28000c1e1b00 */
[----:B------:R-:W0:Y:S01]  /*03e0*/  LDG.E.64 R14, desc[UR4][R14.64] ;  /* 0x000000040e0e7981 */ /* 0x000e22000c1e1b00 */
[----:B------:R-:W-:Y:S01]  /*03f0*/  IMAD.MOV.U32 R12, RZ, RZ, 0x1 ;  /* 0x00000001ff0c7424 */ /* 0x000fe200078e00ff */
[----:B--2---:R-:W-:-:S06]  /*0400*/  DADD R10, R10, -R16 ;  /* 0x000000000a0a7229 */ /* 0x004fcc0000000810 */
[----:B------:R-:W1:Y:S01]  /*0410*/  MUFU.RCP64H R13, R11 ;  /* 0x0000000b000d7308 */ /* 0x000e620000001800 */
[----:B0-----:R-:W-:Y:S02]  /*0420*/  DADD R8, R4, -R14 ;  /* 0x0000000004087229 */ /* 0x001fe4000000080e */
[----:B-1----:R-:W-:-:S08]  /*0430*/  DFMA R6, -R10, R12, 1 ;  /* 0x3ff000000a06742b */ /* 0x002fd0000000010c */
        /* <DEDUP_REMOVED lines=15> */
.L_x_1102:
        /* <DEDUP_REMOVED lines=33> */
.L_x_1103:
        /* <DEDUP_REMOVED lines=14> */
        .weak           $__internal_13_$__cuda_sm20_div_rn_f64_full
        .type           $__internal_13_$__cuda_sm20_div_rn_f64_full,@function
        .size           $__internal_13_$__cuda_sm20_div_rn_f64_full,(.L_x_1126 - $__internal_13_$__cuda_sm20_div_rn_f64_full)
$__internal_13_$__cuda_sm20_div_rn_f64_full:
[C---:B------:R-:W-:Y:S01]  /*0820*/  FSETP.GEU.AND P0, PT, |R11|.reuse, 1.469367938527859385e-39, PT ;  /* 0x001000000b00780b */ /* 0x040fe20003f0e200 */
[----:B------:R-:W-:Y:S01]  /*0830*/  IMAD.MOV.U32 R6, RZ, RZ, 0x1 ;  /* 0x00000001ff067424 */ /* 0x000fe200078e00ff */
[C---:B------:R-:W-:Y:S01]  /*0840*/  LOP3.LUT R12, R11.reuse, 0x800fffff, RZ, 0xc0, !PT ;  /* 0x800fffff0b0c7812 */ /* 0x040fe200078ec0ff */
[----:B------:R-:W-:Y:S01]  /*0850*/  IMAD.MOV.U32 R5, RZ, RZ, 0x1ca00000 ;  /* 0x1ca00000ff057424 */ /* 0x000fe200078e00ff */
[----:B------:R-:W-:Y:S02]  /*0860*/  LOP3.LUT R25, R11, 0x7ff00000, RZ, 0xc0, !PT ;  /* 0x7ff000000b197812 */ /* 0x000fe400078ec0ff */
[----:B------:R-:W-:Y:S01]  /*0870*/  LOP3.LUT R13, R12, 0x3ff00000, RZ, 0xfc, !PT ;  /* 0x3ff000000c0d7812 */ /* 0x000fe200078efcff */
[----:B------:R-:W-:Y:S01]  /*0880*/  IMAD.MOV.U32 R12, RZ, RZ, R10 ;  /* 0x000000ffff0c7224 */ /* 0x000fe200078e000a */
[----:B------:R-:W-:-:S04]  /*0890*/  LOP3.LUT R3, R9, 0x7ff00000, RZ, 0xc0, !PT ;  /* 0x7ff0000009037812 */ /* 0x000fc800078ec0ff */
[----:B------:R-:W-:Y:S01]  /*08a0*/  ISETP.GE.U32.AND P1, PT, R3, R25, PT ;  /* 0x000000190300720c */ /* 0x000fe20003f26070 */
[----:B------:R-:W-:Y:S01]  /*08b0*/  @!P0 DMUL R12, R10, 8.98846567431157953865e+307 ;  /* 0x7fe000000a0c8828 */ /* 0x000fe20000000000 */
[----:B------:R-:W-:-:S05]  /*08c0*/  IMAD.MOV.U32 R24, RZ, RZ, R3 ;  /* 0x000000ffff187224 */ /* 0x000fca00078e0003 */
[----:B------:R-:W0:Y:S02]  /*08d0*/  MUFU.RCP64H R7, R13 ;  /* 0x0000000d00077308 */ /* 0x000e240000001800 */
[----:B0-----:R-:W-:-:S08]  /*08e0*/  DFMA R26, R6, -R12, 1 ;  /* 0x3ff00000061a742b */ /* 0x001fd0000000080c */
[----:B------:R-:W-:-:S08]  /*08f0*/  DFMA R26, R26, R26, R26 ;  /* 0x0000001a1a1a722b */ /* 0x000fd0000000001a */
[----:B------:R-:W-:Y:S01]  /*0900*/  DFMA R26, R6, R26, R6 ;  /* 0x0000001a061a722b */ /* 0x000fe20000000006 */
[----:B------:R-:W-:Y:S01]  /*0910*/  SEL R7, R5, 0x63400000, !P1 ;  /* 0x6340000005077807 */ /* 0x000fe20004800000 */
[----:B------:R-:W-:Y:S01]  /*0920*/  IMAD.MOV.U32 R6, RZ, RZ, R8 ;  /* 0x000000ffff067224 */ /* 0x000fe200078e0008 */
[----:B------:R-:W-:Y:S02]  /*0930*/  FSETP.GEU.AND P1, PT, |R9|, 1.469367938527859385e-39, PT ;  /* 0x001000000900780b */ /* 0x000fe40003f2e200 */
[----:B------:R-:W-:-:S03]  /*0940*/  LOP3.LUT R7, R7, 0x800fffff, R9, 0xf8, !PT ;  /* 0x800fffff07077812 */ /* 0x000fc600078ef809 */
[----:B------:R-:W-:-:S08]  /*0950*/  DFMA R22, R26, -R12, 1 ;  /* 0x3ff000001a16742b */ /* 0x000fd0000000080c */
        /* <DEDUP_REMOVED lines=10> */
.L_x_1104:
        /* <DEDUP_REMOVED lines=9> */
[----:B------:R-:W-:-:S04]  /*0a90*/  LOP3.LUT R8, R11, 0x7ff00000, RZ, 0xc0, !PT ;  /* 0x7ff000000b087812 */ /* 0x000fc800078ec0ff */
[CC--:B------:R-:W-:Y:S02]  /*0aa0*/  VIADDMNMX R9, R3.reuse, -R8.reuse, 0xb9600000, !PT ;  /* 0xb960000003097446 */ /* 0x0c0fe40007800908 */
[----:B------:R-:W-:Y:S02]  /*0ab0*/  ISETP.GE.U32.AND P0, PT, R3, R8, PT ;  /* 0x000000080300720c */ /* 0x000fe40003f06070 */
[----:B------:R-:W-:Y:S02]  /*0ac0*/  VIMNMX R3, PT, PT, R9, 0x46a00000, PT ;  /* 0x46a0000009037848 */ /* 0x000fe40003fe0100 */
[----:B------:R-:W-:-:S05]  /*0ad0*/  SEL R8, R5, 0x63400000, !P0 ;  /* 0x6340000005087807 */ /* 0x000fca0004000000 */
[----:B------:R-:W-:Y:S02]  /*0ae0*/  IMAD.IADD R3, R3, 0x1, -R8 ;  /* 0x0000000103037824 */ /* 0x000fe400078e0a08 */
[----:B------:R-:W-:Y:S02]  /*0af0*/  IMAD.MOV.U32 R8, RZ, RZ, RZ ;  /* 0x000000ffff087224 */ /* 0x000fe400078e00ff */
        /* <DEDUP_REMOVED lines=20> */
.L_x_1105:
        /* <DEDUP_REMOVED lines=16> */
.L_x_1108:
[----:B------:R-:W-:Y:S01]  /*0d40*/  LOP3.LUT R27, R11, 0x80000, RZ, 0xfc, !PT ;  /* 0x000800000b1b7812 */ /* 0x000fe200078efcff */
[----:B------:R-:W-:Y:S01]  /*0d50*/  IMAD.MOV.U32 R26, RZ, RZ, R10 ;  /* 0x000000ffff1a7224 */ /* 0x000fe200078e000a */
[----:B------:R-:W-:Y:S06]  /*0d60*/  BRA `(.L_x_1106) ;  /* 0x0000000000087947 */ /* 0x000fec0003800000 */
.L_x_1107:
[----:B------:R-:W-:Y:S01]  /*0d70*/  LOP3.LUT R27, R9, 0x80000, RZ, 0xfc, !PT ;  /* 0x00080000091b7812 */ /* 0x000fe200078efcff */
[----:B------:R-:W-:-:S07]  /*0d80*/  IMAD.MOV.U32 R26, RZ, RZ, R8 ;  /* 0x000000ffff1a7224 */ /* 0x000fce00078e0008 */
.L_x_1106:
[----:B------:R-:W-:-:S04]  /*0d90*/  IMAD.MOV.U32 R5, RZ, RZ, 0x0 ;  /* 0x00000000ff057424 */ /* 0x000fc800078e00ff */
[----:B------:R-:W-:Y:S05]  /*0da0*/  RET.REL.NODEC R4 `(_Z8takeOmniPdS_S_S_S_S_S_S_S_S_Pi) ;  /* 0xfffffff004947950 */ /* 0x000fea0003c3ffff */
.L_x_1109:
        /* <DEDUP_REMOVED lines=13> */
.L_x_1126:


//--------------------- .text._Z16funk_time_devidePd --------------------------
	.section	.text._Z16funk_time_devidePd,"ax",@progbits
	.align	128
        .global         _Z16funk_time_devidePd
        .type           _Z16funk_time_devidePd,@function
        .size           _Z16funk_time_devidePd,(.L_x_1137 - _Z16funk_time_devidePd)
        .other          _Z16funk_time_devidePd,@"STO_CUDA_ENTRY STV_DEFAULT"
_Z16funk_time_devidePd:
.text._Z16funk_time_devidePd:
[----:B------:R-:W-:Y:S08]  /*0000*/  LDC R1, c[0x0][0x37c] ;  /* 0x0000df00ff017b82 */ /* 0x000ff00000000800 */
[----:B------:R-:W0:Y:S01]  /*0010*/  LDC.64 R2, c[0x0][0x380] ;  /* 0x0000e000ff027b82 */ /* 0x000e220000000a00 */
[----:B------:R-:W0:Y:S02]  /*0020*/  LDCU.64 UR4, c[0x0][0x358] ;  /* 0x00006b00ff0477ac */ /* 0x000e240008000a00 */
[----:B0-----:R-:W2:Y:S02]  /*0030*/  LDG.E.64 R4, desc[UR4][R2.64] ;  /* 0x0000000402047981 */ /* 0x001ea4000c1e1b00 */
[----:B--2---:R-:W-:-:S07]  /*0040*/  DMUL R4, R4, 0.25 ;  /* 0x3fd0000004047828 */ /* 0x004fce0000000000 */
[----:B------:R-:W-:Y:S01]  /*0050*/  STG.E.64 desc[UR4][R2.64], R4 ;  /* 0x0000000402007986 */ /* 0x000fe2000c101b04 */
[----:B------:R-:W-:Y:S05]  /*0060*/  EXIT ;  /* 0x000000000000794d */ /* 0x000fea0003800000 */
.L_x_1110:
        /* <DEDUP_REMOVED lines=9> */
.L_x_1137:


//--------------------- .text._Z9funk_timePdS_S_  --------------------------
	.section	.text._Z9funk_timePdS_S_,"ax",@progbits
	.align	128
        .global         _Z9funk_timePdS_S_
        .type           _Z9funk_timePdS_S_,@function
        .size           _Z9funk_timePdS_S_,(.L_x_1138 - _Z9funk_timePdS_S_)
        .other          _Z9funk_timePdS_S_,@"STO_CUDA_ENTRY STV_DEFAULT"
_Z9funk_timePdS_S_:
.text._Z9funk_timePdS_S_:
[----:B------:R-:W-:Y:S08]  /*0000*/  LDC R1, c[0x0][0x37c] ;  /* 0x0000df00ff017b82 */ /* 0x000ff00000000800 */
[----:B------:R-:W0:Y:S01]  /*0010*/  LDC.64 R2, c[0x0][0x390] ;  /* 0x0000e400ff027b82 */ /* 0x000e220000000a00 */
[----:B------:R-:W0:Y:S07]  /*0020*/  LDCU.64 UR4, c[0x0][0x358] ;  /* 0x00006b00ff0477ac */ /* 0x000e2e0008000a00 */
[----:B------:R-:W1:Y:S01]  /*0030*/  LDC.64 R6, c[0x0][0x388] ;  /* 0x0000e200ff067b82 */ /* 0x000e620000000a00 */
[----:B0-----:R-:W2:Y:S04]  /*0040*/  LDG.E.64 R4, desc[UR4][R2.64] ;  /* 0x0000000402047981 */ /* 0x001ea8000c1e1b00 */
[----:B-1----:R-:W2:Y:S03]  /*0050*/  LDG.E.64 R8, desc[UR4][R6.64] ;  /* 0x0000000406087981 */ /* 0x002ea6000c1e1b00 */
[----:B------:R-:W0:Y:S01]  /*0060*/  LDC.64 R10, c[0x0][0x380] ;  /* 0x0000e000ff0a7b82 */ /* 0x000e220000000a00 */
[----:B--2---:R-:W-:-:S07]  /*0070*/  DADD R4, R4, R8 ;  /* 0x0000000004047229 */ /* 0x004fce0000000008 */
[----:B------:R-:W-:Y:S04]  /*0080*/  STG.E.64 desc[UR4][R2.64], R4 ;  /* 0x0000000402007986 */ /* 0x000fe8000c101b04 */
[----:B0-----:R-:W2:Y:S01]  /*0090*/  LDG.E.64 R8, desc[UR4][R10.64] ;  /* 0x000000040a087981 */ /* 0x001ea2000c1e1b00 */
[----:B------:R-:W-:Y:S01]  /*00a0*/  HFMA2 R13, -RZ, RZ, 1.896484375, 0.0865478515625 ;  /* 0x3f962d8aff0d7431 */ /* 0x000fe200000001ff */
[----:B------:R-:W-:Y:S02]  /*00b0*/  MOV R12, 0x7cc6243c ;  /* 0x7cc6243c000c7802 */ /* 0x000fe40000000f00 */
[----:B--2---:R-:W-:Y:S04]  /*00c0*/  STG.E.64 desc[UR4][R6.64], R8 ;  /* 0x0000000806007986 */ /* 0x004fe8000c101b04 */
[----:B------:R-:W-:Y:S01]  /*00d0*/  STG.E.64 desc[UR4][R10.64], R12 ;  /* 0x0000000c0a007986 */ /* 0x000fe2000c101b04 */
[----:B------:R-:W-:Y:S05]  /*00e0*/  EXIT ;  /* 0x000000000000794d */ /* 0x000fea0003800000 */
.L_x_1111:
        /* <DEDUP_REMOVED lines=9> */
.L_x_1138:


//--------------------- .text._Z9addKernelPiPKiS1_ --------------------------
	.section	.text._Z9addKernelPiPKiS1_,"ax",@progbits
	.align	128
        .global         _Z9addKernelPiPKiS1_
        .type           _Z9addKernelPiPKiS1_,@function
        .size           _Z9addKernelPiPKiS1_,(.L_x_1139 - _Z9addKernelPiPKiS1_)
        .other          _Z9addKernelPiPKiS1_,@"STO_CUDA_ENTRY STV_DEFAULT"
_Z9addKernelPiPKiS1_:
.text._Z9addKernelPiPKiS1_:
[----:B------:R-:W-:Y:S01]  /*0000*/  LDC R1, c[0x0][0x37c] ;  /* 0x0000df00ff017b82 */ /* 0x000fe20000000800 */
[----:B------:R-:W0:Y:S07]  /*0010*/  S2R R9, SR_TID.X ;  /* 0x0000000000097919 */ /* 0x000e2e0000002100 */
[----:B------:R-:W0:Y:S01]  /*0020*/  LDC.64 R2, c[0x0][0x388] ;  /* 0x0000e200ff027b82 */ /* 0x000e220000000a00 */
[----:B------:R-:W1:Y:S07]  /*0030*/  LDCU.64 UR4, c[0x0][0x358] ;  /* 0x00006b00ff0477ac */ /* 0x000e6e0008000a00 */
[----:B------:R-:W2:Y:S08]  /*0040*/  LDC.64 R4, c[0x0][0x390] ;  /* 0x0000e400ff047b82 */ /* 0x000eb00000000a00 */
[----:B------:R-:W3:Y:S01]  /*0050*/  LDC.64 R6, c[0x0][0x380] ;  /* 0x0000e000ff067b82 */ /* 0x000ee20000000a00 */
[----:B0-----:R-:W-:-:S04]  /*0060*/  IMAD.WIDE.U32 R2, R9, 0x4, R2 ;  /* 0x0000000409027825 */ /* 0x001fc800078e0002 */
[C---:B--2---:R-:W-:Y:S02]  /*0070*/  IMAD.WIDE.U32 R4, R9.reuse, 0x4, R4 ;  /* 0x0000000409047825 */ /* 0x044fe400078e0004 */
[----:B-1----:R-:W2:Y:S04]  /*0080*/  LDG.E R2, desc[UR4][R2.64] ;  /* 0x0000000402027981 */ /* 0x002ea8000c1e1900 */
[----:B------:R-:W2:Y:S01]  /*0090*/  LDG.E R5, desc[UR4][R4.64] ;  /* 0x0000000404057981 */ /* 0x000ea2000c1e1900 */
[----:B---3--:R-:W-:Y:S01]  /*00a0*/  IMAD.WIDE.U32 R6, R9, 0x4, R6 ;  /* 0x0000000409067825 */ /* 0x008fe200078e0006 */
[----:B--2---:R-:W-:-:S05]  /*00b0*/  IADD3 R9, PT, PT, R2, R5, RZ ;  /* 0x0000000502097210 */ /* 0x004fca0007ffe0ff */
[----:B------:R-:W-:Y:S01]  /*00c0*/  STG.E desc[UR4][R6.64], R9 ;  /* 0x0000000906007986 */ /* 0x000fe2000c101904 */
[----:B------:R-:W-:Y:S05]  /*00d0*/  EXIT ;  /* 0x000000000000794d */ /* 0x000fea0003800000 */
.L_x_1112:
        /* <DEDUP_REMOVED lines=10> */
.L_x_1139:


//--------------------- .nv.global.init           --------------------------
	.section	.nv.global.init,"aw",@progbits
.nv.global.init:
	.type		$str$1,@object
	.size		$str$1,($str$2 - $str$1)
$str$1:
        /*0000*/ 	.byte	0x45, 0x72, 0x72, 0x6f, 0x72, 0x20, 0x72, 0x6f, 0x20, 0x0a, 0x00
	.type		$str$2,@object
	.size		$str$2,($str$3 - $str$2)
$str$2:
        /*000b*/ 	.byte	0x45, 0x52, 0x52, 0x4f, 0x52, 0x20, 0x20, 0x37, 0x30, 0x37, 0x20, 0x20, 0x70, 0x20, 0x3c, 0x20
        /*001b*/ 	.byte	0x30, 0x20, 0x3d, 0x20, 0x25, 0x6c, 0x66, 0x20, 0x5f, 0x5f, 0x20, 0x20, 0x25, 0x6c, 0x66, 0x20
        /*002b*/ 	.byte	0x0a, 0x00
	.type		$str$3,@object
	.size		$str$3,($str$9 - $str$3)
$str$3:
        /*002d*/ 	.byte	0x45, 0x52, 0x52, 0x4f, 0x52, 0x20, 0x20, 0x37, 0x30, 0x37, 0x20, 0x20, 0x72, 0x6f, 0x20, 0x3c
        /*003d*/ 	.byte	0x20, 0x30, 0x20, 0x3d, 0x20, 0x25, 0x6c, 0x66, 0x20, 0x5f, 0x5f, 0x20, 0x20, 0x25, 0x6c, 0x66
        /*004d*/ 	.byte	0x20, 0x0a, 0x00
	.type		$str$9,@object
	.size		$str$9,($str$5 - $str$9)
$str$9:
        /*0050*/ 	.byte	0x45, 0x52, 0x52, 0x4f, 0x52, 0x20, 0x20, 0x37, 0x30, 0x37, 0x20, 0x20, 0x72, 0x6f, 0x32, 0x20
        /*0060*/ 	.byte	0x3c, 0x20, 0x30, 0x20, 0x3d, 0x20, 0x25, 0x6c, 0x66, 0x20, 0x5f, 0x5f, 0x20, 0x20, 0x25, 0x6c
        /*0070*/ 	.byte	0x66, 0x20, 0x0a, 0x00
	.type		$str$5,@object
	.size		$str$5,($str$6 - $str$5)
$str$5:
        /*0074*/ 	.byte	0x45, 0x52, 0x52, 0x4f, 0x52, 0x20, 0x20, 0x37, 0x30, 0x30, 0x20, 0x20, 0x70, 0x32, 0x20, 0x3c
        /*0084*/ 	.byte	0x20, 0x30, 0x20, 0x3d, 0x20, 0x25, 0x6c, 0x66, 0x20, 0x5f, 0x5f, 0x20, 0x20, 0x25, 0x31, 0x30
        /*0094*/ 	.byte	0x6c, 0x66, 0x20, 0x0a, 0x00
	.type		$str$6,@object
	.size		$str$6,($str$4 - $str$6)
$str$6:
        /*0099*/ 	.byte	0x25, 0x31, 0x33, 0x2e, 0x31, 0x30, 0x6c, 0x66, 0x20, 0x5f, 0x5f, 0x20, 0x20, 0x25, 0x31, 0x33
        /*00a9*/ 	.byte	0x2e, 0x31, 0x30, 0x6c, 0x66, 0x5f, 0x5f, 0x20, 0x20, 0x25, 0x31, 0x30, 0x6c, 0x66, 0x5f, 0x5f
        /*00b9*/ 	.byte	0x20, 0x20, 0x25, 0x31, 0x30, 0x6c, 0x66, 0x20, 0x0a, 0x00
	.type		$str$4,@object
	.size		$str$4,($str$7 - $str$4)
$str$4:
        /*00c3*/ 	.byte	0x45, 0x52, 0x52, 0x4f, 0x52, 0x20, 0x20, 0x37, 0x30, 0x37, 0x20, 0x20, 0x70, 0x20, 0x3c, 0x20
        /*00d3*/ 	.byte	0x30, 0x20, 0x3d, 0x20, 0x25, 0x6c, 0x66, 0x20, 0x20, 0x5f, 0x5f, 0x20, 0x20, 0x25, 0x6c, 0x66
        /*00e3*/ 	.byte	0x20, 0x20, 0x5f, 0x5f, 0x20, 0x20, 0x25, 0x6c, 0x66, 0x20, 0x0a, 0x00
	.type		$str$7,@object
	.size		$str$7,($str$8 - $str$7)
$str$7:
        /*00ef*/ 	.byte	0x45, 0x52, 0x52, 0x4f, 0x52, 0x20, 0x20, 0x37, 0x30, 0x37, 0x20, 0x20, 0x70, 0x70, 0x32, 0x20
        /*00ff*/ 	.byte	0x3c, 0x20, 0x30, 0x20, 0x3d, 0x20, 0x25, 0x6c, 0x66, 0x20, 0x5f, 0x5f, 0x20, 0x20, 0x25, 0x31
        /*010f*/ 	.byte	0x33, 0x2e, 0x31, 0x30, 0x6c, 0x66, 0x20, 0x20, 0x5f, 0x5f, 0x20, 0x20, 0x25, 0x31, 0x33, 0x2e
        /*011f*/ 	.byte	0x31, 0x30, 0x6c, 0x66, 0x20, 0x0a, 0x00
	.type		$str$8,@object
	.size		$str$8,(.L_7 - $str$8)
$str$8:
        /*0126*/ 	.byte	0x25, 0x31, 0x33, 0x2e, 0x31, 0x30, 0x6c, 0x66, 0x20, 0x5f, 0x5f, 0x20, 0x20, 0x25, 0x31, 0x33
        /*0136*/ 	.byte	0x2e, 0x31, 0x30, 0x6c, 0x66, 0x5f, 0x5f, 0x20, 0x20, 0x25, 0x31, 0x33, 0x2e, 0x31, 0x30, 0x6c
        /*0146*/ 	.byte	0x66, 0x5f, 0x5f, 0x20, 0x20, 0x25, 0x31, 0x33, 0x2e, 0x31, 0x30, 0x6c, 0x66, 0x20, 0x5f, 0x5f
        /*0156*/ 	.byte	0x20, 0x0a, 0x20, 0x25, 0x31, 0x33, 0x2e, 0x31, 0x30, 0x6c, 0x66, 0x5f, 0x5f, 0x20, 0x20, 0x25
        /*0166*/ 	.byte	0x31, 0x33, 0x2e, 0x31, 0x30, 0x6c, 0x66, 0x0a, 0x00
.L_7:


//--------------------- .nv.shared.reserved.0     --------------------------
	.section	.nv.shared.reserved.0,"aw",@nobits
	.weak		__nv_reservedSMEM_offset_0_alias
	.size		__nv_reservedSMEM_offset_0_alias, 0, 64
	.other		__nv_reservedSMEM_offset_0_alias,@"STO_CUDA_RESERVED_SHARED STV_DEFAULT"
__nv_reservedSMEM_offset_0_alias:
	.zero		0
	.zero		64


//--------------------- .nv.constant0._Z20calcul_component_mgdPdS_S_S_S_S_S_S_S_S_S_S_S_S_Pi --------------------------
	.section	.nv.constant0._Z20calcul_component_mgdPdS_S_S_S_S_S_S_S_S_S_S_S_S_Pi,"a",@progbits
	.sectionflags	@""
	.align	4
.nv.constant0._Z20calcul_component_mgdPdS_S_S_S_S_S_S_S_S_S_S_S_S_Pi:
	.zero		1016


//--------------------- .nv.constant0._Z18calcul_component_2PdS_S_S_S_S_S_S_S_S_S_S_S_S_S_S_PiS0_Pbd --------------------------
	.section	.nv.constant0._Z18calcul_component_2PdS_S_S_S_S_S_S_S_S_S_S_S_S_S_S_PiS0_Pbd,"a",@progbits
	.sectionflags	@""
	.align	4
.nv.constant0._Z18calcul_component_2PdS_S_S_S_S_S_S_S_S_S_S_S_S_S_S_PiS0_Pbd:
	.zero		1056


//--------------------- .nv.constant0._Z16calcul_componentPdS_S_S_S_S_S_S_S_S_S_S_Pi --------------------------
	.section	.nv.constant0._Z16calcul_componentPdS_S_S_S_S_S_S_S_S_S_S_Pi,"a",@progbits
	.sectionflags	@""
	.align	4
.nv.constant0._Z16calcul_componentPdS_S_S_S_S_S_S_S_S_S_S_Pi:
	.zero		1000


//--------------------- .nv.constant0._Z6calculPdS_S_S_S_S_S_S_Pi --------------------------
	.section	.nv.constant0._Z6calculPdS_S_S_S_S_S_S_Pi,"a",@progbits
	.sectionflags	@""
	.align	4
.nv.constant0._Z6calculPdS_S_S_S_S_S_S_Pi:
	.zero		968


//--------------------- .nv.constant0._Z9init_timePdS_ --------------------------
	.section	.nv.constant0._Z9init_timePdS_,"a",@progbits
	.sectionflags	@""
	.align	4
.nv.constant0._Z9init_timePdS_:
	.zero		912


//--------------------- .nv.constant0._Z15takeVoyadger2_2PdS_S_S_S_S_S_PiS_S_S_ --------------------------
	.section	.nv.constant0._Z15takeVoyadger2_2PdS_S_S_S_S_S_PiS_S_S_,"a",@progbits
	.sectionflags	@""
	.align	4
.nv.constant0._Z15takeVoyadger2_2PdS_S_S_S_S_S_PiS_S_S_:
	.zero		984


//--------------------- .nv.constant0._Z13takeVoyadger2PdS_S_S_S_PiS_S_S_ --------------------------
	.section	.nv.constant0._Z13takeVoyadger2PdS_S_S_S_PiS_S_S_,"a",@progbits
	.sectionflags	@""
	.align	4
.nv.constant0._Z13takeVoyadger2PdS_S_S_S_PiS_S_S_:
	.zero		968


//--------------------- .nv.constant0._Z12takeVoyadgerPdS_S_PiS0_ --------------------------
	.section	.nv.constant0._Z12takeVoyadgerPdS_S_PiS0_,"a",@progbits
	.sectionflags	@""
	.align	4
.nv.constant0._Z12takeVoyadgerPdS_S_PiS0_:
	.zero		936


//--------------------- .nv.constant0._Z9takeOmni2PdS_S_S_S_S_S_S_S_S_S_S_S_S_Pi --------------------------
	.section	.nv.constant0._Z9takeOmni2PdS_S_S_S_S_S_S_S_S_S_S_S_S_Pi,"a",@progbits
	.sectionflags	@""
	.align	4
.nv.constant0._Z9takeOmni2PdS_S_S_S_S_S_S_S_S_S_S_S_S_Pi:
	.zero		1016


//--------------------- .nv.constant0._Z8takeOmniPdS_S_S_S_S_S_S_S_S_Pi --------------------------
	.section	.nv.constant0._Z8takeOmniPdS_S_S_S_S_S_S_S_S_Pi,"a",@progbits
	.sectionflags	@""
	.align	4
.nv.constant0._Z8takeOmniPdS_S_S_S_S_S_S_S_S_Pi:
	.zero		984


//--------------------- .nv.constant0._Z16funk_time_devidePd --------------------------
	.section	.nv.constant0._Z16funk_time_devidePd,"a",@progbits
	.sectionflags	@""
	.align	4
.nv.constant0._Z16funk_time_devidePd:
	.zero		904


//--------------------- .nv.constant0._Z9funk_timePdS_S_ --------------------------
	.section	.nv.constant0._Z9funk_timePdS_S_,"a",@progbits
	.sectionflags	@""
	.align	4
.nv.constant0._Z9funk_timePdS_S_:
	.zero		920


//--------------------- .nv.constant0._Z9addKernelPiPKiS1_ --------------------------
	.section	.nv.constant0._Z9addKernelPiPKiS1_,"a",@progbits
	.sectionflags	@""
	.align	4
.nv.constant0._Z9addKernelPiPKiS1_:
	.zero		920


//--------------------- SYMBOLS --------------------------

	.type		.nv.reservedSmem.offset0,@object
	.size		.nv.reservedSmem.offset0,0x4
	.type		vprintf,@function
